	.target	sm_90a

	.elftype	@"ET_EXEC"


//--------------------- .note.nv.tkinfo           --------------------------
	.section	.note.nv.tkinfo,"",@"SHT_NOTE"
	.sectionflags	@"SHF_NOTE_NV_TKINFO"
	.tkinfo
        /*0018*/ 	.word	0x00000002
        /*0030*/ 	.string	""
        /*0030*/ 	.string	"ptxas"
        /*0030*/ 	.string	"Cuda compilation tools, release 13.0, V13.0.88"
        /*0030*/ 	.string	"Build cuda_13.0.r13.0/compiler.36424714_0"
        /*0030*/ 	.string	"-arch sm_90a -m 64 "



//--------------------- .note.nv.cuinfo           --------------------------
	.section	.note.nv.cuinfo,"",@"SHT_NOTE"
	.sectionflags	@"SHF_NOTE_NV_CUINFO"
        /*0018*/ 	.short	0x0002
        /*001a*/ 	.short	0x005a
        /*001c*/ 	.short	0x0082
	.zero		2


//--------------------- .nv.info                  --------------------------
	.section	.nv.info,"",@"SHT_CUDA_INFO"
	.align	4


	//----- nvinfo : EIATTR_REGCOUNT
	.align		4
        /*0000*/ 	.byte	0x04, 0x2f
        /*0002*/ 	.short	(.L_18 - .L_17)
	.align		4
.L_17:
        /*0004*/ 	.word	index@(_ZN7cutlass13device_kernelINS_4gemm6kernel13GemmUniversalIN4cute5tupleIJiiiiEEENS1_10collective13CollectiveMmaINS1_34MainloopSm90TmaGmmaWarpSpecializedILi3ENS5_IJNS4_1CILi2EEENSA_ILi1EEESC_EEENS1_35KernelTmaWarpSpecializedCooperativeEEENS5_IJNSA_ILi256EEESG_NSA_ILi64EEEEEENS_10bfloat16_tENS5_IJlSC_lEEESJ_SK_NS4_8TiledMMAINS4_8MMA_AtomIJNS4_4SM904GMMA28MMA_64x256x16_F32BF16BF16_SSILNSO_5MajorE0ELSQ_0ELNSO_7ScaleInE1ELSR_1EEEEEENS4_6LayoutISD_NS5_IJSC_NSA_ILi0EEESV_EEEEENS5_IJNS4_10UnderscoreESY_SY_EEEEENS4_13SM90_TMA_LOADENS4_14ComposedLayoutINS4_7SwizzleILi3ELi4ELi3EEENS4_18smem_ptr_flag_bitsILi16EEENSU_INS5_IJNSA_ILi8EEESH_EEENS5_IJSH_SC_EEEEEEEvNS4_8identityENS4_23SM90_TMA_LOAD_MULTICASTES1B_vS1C_EENS_8epilogue10collective18CollectiveEpilogueINS1F_22Sm90TmaWarpSpecializedILi4ELi2ELi16ELb1ELb0EEEJSI_NS5_IJNSA_ILi128EEENSA_ILi32EEEEEESJ_SK_SJ_SK_NS1F_6fusion15FusionCallbacksIS1J_NS1N_13LinCombEltActINS1F_6thread7SigmoidESJ_fSJ_fLNS_15FloatRoundStyleE2EEESI_S1M_JEEES11_NS12_INS13_ILi2ELi4ELi3EEES16_NSU_INS5_IJS17_S1L_EEENS5_IJS1L_SC_EEEEEEENS4_17SM75_U32x4_LDSM_NENS4_14SM90_TMA_STOREES1Z_NS4_17SM90_U32x4_STSM_NENS4_9Copy_AtomIJS22_NS_6half_tEEEEvEEEvvEEEEvNT_6ParamsE)
        /*0008*/ 	.word	0x000000a8


	//----- nvinfo : EIATTR_FRAME_SIZE
	.align		4
.L_18:
        /*000c*/ 	.byte	0x04, 0x11
        /*000e*/ 	.short	(.L_20 - .L_19)
	.align		4
.L_19:
        /*0010*/ 	.word	index@($__internal_0_$__cuda_sm20_rcp_rn_f32_slowpath)
        /*0014*/ 	.word	0x000007a0


	//----- nvinfo : EIATTR_FRAME_SIZE
	.align		4
.L_20:
        /*0018*/ 	.byte	0x04, 0x11
        /*001a*/ 	.short	(.L_22 - .L_21)
	.align		4
.L_21:
        /*001c*/ 	.word	index@(_ZN7cutlass13device_kernelINS_4gemm6kernel13GemmUniversalIN4cute5tupleIJiiiiEEENS1_10collective13CollectiveMmaINS1_34MainloopSm90TmaGmmaWarpSpecializedILi3ENS5_IJNS4_1CILi2EEENSA_ILi1EEESC_EEENS1_35KernelTmaWarpSpecializedCooperativeEEENS5_IJNSA_ILi256EEESG_NSA_ILi64EEEEEENS_10bfloat16_tENS5_IJlSC_lEEESJ_SK_NS4_8TiledMMAINS4_8MMA_AtomIJNS4_4SM904GMMA28MMA_64x256x16_F32BF16BF16_SSILNSO_5MajorE0ELSQ_0ELNSO_7ScaleInE1ELSR_1EEEEEENS4_6LayoutISD_NS5_IJSC_NSA_ILi0EEESV_EEEEENS5_IJNS4_10UnderscoreESY_SY_EEEEENS4_13SM90_TMA_LOADENS4_14ComposedLayoutINS4_7SwizzleILi3ELi4ELi3EEENS4_18smem_ptr_flag_bitsILi16EEENSU_INS5_IJNSA_ILi8EEESH_EEENS5_IJSH_SC_EEEEEEEvNS4_8identityENS4_23SM90_TMA_LOAD_MULTICASTES1B_vS1C_EENS_8epilogue10collective18CollectiveEpilogueINS1F_22Sm90TmaWarpSpecializedILi4ELi2ELi16ELb1ELb0EEEJSI_NS5_IJNSA_ILi128EEENSA_ILi32EEEEEESJ_SK_SJ_SK_NS1F_6fusion15FusionCallbacksIS1J_NS1N_13LinCombEltActINS1F_6thread7SigmoidESJ_fSJ_fLNS_15FloatRoundStyleE2EEESI_S1M_JEEES11_NS12_INS13_ILi2ELi4ELi3EEES16_NSU_INS5_IJS17_S1L_EEENS5_IJS1L_SC_EEEEEEENS4_17SM75_U32x4_LDSM_NENS4_14SM90_TMA_STOREES1Z_NS4_17SM90_U32x4_STSM_NENS4_9Copy_AtomIJS22_NS_6half_tEEEEvEEEvvEEEEvNT_6ParamsE)
        /*0020*/ 	.word	0x000007a0


	//----- nvinfo : EIATTR_MIN_STACK_SIZE
	.align		4
.L_22:
        /*0024*/ 	.byte	0x04, 0x12
        /*0026*/ 	.short	(.L_24 - .L_23)
	.align		4
.L_23:
        /*0028*/ 	.word	index@(_ZN7cutlass13device_kernelINS_4gemm6kernel13GemmUniversalIN4cute5tupleIJiiiiEEENS1_10collective13CollectiveMmaINS1_34MainloopSm90TmaGmmaWarpSpecializedILi3ENS5_IJNS4_1CILi2EEENSA_ILi1EEESC_EEENS1_35KernelTmaWarpSpecializedCooperativeEEENS5_IJNSA_ILi256EEESG_NSA_ILi64EEEEEENS_10bfloat16_tENS5_IJlSC_lEEESJ_SK_NS4_8TiledMMAINS4_8MMA_AtomIJNS4_4SM904GMMA28MMA_64x256x16_F32BF16BF16_SSILNSO_5MajorE0ELSQ_0ELNSO_7ScaleInE1ELSR_1EEEEEENS4_6LayoutISD_NS5_IJSC_NSA_ILi0EEESV_EEEEENS5_IJNS4_10UnderscoreESY_SY_EEEEENS4_13SM90_TMA_LOADENS4_14ComposedLayoutINS4_7SwizzleILi3ELi4ELi3EEENS4_18smem_ptr_flag_bitsILi16EEENSU_INS5_IJNSA_ILi8EEESH_EEENS5_IJSH_SC_EEEEEEEvNS4_8identityENS4_23SM90_TMA_LOAD_MULTICASTES1B_vS1C_EENS_8epilogue10collective18CollectiveEpilogueINS1F_22Sm90TmaWarpSpecializedILi4ELi2ELi16ELb1ELb0EEEJSI_NS5_IJNSA_ILi128EEENSA_ILi32EEEEEESJ_SK_SJ_SK_NS1F_6fusion15FusionCallbacksIS1J_NS1N_13LinCombEltActINS1F_6thread7SigmoidESJ_fSJ_fLNS_15FloatRoundStyleE2EEESI_S1M_JEEES11_NS12_INS13_ILi2ELi4ELi3EEES16_NSU_INS5_IJS17_S1L_EEENS5_IJS1L_SC_EEEEEEENS4_17SM75_U32x4_LDSM_NENS4_14SM90_TMA_STOREES1Z_NS4_17SM90_U32x4_STSM_NENS4_9Copy_AtomIJS22_NS_6half_tEEEEvEEEvvEEEEvNT_6ParamsE)
        /*002c*/ 	.word	0x000007a0
.L_24:


//--------------------- .nv.compat                --------------------------
	.section	.nv.compat,"",@"SHT_CUDA_COMPAT_INFO"
	.align	4
        /*0000*/ 	.byte	0x02, 0x09, 0x01, 0x00, 0x02, 0x02, 0x04, 0x00, 0x02, 0x05, 0x05, 0x00, 0x03, 0x07, 0x01, 0x01
        /*0010*/ 	.byte	0x02, 0x03, 0x01, 0x00, 0x02, 0x06, 0x01, 0x00, 0x04, 0x0b, 0x08, 0x00, 0x00, 0x00, 0x00, 0x00
        /*0020*/ 	.byte	0x00, 0x00, 0x00, 0x00


//--------------------- .nv.info._ZN7cutlass13device_kernelINS_4gemm6kernel13GemmUniversalIN4cute5tupleIJiiiiEEENS1_10collective13CollectiveMmaINS1_34MainloopSm90TmaGmmaWarpSpecializedILi3ENS5_IJNS4_1CILi2EEENSA_ILi1EEESC_EEENS1_35KernelTmaWarpSpecializedCooperativeEEENS5_IJNSA_ILi256EEESG_NSA_ILi64EEEEEENS_10bfloat16_tENS5_IJlSC_lEEESJ_SK_NS4_8TiledMMAINS4_8MMA_AtomIJNS4_4SM904GMMA28MMA_64x256x16_F32BF16BF16_SSILNSO_5MajorE0ELSQ_0ELNSO_7ScaleInE1ELSR_1EEEEEENS4_6LayoutISD_NS5_IJSC_NSA_ILi0EEESV_EEEEENS5_IJNS4_10UnderscoreESY_SY_EEEEENS4_13SM90_TMA_LOADENS4_14ComposedLayoutINS4_7SwizzleILi3ELi4ELi3EEENS4_18smem_ptr_flag_bitsILi16EEENSU_INS5_IJNSA_ILi8EEESH_EEENS5_IJSH_SC_EEEEEEEvNS4_8identityENS4_23SM90_TMA_LOAD_MULTICASTES1B_vS1C_EENS_8epilogue10collective18CollectiveEpilogueINS1F_22Sm90TmaWarpSpecializedILi4ELi2ELi16ELb1ELb0EEEJSI_NS5_IJNSA_ILi128EEENSA_ILi32EEEEEESJ_SK_SJ_SK_NS1F_6fusion15FusionCallbacksIS1J_NS1N_13LinCombEltActINS1F_6thread7SigmoidESJ_fSJ_fLNS_15FloatRoundStyleE2EEESI_S1M_JEEES11_NS12_INS13_ILi2ELi4ELi3EEES16_NSU_INS5_IJS17_S1L_EEENS5_IJS1L_SC_EEEEEEENS4_17SM75_U32x4_LDSM_NENS4_14SM90_TMA_STOREES1Z_NS4_17SM90_U32x4_STSM_NENS4_9Copy_AtomIJS22_NS_6half_tEEEEvEEEvvEEEEvNT_6ParamsE --------------------------
	.section	.nv.info._ZN7cutlass13device_kernelINS_4gemm6kernel13GemmUniversalIN4cute5tupleIJiiiiEEENS1_10collective13CollectiveMmaINS1_34MainloopSm90TmaGmmaWarpSpecializedILi3ENS5_IJNS4_1CILi2EEENSA_ILi1EEESC_EEENS1_35KernelTmaWarpSpecializedCooperativeEEENS5_IJNSA_ILi256EEESG_NSA_ILi64EEEEEENS_10bfloat16_tENS5_IJlSC_lEEESJ_SK_NS4_8TiledMMAINS4_8MMA_AtomIJNS4_4SM904GMMA28MMA_64x256x16_F32BF16BF16_SSILNSO_5MajorE0ELSQ_0ELNSO_7ScaleInE1ELSR_1EEEEEENS4_6LayoutISD_NS5_IJSC_NSA_ILi0EEESV_EEEEENS5_IJNS4_10UnderscoreESY_SY_EEEEENS4_13SM90_TMA_LOADENS4_14ComposedLayoutINS4_7SwizzleILi3ELi4ELi3EEENS4_18smem_ptr_flag_bitsILi16EEENSU_INS5_IJNSA_ILi8EEESH_EEENS5_IJSH_SC_EEEEEEEvNS4_8identityENS4_23SM90_TMA_LOAD_MULTICASTES1B_vS1C_EENS_8epilogue10collective18CollectiveEpilogueINS1F_22Sm90TmaWarpSpecializedILi4ELi2ELi16ELb1ELb0EEEJSI_NS5_IJNSA_ILi128EEENSA_ILi32EEEEEESJ_SK_SJ_SK_NS1F_6fusion15FusionCallbacksIS1J_NS1N_13LinCombEltActINS1F_6thread7SigmoidESJ_fSJ_fLNS_15FloatRoundStyleE2EEESI_S1M_JEEES11_NS12_INS13_ILi2ELi4ELi3EEES16_NSU_INS5_IJS17_S1L_EEENS5_IJS1L_SC_EEEEEEENS4_17SM75_U32x4_LDSM_NENS4_14SM90_TMA_STOREES1Z_NS4_17SM90_U32x4_STSM_NENS4_9Copy_AtomIJS22_NS_6half_tEEEEvEEEvvEEEEvNT_6ParamsE,"",@"SHT_CUDA_INFO"
	.sectionflags	@""
	.align	4


	//----- nvinfo : EIATTR_CUDA_API_VERSION
	.align		4
        /*0000*/ 	.byte	0x04, 0x37
        /*0002*/ 	.short	(.L_26 - .L_25)
.L_25:
        /*0004*/ 	.word	0x00000082


	//----- nvinfo : EIATTR_KPARAM_INFO
	.align		4
.L_26:
        /*0008*/ 	.byte	0x04, 0x17
        /*000a*/ 	.short	(.L_28 - .L_27)
.L_27:
        /*000c*/ 	.word	0x00000000
        /*0010*/ 	.short	0x0000
        /*0012*/ 	.short	0x0070
        /*0014*/ 	.byte	0x00, 0xf0, 0x01, 0x1c


	//----- nvinfo : EIATTR_SPARSE_MMA_MASK
	.align		4
.L_28:
        /*0018*/ 	.byte	0x03, 0x50
        /*001a*/ 	.short	0x0000


	//----- nvinfo : EIATTR_MAXREG_COUNT
	.align		4
        /*001c*/ 	.byte	0x03, 0x1b
        /*001e*/ 	.short	0x00a8


	//----- nvinfo : EIATTR_NUM_BARRIERS
	.align		4
        /*0020*/ 	.byte	0x02, 0x4c
        /*0022*/ 	.byte	0x02
	.zero		1


	//----- nvinfo : EIATTR_EXTERNS
	.align		4
        /*0024*/ 	.byte	0x04, 0x0f
        /*0026*/ 	.short	(.L_30 - .L_29)


	//   ....[0]....
	.align		4
.L_29:
        /*0028*/ 	.word	index@(__assertfail)


	//----- nvinfo : EIATTR_ANNOTATIONS
	.align		4
.L_30:
        /*002c*/ 	.byte	0x04, 0x55
        /*002e*/ 	.short	(.L_32 - .L_31)


	//   ....[0]....
.L_31:
        /*0030*/ 	.word	0x00000001
        /*0034*/ 	.byte	0xb0, 0x0b, 0x00, 0x00, 0x01, 0x00, 0x00, 0x00, 0x80, 0x0e, 0x00, 0x00, 0x01, 0x00, 0x00, 0x00
        /* <DEDUP_REMOVED lines=669> */
        /*2a14*/ 	.byte	0x40, 0xc6, 0x02, 0x00


	//----- nvinfo : EIATTR_MERCURY_ISA_VERSION
	.align		4
.L_32:
        /*2a18*/ 	.byte	0x03, 0x5f
        /*2a1a*/ 	.short	0x0101


	//----- nvinfo : EIATTR_INT_WARP_WIDE_INSTR_OFFSETS
	.align		4
        /*2a1c*/ 	.byte	0x04, 0x31
        /*2a1e*/ 	.short	(.L_34 - .L_33)


	//   ....[0]....
.L_33:
        /*2a20*/ 	.word	0x00000a20


	//   ....[1]....
        /*2a24*/ 	.word	0x00000a30


	//   ....[2]....
        /*2a28*/ 	.word	0x00000b90


	//----- nvinfo : EIATTR_COOP_GROUP_MASK_REGIDS
	.align		4
.L_34:
        /*2a2c*/ 	.byte	0x04, 0x29
        /*2a2e*/ 	.short	(.L_36 - .L_35)


	//   ....[0]....
.L_35:
        /*2a30*/ 	.word	0xffffffff


	//   ....[1]....
        /*2a34*/ 	.word	0xffffffff


	//   ....[2]....
        /*2a38*/ 	.word	0xffffffff


	//   ....[3]....
        /*2a3c*/ 	.word	0xffffffff


	//   ....[4]....
        /*2a40*/ 	.word	0xffffffff


	//   ....[5]....
        /*2a44*/ 	.word	0xffffffff


	//   ....[6]....
        /*2a48*/ 	.word	0xffffffff


	//----- nvinfo : EIATTR_COOP_GROUP_INSTR_OFFSETS
	.align		4
.L_36:
        /*2a4c*/ 	.byte	0x04, 0x28
        /*2a4e*/ 	.short	(.L_38 - .L_37)


	//   ....[0]....
.L_37:
        /*2a50*/ 	.word	0x00000060


	//   ....[1]....
        /*2a54*/ 	.word	0x00000090


	//   ....[2]....
        /*2a58*/ 	.word	0x000004e0


	//   ....[3]....
        /*2a5c*/ 	.word	0x000006b0


	//   ....[4]....
        /*2a60*/ 	.word	0x00000860


	//   ....[5]....
        /*2a64*/ 	.word	0x00000d20


	//   ....[6]....
        /*2a68*/ 	.word	0x000018b0


	//----- nvinfo : EIATTR_REG_RECONFIG
	.align		4
.L_38:
        /*2a6c*/ 	.byte	0x01, 0x54
	.zero		2


	//----- nvinfo : EIATTR_SYSCALL_OFFSETS
	.align		4
        /*2a70*/ 	.byte	0x04, 0x46
        /*2a72*/ 	.short	(.L_40 - .L_39)


	//   ....[0]....
.L_39:
        /*2a74*/ 	.word	0x00001a60


	//   ....[1]....
        /*2a78*/ 	.word	0x00009770


	//   ....[2]....
        /*2a7c*/ 	.word	0x00009860


	//----- nvinfo : EIATTR_MBARRIER_INSTR_OFFSETS
	.align		4
.L_40:
        /*2a80*/ 	.byte	0x04, 0x39
        /*2a82*/ 	.short	(.L_42 - .L_41)


	//   ....[0]....
.L_41:
        /*2a84*/ 	.word	0x00000640
        /*2a88*/ 	.word	0x000000ff
        /*2a8c*/ 	.word	0x00000000
        /*2a90*/ 	.short	0x0100
        /*2a92*/ 	.byte	0x08
	.zero		1


	//   ....[1]....
        /*2a94*/ 	.word	0x00000650
        /*2a98*/ 	.word	0x000000ff
        /*2a9c*/ 	.word	0x00000018
        /*2aa0*/ 	.short	0x0100
        /*2aa2*/ 	.byte	0x08
	.zero		1


	//   ....[2]....
        /*2aa4*/ 	.word	0x00000660
        /*2aa8*/ 	.word	0x000000ff
        /*2aac*/ 	.word	0x00000008
        /*2ab0*/ 	.short	0x0100
        /*2ab2*/ 	.byte	0x08
	.zero		1


	//   ....[3]....
        /*2ab4*/ 	.word	0x00000670
        /*2ab8*/ 	.word	0x000000ff
        /*2abc*/ 	.word	0x00000020
        /*2ac0*/ 	.short	0x0100
        /*2ac2*/ 	.byte	0x08
	.zero		1


	//   ....[4]....
        /*2ac4*/ 	.word	0x00000680
        /*2ac8*/ 	.word	0x000000ff
        /*2acc*/ 	.word	0x00000010
        /*2ad0*/ 	.short	0x0100
        /*2ad2*/ 	.byte	0x08
	.zero		1


	//   ....[5]....
        /*2ad4*/ 	.word	0x00000690
        /*2ad8*/ 	.word	0x000000ff
        /*2adc*/ 	.word	0x00000028
        /*2ae0*/ 	.short	0x0100
        /*2ae2*/ 	.byte	0x08
	.zero		1


	//   ....[6]....
        /*2ae4*/ 	.word	0x000007c0
        /*2ae8*/ 	.word	0x000000ff
        /*2aec*/ 	.word	0x00000030
        /*2af0*/ 	.short	0x0100
        /*2af2*/ 	.byte	0x08
	.zero		1


	//   ....[7]....
        /*2af4*/ 	.word	0x000007d0
        /*2af8*/ 	.word	0x000000ff
        /*2afc*/ 	.word	0x00000050
        /*2b00*/ 	.short	0x0100
        /*2b02*/ 	.byte	0x08
	.zero		1


	//   ....[8]....
        /*2b04*/ 	.word	0x000007e0
        /*2b08*/ 	.word	0x000000ff
        /*2b0c*/ 	.word	0x00000038
        /*2b10*/ 	.short	0x0100
        /*2b12*/ 	.byte	0x08
	.zero		1


	//   ....[9]....
        /*2b14*/ 	.word	0x000007f0
        /*2b18*/ 	.word	0x000000ff
        /*2b1c*/ 	.word	0x00000058
        /*2b20*/ 	.short	0x0100
        /*2b22*/ 	.byte	0x08
	.zero		1


	//   ....[10]....
        /*2b24*/ 	.word	0x00000800
        /*2b28*/ 	.word	0x000000ff
        /*2b2c*/ 	.word	0x00000040
        /*2b30*/ 	.short	0x0100
        /*2b32*/ 	.byte	0x08
	.zero		1


	//   ....[11]....
        /*2b34*/ 	.word	0x00000810
        /*2b38*/ 	.word	0x000000ff
        /*2b3c*/ 	.word	0x00000060
        /*2b40*/ 	.short	0x0100
        /*2b42*/ 	.byte	0x08
	.zero		1


	//   ....[12]....
        /*2b44*/ 	.word	0x00000820
        /*2b48*/ 	.word	0x000000ff
        /*2b4c*/ 	.word	0x00000048
        /*2b50*/ 	.short	0x0100
        /*2b52*/ 	.byte	0x08
	.zero		1


	//   ....[13]....
        /*2b54*/ 	.word	0x00000830
        /*2b58*/ 	.word	0x000000ff
        /*2b5c*/ 	.word	0x00000068
        /*2b60*/ 	.short	0x0100
        /*2b62*/ 	.byte	0x08
	.zero		1


	//   ....[14]....
        /*2b64*/ 	.word	0x00000c10
        /*2b68*/ 	.word	0x000000ff
        /*2b6c*/ 	.word	0x00000070
        /*2b70*/ 	.short	0x0100
        /*2b72*/ 	.byte	0x06
	.zero		1


	//   ....[15]....
        /*2b74*/ 	.word	0x00000ca0
        /*2b78*/ 	.word	0x000000ff
        /*2b7c*/ 	.word	0x00000078
        /*2b80*/ 	.short	0x0100
        /*2b82*/ 	.byte	0x06
	.zero		1


	//   ....[16]....
        /*2b84*/ 	.word	0x00001af0
        /*2b88*/ 	.word	0x00000003
        /*2b8c*/ 	.word	0x00000000
        /*2b90*/ 	.short	0x010a
        /*2b92*/ 	.byte	0x3f
	.zero		1


	//   ....[17]....
        /*2b94*/ 	.word	0x00001b30
        /*2b98*/ 	.word	0x00000003
        /*2b9c*/ 	.word	0x00000000
        /*2ba0*/ 	.short	0x010a
        /*2ba2*/ 	.byte	0x3f
	.zero		1


	//   ....[18]....
        /*2ba4*/ 	.word	0x00005160
        /*2ba8*/ 	.word	0x000000ff
        /*2bac*/ 	.word	0x00000000
        /*2bb0*/ 	.short	0x010a
        /*2bb2*/ 	.byte	0x08
	.zero		1


	//   ....[19]....
        /*2bb4*/ 	.word	0x000051a0
        /*2bb8*/ 	.word	0x000000ff
        /*2bbc*/ 	.word	0x00000000
        /*2bc0*/ 	.short	0x010a
        /*2bc2*/ 	.byte	0x08
	.zero		1


	//   ....[20]....
        /*2bc4*/ 	.word	0x00009300
        /*2bc8*/ 	.word	0x00000003
        /*2bcc*/ 	.word	0x00000000
        /*2bd0*/ 	.short	0x0101
        /*2bd2*/ 	.byte	0x3f
	.zero		1


	//   ....[21]....
        /*2bd4*/ 	.word	0x00009520
        /*2bd8*/ 	.word	0x00000000
        /*2bdc*/ 	.word	0x00000000
        /*2be0*/ 	.short	0x0101
        /*2be2*/ 	.byte	0x3f
	.zero		1


	//   ....[22]....
        /*2be4*/ 	.word	0x00009d30
        /*2be8*/ 	.word	0x000000ff
        /*2bec*/ 	.word	0x00000030
        /*2bf0*/ 	.short	0x010a
        /*2bf2*/ 	.byte	0x2e
	.zero		1


	//   ....[23]....
        /*2bf4*/ 	.word	0x0000bd60
        /*2bf8*/ 	.word	0x000000ff
        /*2bfc*/ 	.word	0x00000000
        /*2c00*/ 	.short	0x0101
        /*2c02*/ 	.byte	0x04
	.zero		1


	//   ....[24]....
        /*2c04*/ 	.word	0x0000be40
        /*2c08*/ 	.word	0x00000000
        /*2c0c*/ 	.word	0x00000030
        /*2c10*/ 	.short	0x010a
        /*2c12*/ 	.byte	0x3f
	.zero		1


	//   ....[25]....
        /*2c14*/ 	.word	0x0000db90
        /*2c18*/ 	.word	0x000000ff
        /*2c1c*/ 	.word	0x00000000
        /*2c20*/ 	.short	0x0101
        /*2c22*/ 	.byte	0x04
	.zero		1


	//   ....[26]....
        /*2c24*/ 	.word	0x0000dc80
        /*2c28*/ 	.word	0x00000000
        /*2c2c*/ 	.word	0x00000030
        /*2c30*/ 	.short	0x010a
        /*2c32*/ 	.byte	0x3f
	.zero		1


	//   ....[27]....
        /*2c34*/ 	.word	0x0000fb00
        /*2c38*/ 	.word	0x000000ff
        /*2c3c*/ 	.word	0x00000000
        /*2c40*/ 	.short	0x0101
        /*2c42*/ 	.byte	0x04
	.zero		1


	//   ....[28]....
        /*2c44*/ 	.word	0x0000fbe0
        /*2c48*/ 	.word	0x00000000
        /*2c4c*/ 	.word	0x00000030
        /*2c50*/ 	.short	0x010a
        /*2c52*/ 	.byte	0x3f
	.zero		1


	//   ....[29]....
        /*2c54*/ 	.word	0x00011960
        /*2c58*/ 	.word	0x000000ff
        /*2c5c*/ 	.word	0x00000000
        /*2c60*/ 	.short	0x0101
        /*2c62*/ 	.byte	0x04
	.zero		1


	//   ....[30]....
        /*2c64*/ 	.word	0x00011a50
        /*2c68*/ 	.word	0x00000002
        /*2c6c*/ 	.word	0x00000030
        /*2c70*/ 	.short	0x010a
        /*2c72*/ 	.byte	0x3f
	.zero		1


	//   ....[31]....
        /*2c74*/ 	.word	0x00013890
        /*2c78*/ 	.word	0x000000ff
        /*2c7c*/ 	.word	0x00000000
        /*2c80*/ 	.short	0x0101
        /*2c82*/ 	.byte	0x04
	.zero		1


	//   ....[32]....
        /*2c84*/ 	.word	0x00013980
        /*2c88*/ 	.word	0x00000003
        /*2c8c*/ 	.word	0x00000030
        /*2c90*/ 	.short	0x010a
        /*2c92*/ 	.byte	0x3f
	.zero		1


	//   ....[33]....
        /*2c94*/ 	.word	0x000156d0
        /*2c98*/ 	.word	0x000000ff
        /*2c9c*/ 	.word	0x00000000
        /*2ca0*/ 	.short	0x0101
        /*2ca2*/ 	.byte	0x04
	.zero		1


	//   ....[34]....
        /*2ca4*/ 	.word	0x000157c0
        /*2ca8*/ 	.word	0x00000000
        /*2cac*/ 	.word	0x00000030
        /*2cb0*/ 	.short	0x010a
        /*2cb2*/ 	.byte	0x3f
	.zero		1


	//   ....[35]....
        /*2cb4*/ 	.word	0x00017600
        /*2cb8*/ 	.word	0x000000ff
        /*2cbc*/ 	.word	0x00000000
        /*2cc0*/ 	.short	0x0101
        /*2cc2*/ 	.byte	0x04
	.zero		1


	//   ....[36]....
        /*2cc4*/ 	.word	0x000176f0
        /*2cc8*/ 	.word	0x00000000
        /*2ccc*/ 	.word	0x00000030
        /*2cd0*/ 	.short	0x010a
        /*2cd2*/ 	.byte	0x3f
	.zero		1


	//   ....[37]....
        /*2cd4*/ 	.word	0x00019440
        /*2cd8*/ 	.word	0x000000ff
        /*2cdc*/ 	.word	0x00000000
        /*2ce0*/ 	.short	0x0101
        /*2ce2*/ 	.byte	0x04
	.zero		1


	//   ....[38]....
        /*2ce4*/ 	.word	0x00019530
        /*2ce8*/ 	.word	0x00000000
        /*2cec*/ 	.word	0x00000030
        /*2cf0*/ 	.short	0x010a
        /*2cf2*/ 	.byte	0x3f
	.zero		1


	//   ....[39]....
        /*2cf4*/ 	.word	0x0001b380
        /*2cf8*/ 	.word	0x000000ff
        /*2cfc*/ 	.word	0x00000000
        /*2d00*/ 	.short	0x0101
        /*2d02*/ 	.byte	0x04
	.zero		1


	//   ....[40]....
        /*2d04*/ 	.word	0x0001b470
        /*2d08*/ 	.word	0x00000000
        /*2d0c*/ 	.word	0x00000030
        /*2d10*/ 	.short	0x010a
        /*2d12*/ 	.byte	0x3f
	.zero		1


	//   ....[41]....
        /*2d14*/ 	.word	0x0001d1c0
        /*2d18*/ 	.word	0x000000ff
        /*2d1c*/ 	.word	0x00000000
        /*2d20*/ 	.short	0x0101
        /*2d22*/ 	.byte	0x04
	.zero		1


	//   ....[42]....
        /*2d24*/ 	.word	0x0001d2b0
        /*2d28*/ 	.word	0x00000000
        /*2d2c*/ 	.word	0x00000030
        /*2d30*/ 	.short	0x010a
        /*2d32*/ 	.byte	0x3f
	.zero		1


	//   ....[43]....
        /*2d34*/ 	.word	0x0001f100
        /*2d38*/ 	.word	0x000000ff
        /*2d3c*/ 	.word	0x00000000
        /*2d40*/ 	.short	0x0101
        /*2d42*/ 	.byte	0x04
	.zero		1


	//   ....[44]....
        /*2d44*/ 	.word	0x0001f1f0
        /*2d48*/ 	.word	0x00000000
        /*2d4c*/ 	.word	0x00000030
        /*2d50*/ 	.short	0x010a
        /*2d52*/ 	.byte	0x3f
	.zero		1


	//   ....[45]....
        /*2d54*/ 	.word	0x00020f40
        /*2d58*/ 	.word	0x000000ff
        /*2d5c*/ 	.word	0x00000000
        /*2d60*/ 	.short	0x0101
        /*2d62*/ 	.byte	0x04
	.zero		1


	//   ....[46]....
        /*2d64*/ 	.word	0x00021030
        /*2d68*/ 	.word	0x00000000
        /*2d6c*/ 	.word	0x00000030
        /*2d70*/ 	.short	0x010a
        /*2d72*/ 	.byte	0x3f
	.zero		1


	//   ....[47]....
        /*2d74*/ 	.word	0x00022e80
        /*2d78*/ 	.word	0x000000ff
        /*2d7c*/ 	.word	0x00000000
        /*2d80*/ 	.short	0x0101
        /*2d82*/ 	.byte	0x04
	.zero		1


	//   ....[48]....
        /*2d84*/ 	.word	0x00022f70
        /*2d88*/ 	.word	0x00000000
        /*2d8c*/ 	.word	0x00000030
        /*2d90*/ 	.short	0x010a
        /*2d92*/ 	.byte	0x3f
	.zero		1


	//   ....[49]....
        /*2d94*/ 	.word	0x00024cc0
        /*2d98*/ 	.word	0x000000ff
        /*2d9c*/ 	.word	0x00000000
        /*2da0*/ 	.short	0x0101
        /*2da2*/ 	.byte	0x04
	.zero		1


	//   ....[50]....
        /*2da4*/ 	.word	0x00024db0
        /*2da8*/ 	.word	0x00000000
        /*2dac*/ 	.word	0x00000030
        /*2db0*/ 	.short	0x010a
        /*2db2*/ 	.byte	0x3f
	.zero		1


	//   ....[51]....
        /*2db4*/ 	.word	0x00026c00
        /*2db8*/ 	.word	0x000000ff
        /*2dbc*/ 	.word	0x00000000
        /*2dc0*/ 	.short	0x0101
        /*2dc2*/ 	.byte	0x04
	.zero		1


	//   ....[52]....
        /*2dc4*/ 	.word	0x00026ce0
        /*2dc8*/ 	.word	0x00000000
        /*2dcc*/ 	.word	0x00000030
        /*2dd0*/ 	.short	0x010a
        /*2dd2*/ 	.byte	0x3f
	.zero		1


	//   ....[53]....
        /*2dd4*/ 	.word	0x000289f0
        /*2dd8*/ 	.word	0x000000ff
        /*2ddc*/ 	.word	0x00000000
        /*2de0*/ 	.short	0x0101
        /*2de2*/ 	.byte	0x04
	.zero		1


	//   ....[54]....
        /*2de4*/ 	.word	0x000293e0
        /*2de8*/ 	.word	0x000000ff
        /*2dec*/ 	.word	0x00000000
        /*2df0*/ 	.short	0x0101
        /*2df2*/ 	.byte	0x04
	.zero		1


	//   ....[55]....
        /*2df4*/ 	.word	0x00029a90
        /*2df8*/ 	.word	0x000000ff
        /*2dfc*/ 	.word	0x00000078
        /*2e00*/ 	.short	0x010a
        /*2e02*/ 	.byte	0x04
	.zero		1


	//   ....[56]....
        /*2e04*/ 	.word	0x00029ed0
        /*2e08*/ 	.word	0x000000ff
        /*2e0c*/ 	.word	0x00000050
        /*2e10*/ 	.short	0x010a
        /*2e12*/ 	.byte	0x04
	.zero		1


	//   ....[57]....
        /*2e14*/ 	.word	0x00029fc0
        /*2e18*/ 	.word	0x000000ff
        /*2e1c*/ 	.word	0x00000030
        /*2e20*/ 	.short	0x010b
        /*2e22*/ 	.byte	0x04
	.zero		1


	//   ....[58]....
        /*2e24*/ 	.word	0x0002a020
        /*2e28*/ 	.word	0x000000ff
        /*2e2c*/ 	.word	0x00000000
        /*2e30*/ 	.short	0x0101
        /*2e32*/ 	.byte	0x0e
	.zero		1


	//   ....[59]....
        /*2e34*/ 	.word	0x0002a050
        /*2e38*/ 	.word	0x000000ff
        /*2e3c*/ 	.word	0x00000058
        /*2e40*/ 	.short	0x010a
        /*2e42*/ 	.byte	0x04
	.zero		1


	//   ....[60]....
        /*2e44*/ 	.word	0x0002a160
        /*2e48*/ 	.word	0x000000ff
        /*2e4c*/ 	.word	0x00000038
        /*2e50*/ 	.short	0x010b
        /*2e52*/ 	.byte	0x04
	.zero		1


	//   ....[61]....
        /*2e54*/ 	.word	0x0002a1d0
        /*2e58*/ 	.word	0x000000ff
        /*2e5c*/ 	.word	0x00000000
        /*2e60*/ 	.short	0x0101
        /*2e62*/ 	.byte	0x0d
	.zero		1


	//   ....[62]....
        /*2e64*/ 	.word	0x0002a200
        /*2e68*/ 	.word	0x000000ff
        /*2e6c*/ 	.word	0x00000060
        /*2e70*/ 	.short	0x010a
        /*2e72*/ 	.byte	0x04
	.zero		1


	//   ....[63]....
        /*2e74*/ 	.word	0x0002a300
        /*2e78*/ 	.word	0x000000ff
        /*2e7c*/ 	.word	0x00000040
        /*2e80*/ 	.short	0x010b
        /*2e82*/ 	.byte	0x04
	.zero		1


	//   ....[64]....
        /*2e84*/ 	.word	0x0002a360
        /*2e88*/ 	.word	0x000000ff
        /*2e8c*/ 	.word	0x00000000
        /*2e90*/ 	.short	0x0101
        /*2e92*/ 	.byte	0x0f
	.zero		1


	//   ....[65]....
        /*2e94*/ 	.word	0x0002a390
        /*2e98*/ 	.word	0x000000ff
        /*2e9c*/ 	.word	0x00000068
        /*2ea0*/ 	.short	0x010a
        /*2ea2*/ 	.byte	0x04
	.zero		1


	//   ....[66]....
        /*2ea4*/ 	.word	0x0002a490
        /*2ea8*/ 	.word	0x000000ff
        /*2eac*/ 	.word	0x00000048
        /*2eb0*/ 	.short	0x010b
        /*2eb2*/ 	.byte	0x04
	.zero		1


	//   ....[67]....
        /*2eb4*/ 	.word	0x0002a500
        /*2eb8*/ 	.word	0x000000ff
        /*2ebc*/ 	.word	0x00000000
        /*2ec0*/ 	.short	0x0101
        /*2ec2*/ 	.byte	0x05
	.zero		1


	//   ....[68]....
        /*2ec4*/ 	.word	0x0002a540
        /*2ec8*/ 	.word	0x000000ff
        /*2ecc*/ 	.word	0x00000050
        /*2ed0*/ 	.short	0x010a
        /*2ed2*/ 	.byte	0x04
	.zero		1


	//   ....[69]....
        /*2ed4*/ 	.word	0x0002a630
        /*2ed8*/ 	.word	0x000000ff
        /*2edc*/ 	.word	0x00000030
        /*2ee0*/ 	.short	0x010b
        /*2ee2*/ 	.byte	0x04
	.zero		1


	//   ....[70]....
        /*2ee4*/ 	.word	0x0002a670
        /*2ee8*/ 	.word	0x000000ff
        /*2eec*/ 	.word	0x00000000
        /*2ef0*/ 	.short	0x0101
        /*2ef2*/ 	.byte	0x0e
	.zero		1


	//   ....[71]....
        /*2ef4*/ 	.word	0x0002a6a0
        /*2ef8*/ 	.word	0x000000ff
        /*2efc*/ 	.word	0x00000058
        /*2f00*/ 	.short	0x010a
        /*2f02*/ 	.byte	0x04
	.zero		1


	//   ....[72]....
        /*2f04*/ 	.word	0x0002a7a0
        /*2f08*/ 	.word	0x000000ff
        /*2f0c*/ 	.word	0x00000038
        /*2f10*/ 	.short	0x010b
        /*2f12*/ 	.byte	0x04
	.zero		1


	//   ....[73]....
        /*2f14*/ 	.word	0x0002a7e0
        /*2f18*/ 	.word	0x000000ff
        /*2f1c*/ 	.word	0x00000000
        /*2f20*/ 	.short	0x0101
        /*2f22*/ 	.byte	0x0d
	.zero		1


	//   ....[74]....
        /*2f24*/ 	.word	0x0002a820
        /*2f28*/ 	.word	0x000000ff
        /*2f2c*/ 	.word	0x00000060
        /*2f30*/ 	.short	0x010a
        /*2f32*/ 	.byte	0x04
	.zero		1


	//   ....[75]....
        /*2f34*/ 	.word	0x0002a910
        /*2f38*/ 	.word	0x000000ff
        /*2f3c*/ 	.word	0x00000040
        /*2f40*/ 	.short	0x010b
        /*2f42*/ 	.byte	0x04
	.zero		1


	//   ....[76]....
        /*2f44*/ 	.word	0x0002a950
        /*2f48*/ 	.word	0x000000ff
        /*2f4c*/ 	.word	0x00000000
        /*2f50*/ 	.short	0x0101
        /*2f52*/ 	.byte	0x0f
	.zero		1


	//   ....[77]....
        /*2f54*/ 	.word	0x0002a980
        /*2f58*/ 	.word	0x000000ff
        /*2f5c*/ 	.word	0x00000068
        /*2f60*/ 	.short	0x010a
        /*2f62*/ 	.byte	0x04
	.zero		1


	//   ....[78]....
        /*2f64*/ 	.word	0x0002aa80
        /*2f68*/ 	.word	0x000000ff
        /*2f6c*/ 	.word	0x00000048
        /*2f70*/ 	.short	0x010b
        /*2f72*/ 	.byte	0x04
	.zero		1


	//   ....[79]....
        /*2f74*/ 	.word	0x0002aac0
        /*2f78*/ 	.word	0x000000ff
        /*2f7c*/ 	.word	0x00000000
        /*2f80*/ 	.short	0x0101
        /*2f82*/ 	.byte	0x05
	.zero		1


	//   ....[80]....
        /*2f84*/ 	.word	0x0002ab00
        /*2f88*/ 	.word	0x000000ff
        /*2f8c*/ 	.word	0x00000050
        /*2f90*/ 	.short	0x010a
        /*2f92*/ 	.byte	0x04
	.zero		1


	//   ....[81]....
        /*2f94*/ 	.word	0x0002ac00
        /*2f98*/ 	.word	0x000000ff
        /*2f9c*/ 	.word	0x00000030
        /*2fa0*/ 	.short	0x010b
        /*2fa2*/ 	.byte	0x04
	.zero		1


	//   ....[82]....
        /*2fa4*/ 	.word	0x0002ac40
        /*2fa8*/ 	.word	0x000000ff
        /*2fac*/ 	.word	0x00000000
        /*2fb0*/ 	.short	0x0101
        /*2fb2*/ 	.byte	0x0e
	.zero		1


	//   ....[83]....
        /*2fb4*/ 	.word	0x0002ac70
        /*2fb8*/ 	.word	0x000000ff
        /*2fbc*/ 	.word	0x00000058
        /*2fc0*/ 	.short	0x010a
        /*2fc2*/ 	.byte	0x04
	.zero		1


	//   ....[84]....
        /*2fc4*/ 	.word	0x0002ad70
        /*2fc8*/ 	.word	0x000000ff
        /*2fcc*/ 	.word	0x00000038
        /*2fd0*/ 	.short	0x010b
        /*2fd2*/ 	.byte	0x04
	.zero		1


	//   ....[85]....
        /*2fd4*/ 	.word	0x0002adb0
        /*2fd8*/ 	.word	0x000000ff
        /*2fdc*/ 	.word	0x00000000
        /*2fe0*/ 	.short	0x0101
        /*2fe2*/ 	.byte	0x0d
	.zero		1


	//   ....[86]....
        /*2fe4*/ 	.word	0x0002adf0
        /*2fe8*/ 	.word	0x000000ff
        /*2fec*/ 	.word	0x00000060
        /*2ff0*/ 	.short	0x010a
        /*2ff2*/ 	.byte	0x04
	.zero		1


	//   ....[87]....
        /*2ff4*/ 	.word	0x0002aef0
        /*2ff8*/ 	.word	0x000000ff
        /*2ffc*/ 	.word	0x00000040
        /*3000*/ 	.short	0x010b
        /*3002*/ 	.byte	0x04
	.zero		1


	//   ....[88]....
        /*3004*/ 	.word	0x0002af30
        /*3008*/ 	.word	0x000000ff
        /*300c*/ 	.word	0x00000000
        /*3010*/ 	.short	0x0101
        /*3012*/ 	.byte	0x0f
	.zero		1


	//   ....[89]....
        /*3014*/ 	.word	0x0002af60
        /*3018*/ 	.word	0x000000ff
        /*301c*/ 	.word	0x00000068
        /*3020*/ 	.short	0x010a
        /*3022*/ 	.byte	0x04
	.zero		1


	//   ....[90]....
        /*3024*/ 	.word	0x0002b060
        /*3028*/ 	.word	0x000000ff
        /*302c*/ 	.word	0x00000048
        /*3030*/ 	.short	0x010b
        /*3032*/ 	.byte	0x04
	.zero		1


	//   ....[91]....
        /*3034*/ 	.word	0x0002b0a0
        /*3038*/ 	.word	0x000000ff
        /*303c*/ 	.word	0x00000000
        /*3040*/ 	.short	0x0101
        /*3042*/ 	.byte	0x05
	.zero		1


	//   ....[92]....
        /*3044*/ 	.word	0x0002b0e0
        /*3048*/ 	.word	0x000000ff
        /*304c*/ 	.word	0x00000050
        /*3050*/ 	.short	0x010a
        /*3052*/ 	.byte	0x04
	.zero		1


	//   ....[93]....
        /*3054*/ 	.word	0x0002b1e0
        /*3058*/ 	.word	0x000000ff
        /*305c*/ 	.word	0x00000030
        /*3060*/ 	.short	0x010b
        /*3062*/ 	.byte	0x04
	.zero		1


	//   ....[94]....
        /*3064*/ 	.word	0x0002b220
        /*3068*/ 	.word	0x000000ff
        /*306c*/ 	.word	0x00000000
        /*3070*/ 	.short	0x0101
        /*3072*/ 	.byte	0x0e
	.zero		1


	//   ....[95]....
        /*3074*/ 	.word	0x0002b250
        /*3078*/ 	.word	0x000000ff
        /*307c*/ 	.word	0x00000058
        /*3080*/ 	.short	0x010a
        /*3082*/ 	.byte	0x04
	.zero		1


	//   ....[96]....
        /*3084*/ 	.word	0x0002b350
        /*3088*/ 	.word	0x000000ff
        /*308c*/ 	.word	0x00000038
        /*3090*/ 	.short	0x010b
        /*3092*/ 	.byte	0x04
	.zero		1


	//   ....[97]....
        /*3094*/ 	.word	0x0002b390
        /*3098*/ 	.word	0x000000ff
        /*309c*/ 	.word	0x00000000
        /*30a0*/ 	.short	0x0101
        /*30a2*/ 	.byte	0x0d
	.zero		1


	//   ....[98]....
        /*30a4*/ 	.word	0x0002b3d0
        /*30a8*/ 	.word	0x000000ff
        /*30ac*/ 	.word	0x00000060
        /*30b0*/ 	.short	0x010a
        /*30b2*/ 	.byte	0x04
	.zero		1


	//   ....[99]....
        /*30b4*/ 	.word	0x0002b4d0
        /*30b8*/ 	.word	0x000000ff
        /*30bc*/ 	.word	0x00000040
        /*30c0*/ 	.short	0x010b
        /*30c2*/ 	.byte	0x04
	.zero		1


	//   ....[100]....
        /*30c4*/ 	.word	0x0002b510
        /*30c8*/ 	.word	0x000000ff
        /*30cc*/ 	.word	0x00000000
        /*30d0*/ 	.short	0x0101
        /*30d2*/ 	.byte	0x0f
	.zero		1


	//   ....[101]....
        /*30d4*/ 	.word	0x0002b540
        /*30d8*/ 	.word	0x000000ff
        /*30dc*/ 	.word	0x00000068
        /*30e0*/ 	.short	0x010a
        /*30e2*/ 	.byte	0x04
	.zero		1


	//   ....[102]....
        /*30e4*/ 	.word	0x0002b640
        /*30e8*/ 	.word	0x000000ff
        /*30ec*/ 	.word	0x00000048
        /*30f0*/ 	.short	0x010b
        /*30f2*/ 	.byte	0x04
	.zero		1


	//   ....[103]....
        /*30f4*/ 	.word	0x0002b690
        /*30f8*/ 	.word	0x000000ff
        /*30fc*/ 	.word	0x00000000
        /*3100*/ 	.short	0x0101
        /*3102*/ 	.byte	0x05
	.zero		1


	//   ....[104]....
        /*3104*/ 	.word	0x0002bda0
        /*3108*/ 	.word	0x00000000
        /*310c*/ 	.word	0x00000050
        /*3110*/ 	.short	0x010a
        /*3112*/ 	.byte	0x3f
	.zero		1


	//   ....[105]....
        /*3114*/ 	.word	0x0002bde0
        /*3118*/ 	.word	0x00000000
        /*311c*/ 	.word	0x00000058
        /*3120*/ 	.short	0x010a
        /*3122*/ 	.byte	0x3f
	.zero		1


	//   ....[106]....
        /*3124*/ 	.word	0x0002be20
        /*3128*/ 	.word	0x00000000
        /*312c*/ 	.word	0x00000060
        /*3130*/ 	.short	0x010a
        /*3132*/ 	.byte	0x3f
	.zero		1


	//   ....[107]....
        /*3134*/ 	.word	0x0002be80
        /*3138*/ 	.word	0x00000000
        /*313c*/ 	.word	0x00000068
        /*3140*/ 	.short	0x010a
        /*3142*/ 	.byte	0x3f
	.zero		1


	//   ....[108]....
        /*3144*/ 	.word	0x0002c1d0
        /*3148*/ 	.word	0x0000000b
        /*314c*/ 	.word	0x00000018
        /*3150*/ 	.short	0x010a
        /*3152*/ 	.byte	0x3f
	.zero		1


	//   ....[109]....
        /*3154*/ 	.word	0x0002c540
        /*3158*/ 	.word	0x00000002
        /*315c*/ 	.word	0x00000078
        /*3160*/ 	.short	0x0101
        /*3162*/ 	.byte	0x3f
	.zero		1


	//   ....[110]....
        /*3164*/ 	.word	0x0002cd00
        /*3168*/ 	.word	0x00000004
        /*316c*/ 	.word	0x00000000
        /*3170*/ 	.short	0x010a
        /*3172*/ 	.byte	0x3f
	.zero		1


	//   ....[111]....
        /*3174*/ 	.word	0x0002cd90
        /*3178*/ 	.word	0x00000003
        /*317c*/ 	.word	0x00000000
        /*3180*/ 	.short	0x010a
        /*3182*/ 	.byte	0x3f
	.zero		1


	//   ....[112]....
        /*3184*/ 	.word	0x0002ce20
        /*3188*/ 	.word	0x00000003
        /*318c*/ 	.word	0x00000000
        /*3190*/ 	.short	0x010a
        /*3192*/ 	.byte	0x3f
	.zero		1


	//   ....[113]....
        /*3194*/ 	.word	0x0002ce80
        /*3198*/ 	.word	0x00000003
        /*319c*/ 	.word	0x00000000
        /*31a0*/ 	.short	0x010a
        /*31a2*/ 	.byte	0x3f
	.zero		1


	//   ....[114]....
        /*31a4*/ 	.word	0x0002cee0
        /*31a8*/ 	.word	0x00000004
        /*31ac*/ 	.word	0x00000000
        /*31b0*/ 	.short	0x010a
        /*31b2*/ 	.byte	0x3f
	.zero		1


	//   ....[115]....
        /*31b4*/ 	.word	0x0002cf40
        /*31b8*/ 	.word	0x00000003
        /*31bc*/ 	.word	0x00000030
        /*31c0*/ 	.short	0x010a
        /*31c2*/ 	.byte	0x3f
	.zero		1


	//   ....[116]....
        /*31c4*/ 	.word	0x0002cf90
        /*31c8*/ 	.word	0x00000000
        /*31cc*/ 	.word	0x00000030
        /*31d0*/ 	.short	0x010a
        /*31d2*/ 	.byte	0x3f
	.zero		1


	//   ....[117]....
        /*31d4*/ 	.word	0x0002cfe0
        /*31d8*/ 	.word	0x00000000
        /*31dc*/ 	.word	0x00000030
        /*31e0*/ 	.short	0x010a
        /*31e2*/ 	.byte	0x3f
	.zero		1


	//   ....[118]....
        /*31e4*/ 	.word	0x0002d030
        /*31e8*/ 	.word	0x00000000
        /*31ec*/ 	.word	0x00000030
        /*31f0*/ 	.short	0x010a
        /*31f2*/ 	.byte	0x3f
	.zero		1


	//   ....[119]....
        /*31f4*/ 	.word	0x0002d080
        /*31f8*/ 	.word	0x00000002
        /*31fc*/ 	.word	0x00000030
        /*3200*/ 	.short	0x010a
        /*3202*/ 	.byte	0x3f
	.zero		1


	//   ....[120]....
        /*3204*/ 	.word	0x0002d0d0
        /*3208*/ 	.word	0x00000003
        /*320c*/ 	.word	0x00000030
        /*3210*/ 	.short	0x010a
        /*3212*/ 	.byte	0x3f
	.zero		1


	//   ....[121]....
        /*3214*/ 	.word	0x0002d120
        /*3218*/ 	.word	0x00000000
        /*321c*/ 	.word	0x00000030
        /*3220*/ 	.short	0x010a
        /*3222*/ 	.byte	0x3f
	.zero		1


	//   ....[122]....
        /*3224*/ 	.word	0x0002d170
        /*3228*/ 	.word	0x00000000
        /*322c*/ 	.word	0x00000030
        /*3230*/ 	.short	0x010a
        /*3232*/ 	.byte	0x3f
	.zero		1


	//   ....[123]....
        /*3234*/ 	.word	0x0002d1c0
        /*3238*/ 	.word	0x00000000
        /*323c*/ 	.word	0x00000030
        /*3240*/ 	.short	0x010a
        /*3242*/ 	.byte	0x3f
	.zero		1


	//   ....[124]....
        /*3244*/ 	.word	0x0002d210
        /*3248*/ 	.word	0x00000000
        /*324c*/ 	.word	0x00000030
        /*3250*/ 	.short	0x010a
        /*3252*/ 	.byte	0x3f
	.zero		1


	//   ....[125]....
        /*3254*/ 	.word	0x0002d260
        /*3258*/ 	.word	0x00000000
        /*325c*/ 	.word	0x00000030
        /*3260*/ 	.short	0x010a
        /*3262*/ 	.byte	0x3f
	.zero		1


	//   ....[126]....
        /*3264*/ 	.word	0x0002d2b0
        /*3268*/ 	.word	0x00000000
        /*326c*/ 	.word	0x00000030
        /*3270*/ 	.short	0x010a
        /*3272*/ 	.byte	0x3f
	.zero		1


	//   ....[127]....
        /*3274*/ 	.word	0x0002d300
        /*3278*/ 	.word	0x00000000
        /*327c*/ 	.word	0x00000030
        /*3280*/ 	.short	0x010a
        /*3282*/ 	.byte	0x3f
	.zero		1


	//   ....[128]....
        /*3284*/ 	.word	0x0002d350
        /*3288*/ 	.word	0x00000000
        /*328c*/ 	.word	0x00000030
        /*3290*/ 	.short	0x010a
        /*3292*/ 	.byte	0x3f
	.zero		1


	//   ....[129]....
        /*3294*/ 	.word	0x0002d3a0
        /*3298*/ 	.word	0x00000000
        /*329c*/ 	.word	0x00000030
        /*32a0*/ 	.short	0x010a
        /*32a2*/ 	.byte	0x3f
	.zero		1


	//   ....[130]....
        /*32a4*/ 	.word	0x0002d3f0
        /*32a8*/ 	.word	0x00000000
        /*32ac*/ 	.word	0x00000030
        /*32b0*/ 	.short	0x010a
        /*32b2*/ 	.byte	0x3f
	.zero		1


	//   ....[131]....
        /*32b4*/ 	.word	0x0002d450
        /*32b8*/ 	.word	0x00000005
        /*32bc*/ 	.word	0x00000078
        /*32c0*/ 	.short	0x010a
        /*32c2*/ 	.byte	0x3f
	.zero		1


	//   ....[132]....
        /*32c4*/ 	.word	0x0002d4b0
        /*32c8*/ 	.word	0x00000003
        /*32cc*/ 	.word	0x00000050
        /*32d0*/ 	.short	0x010a
        /*32d2*/ 	.byte	0x3f
	.zero		1


	//   ....[133]....
        /*32d4*/ 	.word	0x0002d510
        /*32d8*/ 	.word	0x00000003
        /*32dc*/ 	.word	0x00000058
        /*32e0*/ 	.short	0x010a
        /*32e2*/ 	.byte	0x3f
	.zero		1


	//   ....[134]....
        /*32e4*/ 	.word	0x0002d570
        /*32e8*/ 	.word	0x00000003
        /*32ec*/ 	.word	0x00000060
        /*32f0*/ 	.short	0x010a
        /*32f2*/ 	.byte	0x3f
	.zero		1


	//   ....[135]....
        /*32f4*/ 	.word	0x0002d5d0
        /*32f8*/ 	.word	0x00000003
        /*32fc*/ 	.word	0x00000068
        /*3300*/ 	.short	0x010a
        /*3302*/ 	.byte	0x3f
	.zero		1


	//   ....[136]....
        /*3304*/ 	.word	0x0002d630
        /*3308*/ 	.word	0x00000004
        /*330c*/ 	.word	0x00000050
        /*3310*/ 	.short	0x010a
        /*3312*/ 	.byte	0x3f
	.zero		1


	//   ....[137]....
        /*3314*/ 	.word	0x0002d690
        /*3318*/ 	.word	0x00000004
        /*331c*/ 	.word	0x00000058
        /*3320*/ 	.short	0x010a
        /*3322*/ 	.byte	0x3f
	.zero		1


	//   ....[138]....
        /*3324*/ 	.word	0x0002d6f0
        /*3328*/ 	.word	0x00000004
        /*332c*/ 	.word	0x00000060
        /*3330*/ 	.short	0x010a
        /*3332*/ 	.byte	0x3f
	.zero		1


	//   ....[139]....
        /*3334*/ 	.word	0x0002d750
        /*3338*/ 	.word	0x00000004
        /*333c*/ 	.word	0x00000068
        /*3340*/ 	.short	0x010a
        /*3342*/ 	.byte	0x3f
	.zero		1


	//   ....[140]....
        /*3344*/ 	.word	0x0002d7b0
        /*3348*/ 	.word	0x00000005
        /*334c*/ 	.word	0x00000050
        /*3350*/ 	.short	0x010a
        /*3352*/ 	.byte	0x3f
	.zero		1


	//   ....[141]....
        /*3354*/ 	.word	0x0002d810
        /*3358*/ 	.word	0x00000005
        /*335c*/ 	.word	0x00000058
        /*3360*/ 	.short	0x010a
        /*3362*/ 	.byte	0x3f
	.zero		1


	//   ....[142]....
        /*3364*/ 	.word	0x0002d870
        /*3368*/ 	.word	0x00000005
        /*336c*/ 	.word	0x00000060
        /*3370*/ 	.short	0x010a
        /*3372*/ 	.byte	0x3f
	.zero		1


	//   ....[143]....
        /*3374*/ 	.word	0x0002d8d0
        /*3378*/ 	.word	0x00000005
        /*337c*/ 	.word	0x00000068
        /*3380*/ 	.short	0x010a
        /*3382*/ 	.byte	0x3f
	.zero		1


	//   ....[144]....
        /*3384*/ 	.word	0x0002d930
        /*3388*/ 	.word	0x00000002
        /*338c*/ 	.word	0x00000050
        /*3390*/ 	.short	0x010a
        /*3392*/ 	.byte	0x3f
	.zero		1


	//   ....[145]....
        /*3394*/ 	.word	0x0002d990
        /*3398*/ 	.word	0x00000002
        /*339c*/ 	.word	0x00000058
        /*33a0*/ 	.short	0x010a
        /*33a2*/ 	.byte	0x3f
	.zero		1


	//   ....[146]....
        /*33a4*/ 	.word	0x0002d9f0
        /*33a8*/ 	.word	0x00000002
        /*33ac*/ 	.word	0x00000060
        /*33b0*/ 	.short	0x010a
        /*33b2*/ 	.byte	0x3f
	.zero		1


	//   ....[147]....
        /*33b4*/ 	.word	0x0002da50
        /*33b8*/ 	.word	0x00000002
        /*33bc*/ 	.word	0x00000068
        /*33c0*/ 	.short	0x010a
        /*33c2*/ 	.byte	0x3f
	.zero		1


	//   ....[148]....
        /*33c4*/ 	.word	0x0002daa0
        /*33c8*/ 	.word	0x00000000
        /*33cc*/ 	.word	0x00000050
        /*33d0*/ 	.short	0x010a
        /*33d2*/ 	.byte	0x3f
	.zero		1


	//   ....[149]....
        /*33d4*/ 	.word	0x0002daf0
        /*33d8*/ 	.word	0x00000000
        /*33dc*/ 	.word	0x00000058
        /*33e0*/ 	.short	0x010a
        /*33e2*/ 	.byte	0x3f
	.zero		1


	//   ....[150]....
        /*33e4*/ 	.word	0x0002db40
        /*33e8*/ 	.word	0x00000000
        /*33ec*/ 	.word	0x00000060
        /*33f0*/ 	.short	0x010a
        /*33f2*/ 	.byte	0x3f
	.zero		1


	//   ....[151]....
        /*33f4*/ 	.word	0x0002dc10
        /*33f8*/ 	.word	0x0000000b
        /*33fc*/ 	.word	0x00000018
        /*3400*/ 	.short	0x010a
        /*3402*/ 	.byte	0x3f
	.zero		1


	//   ....[152]....
        /*3404*/ 	.word	0x0002dce0
        /*3408*/ 	.word	0x00000004
        /*340c*/ 	.word	0x00000000
        /*3410*/ 	.short	0x010a
        /*3412*/ 	.byte	0x3f
	.zero		1


	//   ....[153]....
        /*3414*/ 	.word	0x0002dd30
        /*3418*/ 	.word	0x00000003
        /*341c*/ 	.word	0x00000000
        /*3420*/ 	.short	0x010a
        /*3422*/ 	.byte	0x3f
	.zero		1


	//----- nvinfo : EIATTR_NUM_MBARRIERS
	.align		4
.L_42:
        /*3424*/ 	.byte	0x03, 0x38
        /*3426*/ 	.short	0x0010


	//----- nvinfo : EIATTR_EXIT_INSTR_OFFSETS
	.align		4
        /*3428*/ 	.byte	0x04, 0x1c
        /*342a*/ 	.short	(.L_44 - .L_43)


	//   ....[0]....
.L_43:
        /*342c*/ 	.word	0x0002ce70


	//----- nvinfo : EIATTR_MAX_THREADS
	.align		4
.L_44:
        /*3430*/ 	.byte	0x04, 0x05
        /*3432*/ 	.short	(.L_46 - .L_45)
.L_45:
        /*3434*/ 	.word	0x00000180
        /*3438*/ 	.word	0x00000001
        /*343c*/ 	.word	0x00000001


	//----- nvinfo : EIATTR_CRS_STACK_SIZE
	.align		4
.L_46:
        /*3440*/ 	.byte	0x04, 0x1e
        /*3442*/ 	.short	(.L_48 - .L_47)
.L_47:
        /*3444*/ 	.word	0x00000000


	//----- nvinfo : EIATTR_CBANK_PARAM_SIZE
	.align		4
.L_48:
        /*3448*/ 	.byte	0x03, 0x19
        /*344a*/ 	.short	0x0770


	//----- nvinfo : EIATTR_PARAM_CBANK
	.align		4
        /*344c*/ 	.byte	0x04, 0x0a
        /*344e*/ 	.short	(.L_50 - .L_49)
	.align		4
.L_49:
        /*3450*/ 	.word	index@(.nv.constant0._ZN7cutlass13device_kernelINS_4gemm6kernel13GemmUniversalIN4cute5tupleIJiiiiEEENS1_10collective13CollectiveMmaINS1_34MainloopSm90TmaGmmaWarpSpecializedILi3ENS5_IJNS4_1CILi2EEENSA_ILi1EEESC_EEENS1_35KernelTmaWarpSpecializedCooperativeEEENS5_IJNSA_ILi256EEESG_NSA_ILi64EEEEEENS_10bfloat16_tENS5_IJlSC_lEEESJ_SK_NS4_8TiledMMAINS4_8MMA_AtomIJNS4_4SM904GMMA28MMA_64x256x16_F32BF16BF16_SSILNSO_5MajorE0ELSQ_0ELNSO_7ScaleInE1ELSR_1EEEEEENS4_6LayoutISD_NS5_IJSC_NSA_ILi0EEESV_EEEEENS5_IJNS4_10UnderscoreESY_SY_EEEEENS4_13SM90_TMA_LOADENS4_14ComposedLayoutINS4_7SwizzleILi3ELi4ELi3EEENS4_18smem_ptr_flag_bitsILi16EEENSU_INS5_IJNSA_ILi8EEESH_EEENS5_IJSH_SC_EEEEEEEvNS4_8identityENS4_23SM90_TMA_LOAD_MULTICASTES1B_vS1C_EENS_8epilogue10collective18CollectiveEpilogueINS1F_22Sm90TmaWarpSpecializedILi4ELi2ELi16ELb1ELb0EEEJSI_NS5_IJNSA_ILi128EEENSA_ILi32EEEEEESJ_SK_SJ_SK_NS1F_6fusion15FusionCallbacksIS1J_NS1N_13LinCombEltActINS1F_6thread7SigmoidESJ_fSJ_fLNS_15FloatRoundStyleE2EEESI_S1M_JEEES11_NS12_INS13_ILi2ELi4ELi3EEES16_NSU_INS5_IJS17_S1L_EEENS5_IJS1L_SC_EEEEEEENS4_17SM75_U32x4_LDSM_NENS4_14SM90_TMA_STOREES1Z_NS4_17SM90_U32x4_STSM_NENS4_9Copy_AtomIJS22_NS_6half_tEEEEvEEEvvEEEEvNT_6ParamsE)
        /*3454*/ 	.short	0x0210
        /*3456*/ 	.short	0x0770


	//----- nvinfo : EIATTR_SW_WAR
	.align		4
.L_50:
        /*3458*/ 	.byte	0x04, 0x36
        /*345a*/ 	.short	(.L_52 - .L_51)
.L_51:
        /*345c*/ 	.word	0x00000008
.L_52:


//--------------------- .nv.callgraph             --------------------------
	.section	.nv.callgraph,"",@"SHT_CUDA_CALLGRAPH"
	.align	4
	.sectionentsize	8
	.align		4
        /*0000*/ 	.word	0x00000000
	.align		4
        /*0004*/ 	.word	0xffffffff
	.align		4
        /*0008*/ 	.word	index@(_ZN7cutlass13device_kernelINS_4gemm6kernel13GemmUniversalIN4cute5tupleIJiiiiEEENS1_10collective13CollectiveMmaINS1_34MainloopSm90TmaGmmaWarpSpecializedILi3ENS5_IJNS4_1CILi2EEENSA_ILi1EEESC_EEENS1_35KernelTmaWarpSpecializedCooperativeEEENS5_IJNSA_ILi256EEESG_NSA_ILi64EEEEEENS_10bfloat16_tENS5_IJlSC_lEEESJ_SK_NS4_8TiledMMAINS4_8MMA_AtomIJNS4_4SM904GMMA28MMA_64x256x16_F32BF16BF16_SSILNSO_5MajorE0ELSQ_0ELNSO_7ScaleInE1ELSR_1EEEEEENS4_6LayoutISD_NS5_IJSC_NSA_ILi0EEESV_EEEEENS5_IJNS4_10UnderscoreESY_SY_EEEEENS4_13SM90_TMA_LOADENS4_14ComposedLayoutINS4_7SwizzleILi3ELi4ELi3EEENS4_18smem_ptr_flag_bitsILi16EEENSU_INS5_IJNSA_ILi8EEESH_EEENS5_IJSH_SC_EEEEEEEvNS4_8identityENS4_23SM90_TMA_LOAD_MULTICASTES1B_vS1C_EENS_8epilogue10collective18CollectiveEpilogueINS1F_22Sm90TmaWarpSpecializedILi4ELi2ELi16ELb1ELb0EEEJSI_NS5_IJNSA_ILi128EEENSA_ILi32EEEEEESJ_SK_SJ_SK_NS1F_6fusion15FusionCallbacksIS1J_NS1N_13LinCombEltActINS1F_6thread7SigmoidESJ_fSJ_fLNS_15FloatRoundStyleE2EEESI_S1M_JEEES11_NS12_INS13_ILi2ELi4ELi3EEES16_NSU_INS5_IJS17_S1L_EEENS5_IJS1L_SC_EEEEEEENS4_17SM75_U32x4_LDSM_NENS4_14SM90_TMA_STOREES1Z_NS4_17SM90_U32x4_STSM_NENS4_9Copy_AtomIJS22_NS_6half_tEEEEvEEEvvEEEEvNT_6ParamsE)
	.align		4
        /*000c*/ 	.word	index@(__assertfail)
	.align		4
        /*0010*/ 	.word	0x00000000
	.align		4
        /*0014*/ 	.word	0xfffffffe
	.align		4
        /*0018*/ 	.word	0x00000000
	.align		4
        /*001c*/ 	.word	0xfffffffd
	.align		4
        /*0020*/ 	.word	0x00000000
	.align		4
        /*0024*/ 	.word	0xfffffffc


//--------------------- .nv.constant4             --------------------------
	.section	.nv.constant4,"a",@progbits
	.align	8
	.align		8
.nv.constant4:
        /*0000*/ 	.dword	__assertfail
	.align		8
        /*0008*/ 	.dword	__unnamed_1
	.align		8
        /*0010*/ 	.dword	__unnamed_2
	.align		8
        /*0018*/ 	.dword	_ZN39_INTERNAL_8a1cf0b9_4_k_cu_fe8e030b_27874cuda3std3__45__cpo5beginE
	.align		8
        /*0020*/ 	.dword	_ZN39_INTERNAL_8a1cf0b9_4_k_cu_fe8e030b_27874cuda3std3__45__cpo3endE
	.align		8
        /*0028*/ 	.dword	_ZN39_INTERNAL_8a1cf0b9_4_k_cu_fe8e030b_27874cuda3std3__45__cpo6cbeginE
	.align		8
        /*0030*/ 	.dword	_ZN39_INTERNAL_8a1cf0b9_4_k_cu_fe8e030b_27874cuda3std3__45__cpo4cendE
	.align		8
        /*0038*/ 	.dword	_ZN39_INTERNAL_8a1cf0b9_4_k_cu_fe8e030b_27874cuda3std3__441_GLOBAL__N__8a1cf0b9_4_k_cu_fe8e030b_27876ignoreE
	.align		8
        /*0040*/ 	.dword	_ZN39_INTERNAL_8a1cf0b9_4_k_cu_fe8e030b_27874cuda3std3__419piecewise_constructE
	.align		8
        /*0048*/ 	.dword	_ZN39_INTERNAL_8a1cf0b9_4_k_cu_fe8e030b_27874cuda3std3__48in_placeE
	.align		8
        /*0050*/ 	.dword	_ZN39_INTERNAL_8a1cf0b9_4_k_cu_fe8e030b_27874cuda3std6ranges3__45__cpo4swapE
	.align		8
        /*0058*/ 	.dword	_ZN39_INTERNAL_8a1cf0b9_4_k_cu_fe8e030b_27874cuda3std6ranges3__45__cpo9iter_moveE
	.align		8
        /*0060*/ 	.dword	_ZN39_INTERNAL_8a1cf0b9_4_k_cu_fe8e030b_27874cute7productE
	.align		8
        /*0068*/ 	.dword	_ZN39_INTERNAL_8a1cf0b9_4_k_cu_fe8e030b_27874cute1_E
	.align		8
        /*0070*/ 	.dword	$str$22
	.align		8
        /*0078*/ 	.dword	$str$23
	.align		8
        /*0080*/ 	.dword	$str$26
	.align		8
        /*0088*/ 	.dword	$str$27


//--------------------- .text._ZN7cutlass13device_kernelINS_4gemm6kernel13GemmUniversalIN4cute5tupleIJiiiiEEENS1_10collective13CollectiveMmaINS1_34MainloopSm90TmaGmmaWarpSpecializedILi3ENS5_IJNS4_1CILi2EEENSA_ILi1EEESC_EEENS1_35KernelTmaWarpSpecializedCooperativeEEENS5_IJNSA_ILi256EEESG_NSA_ILi64EEEEEENS_10bfloat16_tENS5_IJlSC_lEEESJ_SK_NS4_8TiledMMAINS4_8MMA_AtomIJNS4_4SM904GMMA28MMA_64x256x16_F32BF16BF16_SSILNSO_5MajorE0ELSQ_0ELNSO_7ScaleInE1ELSR_1EEEEEENS4_6LayoutISD_NS5_IJSC_NSA_ILi0EEESV_EEEEENS5_IJNS4_10UnderscoreESY_SY_EEEEENS4_13SM90_TMA_LOADENS4_14ComposedLayoutINS4_7SwizzleILi3ELi4ELi3EEENS4_18smem_ptr_flag_bitsILi16EEENSU_INS5_IJNSA_ILi8EEESH_EEENS5_IJSH_SC_EEEEEEEvNS4_8identityENS4_23SM90_TMA_LOAD_MULTICASTES1B_vS1C_EENS_8epilogue10collective18CollectiveEpilogueINS1F_22Sm90TmaWarpSpecializedILi4ELi2ELi16ELb1ELb0EEEJSI_NS5_IJNSA_ILi128EEENSA_ILi32EEEEEESJ_SK_SJ_SK_NS1F_6fusion15FusionCallbacksIS1J_NS1N_13LinCombEltActINS1F_6thread7SigmoidESJ_fSJ_fLNS_15FloatRoundStyleE2EEESI_S1M_JEEES11_NS12_INS13_ILi2ELi4ELi3EEES16_NSU_INS5_IJS17_S1L_EEENS5_IJS1L_SC_EEEEEEENS4_17SM75_U32x4_LDSM_NENS4_14SM90_TMA_STOREES1Z_NS4_17SM90_U32x4_STSM_NENS4_9Copy_AtomIJS22_NS_6half_tEEEEvEEEvvEEEEvNT_6ParamsE --------------------------
	.section	.text._ZN7cutlass13device_kernelINS_4gemm6kernel13GemmUniversalIN4cute5tupleIJiiiiEEENS1_10collective13CollectiveMmaINS1_34MainloopSm90TmaGmmaWarpSpecializedILi3ENS5_IJNS4_1CILi2EEENSA_ILi1EEESC_EEENS1_35KernelTmaWarpSpecializedCooperativeEEENS5_IJNSA_ILi256EEESG_NSA_ILi64EEEEEENS_10bfloat16_tENS5_IJlSC_lEEESJ_SK_NS4_8TiledMMAINS4_8MMA_AtomIJNS4_4SM904GMMA28MMA_64x256x16_F32BF16BF16_SSILNSO_5MajorE0ELSQ_0ELNSO_7ScaleInE1ELSR_1EEEEEENS4_6LayoutISD_NS5_IJSC_NSA_ILi0EEESV_EEEEENS5_IJNS4_10UnderscoreESY_SY_EEEEENS4_13SM90_TMA_LOADENS4_14ComposedLayoutINS4_7SwizzleILi3ELi4ELi3EEENS4_18smem_ptr_flag_bitsILi16EEENSU_INS5_IJNSA_ILi8EEESH_EEENS5_IJSH_SC_EEEEEEEvNS4_8identityENS4_23SM90_TMA_LOAD_MULTICASTES1B_vS1C_EENS_8epilogue10collective18CollectiveEpilogueINS1F_22Sm90TmaWarpSpecializedILi4ELi2ELi16ELb1ELb0EEEJSI_NS5_IJNSA_ILi128EEENSA_ILi32EEEEEESJ_SK_SJ_SK_NS1F_6fusion15FusionCallbacksIS1J_NS1N_13LinCombEltActINS1F_6thread7SigmoidESJ_fSJ_fLNS_15FloatRoundStyleE2EEESI_S1M_JEEES11_NS12_INS13_ILi2ELi4ELi3EEES16_NSU_INS5_IJS17_S1L_EEENS5_IJS1L_SC_EEEEEEENS4_17SM75_U32x4_LDSM_NENS4_14SM90_TMA_STOREES1Z_NS4_17SM90_U32x4_STSM_NENS4_9Copy_AtomIJS22_NS_6half_tEEEEvEEEvvEEEEvNT_6ParamsE,"ax",@progbits
	.align	128
.text._ZN7cutlass13device_kernelINS_4gemm6kernel13GemmUniversalIN4cute5tupleIJiiiiEEENS1_10collective13CollectiveMmaINS1_34MainloopSm90TmaGmmaWarpSpecializedILi3ENS5_IJNS4_1CILi2EEENSA_ILi1EEESC_EEENS1_35KernelTmaWarpSpecializedCooperativeEEENS5_IJNSA_ILi256EEESG_NSA_ILi64EEEEEENS_10bfloat16_tENS5_IJlSC_lEEESJ_SK_NS4_8TiledMMAINS4_8MMA_AtomIJNS4_4SM904GMMA28MMA_64x256x16_F32BF16BF16_SSILNSO_5MajorE0ELSQ_0ELNSO_7ScaleInE1ELSR_1EEEEEENS4_6LayoutISD_NS5_IJSC_NSA_ILi0EEESV_EEEEENS5_IJNS4_10UnderscoreESY_SY_EEEEENS4_13SM90_TMA_LOADENS4_14ComposedLayoutINS4_7SwizzleILi3ELi4ELi3EEENS4_18smem_ptr_flag_bitsILi16EEENSU_INS5_IJNSA_ILi8EEESH_EEENS5_IJSH_SC_EEEEEEEvNS4_8identityENS4_23SM90_TMA_LOAD_MULTICASTES1B_vS1C_EENS_8epilogue10collective18CollectiveEpilogueINS1F_22Sm90TmaWarpSpecializedILi4ELi2ELi16ELb1ELb0EEEJSI_NS5_IJNSA_ILi128EEENSA_ILi32EEEEEESJ_SK_SJ_SK_NS1F_6fusion15FusionCallbacksIS1J_NS1N_13LinCombEltActINS1F_6thread7SigmoidESJ_fSJ_fLNS_15FloatRoundStyleE2EEESI_S1M_JEEES11_NS12_INS13_ILi2ELi4ELi3EEES16_NSU_INS5_IJS17_S1L_EEENS5_IJS1L_SC_EEEEEEENS4_17SM75_U32x4_LDSM_NENS4_14SM90_TMA_STOREES1Z_NS4_17SM90_U32x4_STSM_NENS4_9Copy_AtomIJS22_NS_6half_tEEEEvEEEvvEEEEvNT_6ParamsE:
        .type           _ZN7cutlass13device_kernelINS_4gemm6kernel13GemmUniversalIN4cute5tupleIJiiiiEEENS1_10collective13CollectiveMmaINS1_34MainloopSm90TmaGmmaWarpSpecializedILi3ENS5_IJNS4_1CILi2EEENSA_ILi1EEESC_EEENS1_35KernelTmaWarpSpecializedCooperativeEEENS5_IJNSA_ILi256EEESG_NSA_ILi64EEEEEENS_10bfloat16_tENS5_IJlSC_lEEESJ_SK_NS4_8TiledMMAINS4_8MMA_AtomIJNS4_4SM904GMMA28MMA_64x256x16_F32BF16BF16_SSILNSO_5MajorE0ELSQ_0ELNSO_7ScaleInE1ELSR_1EEEEEENS4_6LayoutISD_NS5_IJSC_NSA_ILi0EEESV_EEEEENS5_IJNS4_10UnderscoreESY_SY_EEEEENS4_13SM90_TMA_LOADENS4_14ComposedLayoutINS4_7SwizzleILi3ELi4ELi3EEENS4_18smem_ptr_flag_bitsILi16EEENSU_INS5_IJNSA_ILi8EEESH_EEENS5_IJSH_SC_EEEEEEEvNS4_8identityENS4_23SM90_TMA_LOAD_MULTICASTES1B_vS1C_EENS_8epilogue10collective18CollectiveEpilogueINS1F_22Sm90TmaWarpSpecializedILi4ELi2ELi16ELb1ELb0EEEJSI_NS5_IJNSA_ILi128EEENSA_ILi32EEEEEESJ_SK_SJ_SK_NS1F_6fusion15FusionCallbacksIS1J_NS1N_13LinCombEltActINS1F_6thread7SigmoidESJ_fSJ_fLNS_15FloatRoundStyleE2EEESI_S1M_JEEES11_NS12_INS13_ILi2ELi4ELi3EEES16_NSU_INS5_IJS17_S1L_EEENS5_IJS1L_SC_EEEEEEENS4_17SM75_U32x4_LDSM_NENS4_14SM90_TMA_STOREES1Z_NS4_17SM90_U32x4_STSM_NENS4_9Copy_AtomIJS22_NS_6half_tEEEEvEEEvvEEEEvNT_6ParamsE,@function
        .size           _ZN7cutlass13device_kernelINS_4gemm6kernel13GemmUniversalIN4cute5tupleIJiiiiEEENS1_10collective13CollectiveMmaINS1_34MainloopSm90TmaGmmaWarpSpecializedILi3ENS5_IJNS4_1CILi2EEENSA_ILi1EEESC_EEENS1_35KernelTmaWarpSpecializedCooperativeEEENS5_IJNSA_ILi256EEESG_NSA_ILi64EEEEEENS_10bfloat16_tENS5_IJlSC_lEEESJ_SK_NS4_8TiledMMAINS4_8MMA_AtomIJNS4_4SM904GMMA28MMA_64x256x16_F32BF16BF16_SSILNSO_5MajorE0ELSQ_0ELNSO_7ScaleInE1ELSR_1EEEEEENS4_6LayoutISD_NS5_IJSC_NSA_ILi0EEESV_EEEEENS5_IJNS4_10UnderscoreESY_SY_EEEEENS4_13SM90_TMA_LOADENS4_14ComposedLayoutINS4_7SwizzleILi3ELi4ELi3EEENS4_18smem_ptr_flag_bitsILi16EEENSU_INS5_IJNSA_ILi8EEESH_EEENS5_IJSH_SC_EEEEEEEvNS4_8identityENS4_23SM90_TMA_LOAD_MULTICASTES1B_vS1C_EENS_8epilogue10collective18CollectiveEpilogueINS1F_22Sm90TmaWarpSpecializedILi4ELi2ELi16ELb1ELb0EEEJSI_NS5_IJNSA_ILi128EEENSA_ILi32EEEEEESJ_SK_SJ_SK_NS1F_6fusion15FusionCallbacksIS1J_NS1N_13LinCombEltActINS1F_6thread7SigmoidESJ_fSJ_fLNS_15FloatRoundStyleE2EEESI_S1M_JEEES11_NS12_INS13_ILi2ELi4ELi3EEES16_NSU_INS5_IJS17_S1L_EEENS5_IJS1L_SC_EEEEEEENS4_17SM75_U32x4_LDSM_NENS4_14SM90_TMA_STOREES1Z_NS4_17SM90_U32x4_STSM_NENS4_9Copy_AtomIJS22_NS_6half_tEEEEvEEEvvEEEEvNT_6ParamsE,(.L_x_1175 - _ZN7cutlass13device_kernelINS_4gemm6kernel13GemmUniversalIN4cute5tupleIJiiiiEEENS1_10collective13CollectiveMmaINS1_34MainloopSm90TmaGmmaWarpSpecializedILi3ENS5_IJNS4_1CILi2EEENSA_ILi1EEESC_EEENS1_35KernelTmaWarpSpecializedCooperativeEEENS5_IJNSA_ILi256EEESG_NSA_ILi64EEEEEENS_10bfloat16_tENS5_IJlSC_lEEESJ_SK_NS4_8TiledMMAINS4_8MMA_AtomIJNS4_4SM904GMMA28MMA_64x256x16_F32BF16BF16_SSILNSO_5MajorE0ELSQ_0ELNSO_7ScaleInE1ELSR_1EEEEEENS4_6LayoutISD_NS5_IJSC_NSA_ILi0EEESV_EEEEENS5_IJNS4_10UnderscoreESY_SY_EEEEENS4_13SM90_TMA_LOADENS4_14ComposedLayoutINS4_7SwizzleILi3ELi4ELi3EEENS4_18smem_ptr_flag_bitsILi16EEENSU_INS5_IJNSA_ILi8EEESH_EEENS5_IJSH_SC_EEEEEEEvNS4_8identityENS4_23SM90_TMA_LOAD_MULTICASTES1B_vS1C_EENS_8epilogue10collective18CollectiveEpilogueINS1F_22Sm90TmaWarpSpecializedILi4ELi2ELi16ELb1ELb0EEEJSI_NS5_IJNSA_ILi128EEENSA_ILi32EEEEEESJ_SK_SJ_SK_NS1F_6fusion15FusionCallbacksIS1J_NS1N_13LinCombEltActINS1F_6thread7SigmoidESJ_fSJ_fLNS_15FloatRoundStyleE2EEESI_S1M_JEEES11_NS12_INS13_ILi2ELi4ELi3EEES16_NSU_INS5_IJS17_S1L_EEENS5_IJS1L_SC_EEEEEEENS4_17SM75_U32x4_LDSM_NENS4_14SM90_TMA_STOREES1Z_NS4_17SM90_U32x4_STSM_NENS4_9Copy_AtomIJS22_NS_6half_tEEEEvEEEvvEEEEvNT_6ParamsE)
        .other          _ZN7cutlass13device_kernelINS_4gemm6kernel13GemmUniversalIN4cute5tupleIJiiiiEEENS1_10collective13CollectiveMmaINS1_34MainloopSm90TmaGmmaWarpSpecializedILi3ENS5_IJNS4_1CILi2EEENSA_ILi1EEESC_EEENS1_35KernelTmaWarpSpecializedCooperativeEEENS5_IJNSA_ILi256EEESG_NSA_ILi64EEEEEENS_10bfloat16_tENS5_IJlSC_lEEESJ_SK_NS4_8TiledMMAINS4_8MMA_AtomIJNS4_4SM904GMMA28MMA_64x256x16_F32BF16BF16_SSILNSO_5MajorE0ELSQ_0ELNSO_7ScaleInE1ELSR_1EEEEEENS4_6LayoutISD_NS5_IJSC_NSA_ILi0EEESV_EEEEENS5_IJNS4_10UnderscoreESY_SY_EEEEENS4_13SM90_TMA_LOADENS4_14ComposedLayoutINS4_7SwizzleILi3ELi4ELi3EEENS4_18smem_ptr_flag_bitsILi16EEENSU_INS5_IJNSA_ILi8EEESH_EEENS5_IJSH_SC_EEEEEEEvNS4_8identityENS4_23SM90_TMA_LOAD_MULTICASTES1B_vS1C_EENS_8epilogue10collective18CollectiveEpilogueINS1F_22Sm90TmaWarpSpecializedILi4ELi2ELi16ELb1ELb0EEEJSI_NS5_IJNSA_ILi128EEENSA_ILi32EEEEEESJ_SK_SJ_SK_NS1F_6fusion15FusionCallbacksIS1J_NS1N_13LinCombEltActINS1F_6thread7SigmoidESJ_fSJ_fLNS_15FloatRoundStyleE2EEESI_S1M_JEEES11_NS12_INS13_ILi2ELi4ELi3EEES16_NSU_INS5_IJS17_S1L_EEENS5_IJS1L_SC_EEEEEEENS4_17SM75_U32x4_LDSM_NENS4_14SM90_TMA_STOREES1Z_NS4_17SM90_U32x4_STSM_NENS4_9Copy_AtomIJS22_NS_6half_tEEEEvEEEvvEEEEvNT_6ParamsE,@"STO_CUDA_ENTRY STV_DEFAULT"
_ZN7cutlass13device_kernelINS_4gemm6kernel13GemmUniversalIN4cute5tupleIJiiiiEEENS1_10collective13CollectiveMmaINS1_34MainloopSm90TmaGmmaWarpSpecializedILi3ENS5_IJNS4_1CILi2EEENSA_ILi1EEESC_EEENS1_35KernelTmaWarpSpecializedCooperativeEEENS5_IJNSA_ILi256EEESG_NSA_ILi64EEEEEENS_10bfloat16_tENS5_IJlSC_lEEESJ_SK_NS4_8TiledMMAINS4_8MMA_AtomIJNS4_4SM904GMMA28MMA_64x256x16_F32BF16BF16_SSILNSO_5MajorE0ELSQ_0ELNSO_7ScaleInE1ELSR_1EEEEEENS4_6LayoutISD_NS5_IJSC_NSA_ILi0EEESV_EEEEENS5_IJNS4_10UnderscoreESY_SY_EEEEENS4_13SM90_TMA_LOADENS4_14ComposedLayoutINS4_7SwizzleILi3ELi4ELi3EEENS4_18smem_ptr_flag_bitsILi16EEENSU_INS5_IJNSA_ILi8EEESH_EEENS5_IJSH_SC_EEEEEEEvNS4_8identityENS4_23SM90_TMA_LOAD_MULTICASTES1B_vS1C_EENS_8epilogue10collective18CollectiveEpilogueINS1F_22Sm90TmaWarpSpecializedILi4ELi2ELi16ELb1ELb0EEEJSI_NS5_IJNSA_ILi128EEENSA_ILi32EEEEEESJ_SK_SJ_SK_NS1F_6fusion15FusionCallbacksIS1J_NS1N_13LinCombEltActINS1F_6thread7SigmoidESJ_fSJ_fLNS_15FloatRoundStyleE2EEESI_S1M_JEEES11_NS12_INS13_ILi2ELi4ELi3EEES16_NSU_INS5_IJS17_S1L_EEENS5_IJS1L_SC_EEEEEEENS4_17SM75_U32x4_LDSM_NENS4_14SM90_TMA_STOREES1Z_NS4_17SM90_U32x4_STSM_NENS4_9Copy_AtomIJS22_NS_6half_tEEEEvEEEvvEEEEvNT_6ParamsE:
[----:B------:R-:W1:Y:S02]  /*0000*/  LDC R1, c[0x0][0x28] ;  /* 0x00000a00ff017b82 */ /* 0x000e640000000800 */
[----:B-1----:R-:W-:Y:S01]  /*0010*/  IADD3 R1, R1, -0x7a0, RZ ;  /* 0xfffff86001017810 */ /* 0x002fe20007ffe0ff */
[----:B------:R-:W1:Y:S01]  /*0020*/  S2R R6, SR_TID.X ;  /* 0x0000000000067919 */ /* 0x000e620000002100 */
[----:B------:R-:W-:Y:S01]  /*0030*/  ELECT P0, URZ, PT ;  /* 0x00000000003f782f */ /* 0x000fe20003800000 */
[----:B------:R-:W-:Y:S01]  /*0040*/  BSSY B0, `(.L_x_0) ;  /* 0x000001a000007945 */ /* 0x000fe20003800000 */
[----:B-1----:R-:W-:-:S05]  /*0050*/  SHF.R.U32.HI R0, RZ, 0x5, R6 ;  /* 0x00000005ff007819 */ /* 0x002fca0000011606 */
[----:B------:R-:W1:Y:S02]  /*0060*/  SHFL.IDX PT, R2, R0, RZ, 0x1f ;  /* 0x00001fff00027589 */ /* 0x000e6400000e0000 */
[----:B-1----:R-:W-:Y:S02]  /*0070*/  R2UR UR58, R2 ;  /* 0x00000000023a72ca */ /* 0x002fe400000e0000 */
[----:B------:R-:W-:-:S06]  /*0080*/  SHF.R.U32.HI R2, RZ, 0x7, R6 ;  /* 0x00000007ff027819 */ /* 0x000fcc0000011606 */
[----:B------:R-:W1:Y:S05]  /*0090*/  SHFL.IDX PT, R2, R2, RZ, 0x1f ;  /* 0x00001fff02027589 */ /* 0x000e6a00000e0000 */
[----:B------:R-:W-:Y:S02]  /*00a0*/  USHF.R.S32.HI UR4, URZ, 0x1f, UR58 ;  /* 0x0000001f3f047899 */ /* 0x000fe4000801143a */
[----:B------:R-:W-:Y:S02]  /*00b0*/  ISETP.NE.OR P0, PT, RZ, UR58, !P0 ;  /* 0x0000003aff007c0c */ /* 0x000fe4000c705670 */
[----:B------:R-:W-:-:S04]  /*00c0*/  ULEA.HI UR4, UR4, UR58, URZ, 0x2 ;  /* 0x0000003a04047291 */ /* 0x000fc8000f8f103f */
[----:B------:R-:W-:-:S04]  /*00d0*/  ULOP3.LUT UR4, UR4, 0xfffffffc, URZ, 0xc0, !UPT ;  /* 0xfffffffc04047892 */ /* 0x000fc8000f8ec03f */
[----:B------:R-:W-:-:S03]  /*00e0*/  UIADD3 UR58, UR58, -UR4, URZ ;  /* 0x800000043a3a7290 */ /* 0x000fc6000fffe03f */
[----:B------:R-:W-:Y:S09]  /*00f0*/  @P0 BRA `(.L_x_1) ;  /* 0x0000000000380947 */ /* 0x000ff20003800000 */
[----:B------:R-:W-:Y:S02]  /*0100*/  ULDC.64 UR4, c[0x0][0x198] ;  /* 0x0000660000047ab9 */ /* 0x000fe40000000a00 */
[----:B------:R-:W-:Y:S02]  /*0110*/  UIADD3 UR6, UP0, UR4, 0xf0, URZ ;  /* 0x000000f004067890 */ /* 0x000fe4000ff1e03f */
[----:B------:R-:W-:Y:S02]  /*0120*/  UIADD3 UR8, UP1, UR4, 0x1f0, URZ ;  /* 0x000001f004087890 */ /* 0x000fe4000ff3e03f */
[----:B------:R-:W-:Y:S02]  /*0130*/  UIADD3 UR10, UP2, UR4, 0x3f0, URZ ;  /* 0x000003f0040a7890 */ /* 0x000fe4000ff5e03f */
[----:B------:R-:W-:Y:S02]  /*0140*/  UIADD3 UR4, UP3, UR4, 0x4f0, URZ ;  /* 0x000004f004047890 */ /* 0x000fe4000ff7e03f */
[----:B------:R-:W-:-:S02]  /*0150*/  UIADD3.X UR7, URZ, UR5, URZ, UP0, !UPT ;  /* 0x000000053f077290 */ /* 0x000fc400087fe43f */
[----:B------:R-:W-:Y:S02]  /*0160*/  UIADD3.X UR9, URZ, UR5, URZ, UP1, !UPT ;  /* 0x000000053f097290 */ /* 0x000fe40008ffe43f */
[----:B------:R-:W-:Y:S02]  /*0170*/  UIADD3.X UR11, URZ, UR5, URZ, UP2, !UPT ;  /* 0x000000053f0b7290 */ /* 0x000fe400097fe43f */
[----:B------:R-:W-:-:S03]  /*0180*/  UIADD3.X UR5, URZ, UR5, URZ, UP3, !UPT ;  /* 0x000000053f057290 */ /* 0x000fc60009ffe43f */
[----:B------:R2:W-:Y:S02]  /*0190*/  UTMACCTL.PF [UR6] ;  /* 0x00000000060079b9 */ /* 0x0005e40008040000 */
[----:B------:R2:W-:Y:S02]  /*01a0*/  UTMACCTL.PF [UR8] ;  /* 0x00000000080079b9 */ /* 0x0005e40008040000 */
[----:B------:R2:W-:Y:S02]  /*01b0*/  UTMACCTL.PF [UR10] ;  /* 0x000000000a0079b9 */ /* 0x0005e40008040000 */
[----:B------:R2:W-:Y:S02]  /*01c0*/  UTMACCTL.PF [UR4] ;  /* 0x00000000040079b9 */ /* 0x0005e40008040000 */
[----:B--2---:R-:W-:Y:S01]  /*01d0*/  NOP ;  /* 0x0000000000007918 */ /* 0x004fe20000000000 */
.L_x_1:
[----:B------:R-:W-:Y:S05]  /*01e0*/  BSYNC B0 ;  /* 0x0000000000007941 */ /* 0x000fea0003800000 */
.L_x_0:
[----:B------:R-:W-:Y:S01]  /*01f0*/  ULDC.64 UR8, c[0x0][0x590] ;  /* 0x0001640000087ab9 */ /* 0x000fe20000000a00 */
[----:B-1----:R-:W-:Y:S01]  /*0200*/  R2UR UR6, R2 ;  /* 0x00000000020672ca */ /* 0x002fe200000e0000 */
[----:B------:R-:W-:Y:S01]  /*0210*/  ULDC.64 UR4, c[0x0][0x588] ;  /* 0x0001620000047ab9 */ /* 0x000fe20000000a00 */
[----:B------:R-:W-:Y:S01]  /*0220*/  ISETP.NE.U32.AND P2, PT, RZ, UR8, PT ;  /* 0x00000008ff007c0c */ /* 0x000fe2000bf45070 */
[----:B------:R-:W-:Y:S01]  /*0230*/  ULDC.64 UR56, c[0x0][0x208] ;  /* 0x0000820000387ab9 */ /* 0x000fe20000000a00 */
[----:B------:R-:W-:Y:S02]  /*0240*/  PRMT R4, RZ, 0x7610, R4 ;  /* 0x00007610ff047816 */ /* 0x000fe40000000004 */
[----:B------:R-:W-:-:S13]  /*0250*/  ISETP.NE.AND.EX P1, PT, RZ, UR9, PT, P2 ;  /* 0x00000009ff007c0c */ /* 0x000fda000bf25320 */
[----:B------:R-:W-:Y:S05]  /*0260*/  @P1 BRA `(.L_x_2) ;  /* 0x0000000000441947 */ /* 0x000fea0003800000 */
[----:B------:R-:W-:Y:S02]  /*0270*/  ULDC.64 UR10, c[0x0][0x588] ;  /* 0x00016200000a7ab9 */ /* 0x000fe40000000a00 */
[----:B------:R-:W-:-:S04]  /*0280*/  ISETP.NE.U32.AND P0, PT, RZ, UR10, PT ;  /* 0x0000000aff007c0c */ /* 0x000fc8000bf05070 */
[----:B------:R-:W-:-:S13]  /*0290*/  ISETP.NE.AND.EX P0, PT, RZ, UR11, PT, P0 ;  /* 0x0000000bff007c0c */ /* 0x000fda000bf05300 */
[----:B------:R-:W-:Y:S05]  /*02a0*/  @!P0 BRA `(.L_x_3) ;  /* 0x00000000001c8947 */ /* 0x000fea0003800000 */
[----:B------:R-:W-:Y:S02]  /*02b0*/  MOV R2, UR4 ;  /* 0x0000000400027c02 */ /* 0x000fe40008000f00 */
[----:B------:R-:W-:-:S05]  /*02c0*/  MOV R3, UR5 ;  /* 0x0000000500037c02 */ /* 0x000fca0008000f00 */
[----:B------:R-:W2:Y:S01]  /*02d0*/  LDG.E R2, desc[UR56][R2.64] ;  /* 0x0000003802027981 */ /* 0x000ea2000c1e1900 */
[----:B------:R-:W-:Y:S02]  /*02e0*/  MOV R4, 0x1 ;  /* 0x0000000100047802 */ /* 0x000fe40000000f00 */
[----:B--2---:R-:W-:-:S13]  /*02f0*/  FSETP.NEU.AND P0, PT, R2, RZ, PT ;  /* 0x000000ff0200720b */ /* 0x004fda0003f0d000 */
[----:B------:R-:W-:Y:S01]  /*0300*/  VOTEU.ANY UP0, P0 ;  /* 0x00000000003f7886 */ /* 0x000fe20000000100 */
[----:B------:R-:W-:Y:S05]  /*0310*/  BRA `(.L_x_2) ;  /* 0x0000000000187947 */ /* 0x000fea0003800000 */
.L_x_3:
[----:B------:R-:W-:Y:S01]  /*0320*/  ULDC UR4, c[0x0][0x580] ;  /* 0x0001600000047ab9 */ /* 0x000fe20000000800 */
[----:B------:R-:W-:Y:S01]  /*0330*/  IMAD.MOV.U32 R4, RZ, RZ, 0x1 ;  /* 0x00000001ff047424 */ /* 0x000fe200078e00ff */
[----:B------:R-:W-:Y:S01]  /*0340*/  FSETP.NEU.AND P0, PT, RZ, UR4, PT ;  /* 0x00000004ff007c0b */ /* 0x000fe2000bf0d000 */
[----:B------:R-:W-:Y:S01]  /*0350*/  UMOV UR4, URZ ;  /* 0x0000003f00047c82 */ /* 0x000fe20008000000 */
[----:B------:R-:W-:-:S11]  /*0360*/  UMOV UR5, URZ ;  /* 0x0000003f00057c82 */ /* 0x000fd60008000000 */
[----:B------:R-:W-:-:S05]  /*0370*/  VOTEU.ANY UP0, P0 ;  /* 0x00000000003f7886 */ /* 0x000fca0000000100 */
.L_x_2:
[----:B------:R-:W-:Y:S01]  /*0380*/  ISETP.NE.U32.AND P0, PT, RZ, UR4, PT ;  /* 0x00000004ff007c0c */ /* 0x000fe2000bf05070 */
[----:B------:R-:W-:Y:S01]  /*0390*/  UPLOP3.LUT UP1, UPT, UPT, UPT, UPT, 0x40, 0x0 ;  /* 0x000000000000789c */ /* 0x000fe20003f2e870 */
[----:B------:R-:W-:Y:S02]  /*03a0*/  ISETP.NE.AND.EX P2, PT, RZ, UR9, PT, P2 ;  /* 0x00000009ff007c0c */ /* 0x000fe4000bf45320 */
[----:B------:R-:W-:Y:S01]  /*03b0*/  ISETP.NE.AND.EX P0, PT, RZ, UR5, PT, P0 ;  /* 0x00000005ff007c0c */ /* 0x000fe2000bf05300 */
[----:B------:R-:W-:-:S12]  /*03c0*/  UP2UR UR60, UPR, URZ, 0x2 ;  /* 0x000000023f3c7883 */ /* 0x000fd80008000000 */
[----:B------:R-:W-:Y:S05]  /*03d0*/  @P0 BRA P2, `(.L_x_4) ;  /* 0x0000000000400947 */ /* 0x000fea0001000000 */
[----:B------:R-:W-:-:S04]  /*03e0*/  ISETP.NE.U32.AND P0, PT, RZ, UR8, PT ;  /* 0x00000008ff007c0c */ /* 0x000fc8000bf05070 */
[----:B------:R-:W-:-:S13]  /*03f0*/  ISETP.NE.AND.EX P0, PT, RZ, UR9, PT, P0 ;  /* 0x00000009ff007c0c */ /* 0x000fda000bf05300 */
[----:B------:R-:W-:Y:S05]  /*0400*/  @!P0 BRA `(.L_x_5) ;  /* 0x00000000002c8947 */ /* 0x000fea0003800000 */
[----:B------:R-:W-:Y:S01]  /*0410*/  PRMT R2, R4, 0x9910, RZ ;  /* 0x0000991004027816 */ /* 0x000fe200000000ff */
[----:B------:R-:W-:Y:S02]  /*0420*/  UISETP.NE.U32.AND UP1, UPT, UR4, URZ, UPT ;  /* 0x0000003f0400728c */ /* 0x000fe4000bf25070 */
[----:B------:R-:W-:Y:S01]  /*0430*/  USEL UR4, URZ, 0xffffffff, UP0 ;  /* 0xffffffff3f047887 */ /* 0x000fe20008000000 */
[----:B------:R-:W-:Y:S01]  /*0440*/  R2UR UR7, R2 ;  /* 0x00000000020772ca */ /* 0x000fe200000e0000 */
[----:B------:R-:W-:-:S12]  /*0450*/  UISETP.NE.AND.EX UP0, UPT, UR5, URZ, UPT, UP1 ;  /* 0x0000003f0500728c */ /* 0x000fd8000bf05310 */
[----:B------:R-:W-:-:S11]  /*0460*/  UISETP.NE.AND UP2, UPT, UR7, URZ, UPT ;  /* 0x0000003f0700728c */ /* 0x000fd6000bf45270 */
[----:B------:R-:W-:-:S04]  /*0470*/  @!UP2 USEL UR4, URZ, 0xffffffff, UP0 ;  /* 0xffffffff3f04a887 */ /* 0x000fc80008000000 */
[----:B------:R-:W-:-:S04]  /*0480*/  ULOP3.LUT UR4, UR4, 0x1, URZ, 0xc0, !UPT ;  /* 0x0000000104047892 */ /* 0x000fc8000f8ec03f */
[----:B------:R-:W-:-:S04]  /*0490*/  UISETP.EQ.U32.AND UP0, UPT, UR4, 0x1, UPT ;  /* 0x000000010400788c */ /* 0x000fc8000bf02070 */
[----:B------:R-:W-:Y:S01]  /*04a0*/  UP2UR UR60, UPR, URZ, 0x1 ;  /* 0x000000013f3c7883 */ /* 0x000fe20008000000 */
[----:B------:R-:W-:Y:S11]  /*04b0*/  BRA `(.L_x_4) ;  /* 0x0000000000087947 */ /* 0x000ff60003800000 */
.L_x_5:
[----:B------:R-:W-:-:S04]  /*04c0*/  UPLOP3.LUT UP0, UPT, UPT, UPT, UP0, 0x40, 0x0 ;  /* 0x000000000000789c */ /* 0x000fc80003f0e800 */
[----:B------:R-:W-:-:S12]  /*04d0*/  UP2UR UR60, UPR, URZ, 0x1 ;  /* 0x000000013f3c7883 */ /* 0x000fd80008000000 */
.L_x_4:
[----:B------:R-:W1:Y:S01]  /*04e0*/  SHFL.IDX PT, R2, R0, RZ, 0x1f ;  /* 0x00001fff00027589 */ /* 0x000e6200000e0000 */
[----:B------:R-:W-:Y:S02]  /*04f0*/  UISETP.NE.AND UP0, UPT, UR58, URZ, UPT ;  /* 0x0000003f3a00728c */ /* 0x000fe4000bf05270 */
[----:B------:R-:W-:Y:S02]  /*0500*/  UISETP.NE.AND UP1, UPT, UR6, URZ, UPT ;  /* 0x0000003f0600728c */ /* 0x000fe4000bf25270 */
[----:B------:R-:W-:Y:S02]  /*0510*/  UP2UR UR61, UPR, URZ, 0x1 ;  /* 0x000000013f3d7883 */ /* 0x000fe40008000000 */
[----:B------:R-:W-:Y:S02]  /*0520*/  UISETP.EQ.OR UP0, UPT, UR58, 0x3, !UP0 ;  /* 0x000000033a00788c */ /* 0x000fe4000c702670 */
[----:B------:R-:W-:Y:S02]  /*0530*/  UIADD3 UR9, UR6, -0x1, URZ ;  /* 0xffffffff06097890 */ /* 0x000fe4000fffe03f */
[----:B------:R-:W-:Y:S01]  /*0540*/  UISETP.EQ.AND UP0, UPT, UR6, URZ, UP0 ;  /* 0x0000003f0600728c */ /* 0x000fe20008702270 */
[----:B-1----:R-:W-:-:S13]  /*0550*/  ISETP.NE.AND P0, PT, R2, RZ, PT ;  /* 0x000000ff0200720c */ /* 0x002fda0003f05270 */
[----:B------:R-:W-:Y:S05]  /*0560*/  @P0 BRA `(.L_x_6) ;  /* 0x0000000000500947 */ /* 0x000fea0003800000 */
[----:B------:R-:W1:Y:S01]  /*0570*/  S2UR UR8, SR_CgaCtaId ;  /* 0x00000000000879c3 */ /* 0x000e620000008800 */
[----:B------:R-:W-:Y:S01]  /*0580*/  UMOV UR4, 0x400 ;  /* 0x0000040000047882 */ /* 0x000fe20000000000 */
[----:B------:R-:W-:Y:S01]  /*0590*/  UMOV UR5, 0x1 ;  /* 0x0000000100057882 */ /* 0x000fe20000000000 */
[----:B------:R-:W-:Y:S01]  /*05a0*/  UMOV UR6, 0x4 ;  /* 0x0000000400067882 */ /* 0x000fe20000000000 */
[----:B------:R-:W-:Y:S01]  /*05b0*/  ELECT P0, URZ, PT ;  /* 0x00000000003f782f */ /* 0x000fe20003800000 */
[----:B------:R-:W-:-:S04]  /*05c0*/  UIADD3 UR6, -UR6, 0x100000, URZ ;  /* 0x0010000006067890 */ /* 0x000fc8000fffe13f */
[----:B------:R-:W-:Y:S02]  /*05d0*/  USHF.L.U32 UR7, UR6, 0xb, URZ ;  /* 0x0000000b06077899 */ /* 0x000fe4000800063f */
[----:B------:R-:W-:Y:S02]  /*05e0*/  USHF.L.U32 UR6, UR6, 0x1, URZ ;  /* 0x0000000106067899 */ /* 0x000fe4000800063f */
[----:B-1----:R-:W-:Y:S02]  /*05f0*/  ULEA UR8, UR8, UR4, 0x18 ;  /* 0x0000000408087291 */ /* 0x002fe4000f8ec03f */
[----:B------:R-:W-:-:S04]  /*0600*/  UIADD3 UR4, -UR5, 0x100000, URZ ;  /* 0x0010000005047890 */ /* 0x000fc8000fffe13f */
[----:B------:R-:W-:Y:S02]  /*0610*/  USHF.L.U32 UR5, UR4, 0xb, URZ ;  /* 0x0000000b04057899 */ /* 0x000fe4000800063f */
[----:B------:R-:W-:Y:S01]  /*0620*/  USHF.L.U32 UR4, UR4, 0x1, URZ ;  /* 0x0000000104047899 */ /* 0x000fe2000800063f */
[----:B------:R-:W1:Y:S11]  /*0630*/  FENCE.VIEW.ASYNC.S ;  /* 0x00000000000073c6 */ /* 0x000e760000000000 */
[----:B-1----:R1:W2:Y:S01]  /*0640*/  SYNCS.EXCH.64 URZ, [UR8], UR4 ;  /* 0x00000004083f75b2 */ /* 0x0022a20008000100 */
[----:B------:R1:W3:Y:S01]  /*0650*/  SYNCS.EXCH.64 URZ, [UR8+0x18], UR6 ;  /* 0x00001806083f75b2 */ /* 0x0002e20008000100 */
[----:B------:R1:W4:Y:S01]  /*0660*/  SYNCS.EXCH.64 URZ, [UR8+0x8], UR4 ;  /* 0x00000804083f75b2 */ /* 0x0003220008000100 */
[----:B------:R1:W1:Y:S01]  /*0670*/  SYNCS.EXCH.64 URZ, [UR8+0x20], UR6 ;  /* 0x00002006083f75b2 */ /* 0x0002620008000100 */
[----:B------:R1:W1:Y:S01]  /*0680*/  SYNCS.EXCH.64 URZ, [UR8+0x10], UR4 ;  /* 0x00001004083f75b2 */ /* 0x0002620008000100 */
[----:B------:R1:W1:Y:S01]  /*0690*/  SYNCS.EXCH.64 URZ, [UR8+0x28], UR6 ;  /* 0x00002806083f75b2 */ /* 0x0002620008000100 */
[----:B------:R-:W-:Y:S01]  /*06a0*/  NOP ;  /* 0x0000000000007918 */ /* 0x000fe20000000000 */
.L_x_6:
[----:B------:R-:W5:Y:S01]  /*06b0*/  SHFL.IDX PT, R3, R0, RZ, 0x1f ;  /* 0x00001fff00037589 */ /* 0x000f6200000e0000 */
[----:B------:R-:W-:Y:S01]  /*06c0*/  NOP ;  /* 0x0000000000007918 */ /* 0x000fe20000000000 */
[----:B-----5:R-:W-:-:S13]  /*06d0*/  ISETP.NE.AND P0, PT, R3, RZ, PT ;  /* 0x000000ff0300720c */ /* 0x020fda0003f05270 */
[----:B------:R-:W-:Y:S05]  /*06e0*/  @P0 BRA `(.L_x_7) ;  /* 0x0000000000580947 */ /* 0x000fea0003800000 */
[----:B-1----:R-:W1:Y:S01]  /*06f0*/  S2UR UR5, SR_CgaCtaId ;  /* 0x00000000000579c3 */ /* 0x002e620000008800 */
[----:B------:R-:W-:Y:S01]  /*0700*/  UMOV UR4, 0x400 ;  /* 0x0000040000047882 */ /* 0x000fe20000000000 */
[----:B------:R-:W-:Y:S01]  /*0710*/  UMOV UR6, 0x20 ;  /* 0x0000002000067882 */ /* 0x000fe20000000000 */
[----:B------:R-:W-:Y:S01]  /*0720*/  UMOV UR7, 0x100 ;  /* 0x0000010000077882 */ /* 0x000fe20000000000 */
[----:B------:R-:W-:Y:S01]  /*0730*/  ELECT P0, URZ, PT ;  /* 0x00000000003f782f */ /* 0x000fe20003800000 */
[----:B-1----:R-:W-:Y:S02]  /*0740*/  ULEA UR8, UR5, UR4, 0x18 ;  /* 0x0000000405087291 */ /* 0x002fe4000f8ec03f */
[----:B------:R-:W-:-:S04]  /*0750*/  UIADD3 UR4, -UR6, 0x100000, URZ ;  /* 0x0010000006047890 */ /* 0x000fc8000fffe13f */
[----:B------:R-:W-:Y:S02]  /*0760*/  USHF.L.U32 UR5, UR4, 0xb, URZ ;  /* 0x0000000b04057899 */ /* 0x000fe4000800063f */
[----:B------:R-:W-:Y:S02]  /*0770*/  USHF.L.U32 UR4, UR4, 0x1, URZ ;  /* 0x0000000104047899 */ /* 0x000fe4000800063f */
[----:B------:R-:W-:-:S04]  /*0780*/  UIADD3 UR6, -UR7, 0x100000, URZ ;  /* 0x0010000007067890 */ /* 0x000fc8000fffe13f */
[----:B------:R-:W-:Y:S02]  /*0790*/  USHF.L.U32 UR7, UR6, 0xb, URZ ;  /* 0x0000000b06077899 */ /* 0x000fe4000800063f */
[----:B------:R-:W-:Y:S01]  /*07a0*/  USHF.L.U32 UR6, UR6, 0x1, URZ ;  /* 0x0000000106067899 */ /* 0x000fe2000800063f */
[----:B------:R-:W1:Y:S03]  /*07b0*/  FENCE.VIEW.ASYNC.S ;  /* 0x00000000000073c6 */ /* 0x000e660000000000 */
[----:B-1----:R1:W1:Y:S08]  /*07c0*/  SYNCS.EXCH.64 URZ, [UR8+0x30], UR4 ;  /* 0x00003004083f75b2 */ /* 0x0022700008000100 */
[----:B------:R1:W1:Y:S01]  /*07d0*/  SYNCS.EXCH.64 URZ, [UR8+0x50], UR6 ;  /* 0x00005006083f75b2 */ /* 0x0002620008000100 */
[----:B------:R1:W1:Y:S01]  /*07e0*/  SYNCS.EXCH.64 URZ, [UR8+0x38], UR4 ;  /* 0x00003804083f75b2 */ /* 0x0002620008000100 */
[----:B------:R1:W1:Y:S01]  /*07f0*/  SYNCS.EXCH.64 URZ, [UR8+0x58], UR6 ;  /* 0x00005806083f75b2 */ /* 0x0002620008000100 */
[----:B------:R1:W1:Y:S01]  /*0800*/  SYNCS.EXCH.64 URZ, [UR8+0x40], UR4 ;  /* 0x00004004083f75b2 */ /* 0x0002620008000100 */
[----:B------:R1:W1:Y:S01]  /*0810*/  SYNCS.EXCH.64 URZ, [UR8+0x60], UR6 ;  /* 0x00006006083f75b2 */ /* 0x0002620008000100 */
[----:B------:R1:W1:Y:S01]  /*0820*/  SYNCS.EXCH.64 URZ, [UR8+0x48], UR4 ;  /* 0x00004804083f75b2 */ /* 0x0002620008000100 */
[----:B------:R1:W1:Y:S01]  /*0830*/  SYNCS.EXCH.64 URZ, [UR8+0x68], UR6 ;  /* 0x00006806083f75b2 */ /* 0x0002620008000100 */
[----:B------:R-:W-:Y:S01]  /*0840*/  NOP ;  /* 0x0000000000007918 */ /* 0x000fe20000000000 */
.L_x_7:
[----:B-1----:R-:W1:Y:S01]  /*0850*/  S2UR UR8, SR_CTAID.X ;  /* 0x00000000000879c3 */ /* 0x002e620000002500 */
[----:B------:R-:W5:Y:S01]  /*0860*/  SHFL.IDX PT, R0, R0, RZ, 0x1f ;  /* 0x00001fff00007589 */ /* 0x000f6200000e0000 */
[----:B------:R-:W-:Y:S02]  /*0870*/  SHF.R.S32.HI R3, RZ, 0x1f, R6 ;  /* 0x0000001fff037819 */ /* 0x000fe40000011406 */
[----:B------:R-:W-:Y:S02]  /*0880*/  ELECT P0, URZ, PT ;  /* 0x00000000003f782f */ /* 0x000fe40003800000 */
[----:B------:R-:W-:Y:S01]  /*0890*/  SHF.R.S32.HI R9, RZ, 0x1f, R2 ;  /* 0x0000001fff097819 */ /* 0x000fe20000011402 */
[----:B------:R-:W2:Y:S01]  /*08a0*/  S2R R4, SR_CTAID.Y ;  /* 0x0000000000047919 */ /* 0x000ea20000002600 */
[----:B------:R-:W-:Y:S01]  /*08b0*/  LEA.HI R3, R3, R6, RZ, 0x7 ;  /* 0x0000000603037211 */ /* 0x000fe200078f38ff */
[----:B------:R-:W-:Y:S01]  /*08c0*/  ULDC UR4, c[0x0][0x150] ;  /* 0x0000540000047ab9 */ /* 0x000fe20000000800 */
[----:B------:R-:W-:Y:S01]  /*08d0*/  LEA.HI R9, R9, R2, RZ, 0x2 ;  /* 0x0000000209097211 */ /* 0x000fe200078f10ff */
[----:B------:R-:W3:Y:S01]  /*08e0*/  LDC R11, c[0x0][0x148] ;  /* 0x00005200ff0b7b82 */ /* 0x000ee20000000800 */
[----:B------:R-:W-:Y:S01]  /*08f0*/  LOP3.LUT R3, R3, 0xffffff80, RZ, 0xc0, !PT ;  /* 0xffffff8003037812 */ /* 0x000fe200078ec0ff */
[----:B------:R-:W-:Y:S01]  /*0900*/  NOP ;  /* 0x0000000000007918 */ /* 0x000fe20000000000 */
[----:B------:R-:W-:Y:S01]  /*0910*/  LOP3.LUT R9, R9, 0x3ffffffc, RZ, 0xc0, !PT ;  /* 0x3ffffffc09097812 */ /* 0x000fe200078ec0ff */
[----:B------:R-:W-:Y:S01]  /*0920*/  USEL UR37, URZ, 0x1, !UP0 ;  /* 0x000000013f257887 */ /* 0x000fe2000c000000 */
[----:B------:R-:W-:-:S02]  /*0930*/  IADD3 R3, -R3, R6, RZ ;  /* 0x0000000603037210 */ /* 0x000fc40007ffe1ff */
[----:B------:R-:W-:Y:S02]  /*0940*/  IADD3 R2, R2, -R9, RZ ;  /* 0x8000000902027210 */ /* 0x000fe40007ffe0ff */
[----:B------:R-:W-:Y:S02]  /*0950*/  SHF.R.S32.HI R6, RZ, 0x1f, R3 ;  /* 0x0000001fff067819 */ /* 0x000fe40000011403 */
[----:B------:R-:W-:Y:S02]  /*0960*/  MOV R165, 0x1 ;  /* 0x0000000100a57802 */ /* 0x000fe40000000f00 */
[----:B------:R-:W-:Y:S02]  /*0970*/  LEA.HI R6, R6, R3, RZ, 0x3 ;  /* 0x0000000306067211 */ /* 0x000fe400078f18ff */
[----:B-1----:R-:W-:Y:S02]  /*0980*/  I2FP.F32.U32 R8, UR8 ;  /* 0x0000000800087c45 */ /* 0x002fe40008201000 */
[----:B-----5:R-:W-:-:S02]  /*0990*/  ISETP.NE.OR P0, PT, R0, RZ, !P0 ;  /* 0x000000ff0000720c */ /* 0x020fc40004705670 */
[--C-:B------:R-:W-:Y:S01]  /*09a0*/  SHF.R.S32.HI R0, RZ, 0x3, R6.reuse ;  /* 0x00000003ff007819 */ /* 0x100fe20000011406 */
[----:B------:R-:W-:Y:S01]  /*09b0*/  FMUL R8, R8, UR4 ;  /* 0x0000000408087c20 */ /* 0x000fe20008400000 */
[----:B------:R-:W-:Y:S01]  /*09c0*/  SHF.R.S32.HI R7, RZ, 0x1f, R6 ;  /* 0x0000001fff077819 */ /* 0x000fe20000011406 */
[----:B------:R-:W-:Y:S01]  /*09d0*/  ULDC UR4, c[0x0][0x154] ;  /* 0x0000550000047ab9 */ /* 0x000fe20000000800 */
[----:B------:R-:W1:Y:S02]  /*09e0*/  LDC R6, c[0x0][0x144] ;  /* 0x00005100ff067b82 */ /* 0x000e640000000800 */
[----:B------:R-:W-:Y:S01]  /*09f0*/  LEA.HI R7, R7, R0, RZ, 0x2 ;  /* 0x0000000007077211 */ /* 0x000fe200078f10ff */
[----:B------:R-:W5:Y:S03]  /*0a00*/  F2I.U32.TRUNC.NTZ R8, R8 ;  /* 0x0000000800087305 */ /* 0x000f66000020f000 */
[----:B------:R-:W-:Y:S01]  /*0a10*/  LOP3.LUT R7, R7, 0xfffffffc, RZ, 0xc0, !PT ;  /* 0xfffffffc07077812 */ /* 0x000fe200078ec0ff */
[----:B------:R-:W-:Y:S01]  /*0a20*/  VOTEU.ALL UP2, P0 ;  /* 0x00000000003f7886 */ /* 0x000fe20000040000 */
[----:B------:R-:W-:-:S02]  /*0a30*/  VOTEU.ALL UP3, P0 ;  /* 0x00000000003f7886 */ /* 0x000fc40000060000 */
[----:B------:R-:W-:Y:S02]  /*0a40*/  IADD3 R7, R0, -R7, RZ ;  /* 0x8000000700077210 */ /* 0x000fe40007ffe0ff */
[----:B------:R-:W4:Y:S01]  /*0a50*/  @!UP2 S2UR UR7, SR_CgaCtaId ;  /* 0x000000000007a9c3 */ /* 0x000f220000008800 */
[----:B------:R-:W-:Y:S01]  /*0a60*/  @!UP2 UMOV UR6, 0x400 ;  /* 0x000004000006a882 */ /* 0x000fe20000000000 */
[----:B------:R-:W-:Y:S02]  /*0a70*/  LEA R2, R2, R7, 0x2 ;  /* 0x0000000702027211 */ /* 0x000fe400078e10ff */
[----:B--2---:R-:W-:Y:S02]  /*0a80*/  I2FP.F32.U32 R7, R4 ;  /* 0x0000000400077245 */ /* 0x004fe40000201000 */
[----:B------:R-:W-:Y:S01]  /*0a90*/  LEA.HI R0, R2, R2, RZ, 0x1 ;  /* 0x0000000202007211 */ /* 0x000fe200078f08ff */
[----:B-----5:R-:W-:Y:S02]  /*0aa0*/  IMAD.MOV R9, RZ, RZ, -R8 ;  /* 0x000000ffff097224 */ /* 0x020fe400078e0a08 */
[----:B------:R-:W-:Y:S01]  /*0ab0*/  FMUL R8, R7, UR4 ;  /* 0x0000000407087c20 */ /* 0x000fe20008400000 */
[----:B------:R-:W-:Y:S01]  /*0ac0*/  LOP3.LUT R7, R0, 0xfffffffe, RZ, 0xc0, !PT ;  /* 0xfffffffe00077812 */ /* 0x000fe200078ec0ff */
[----:B------:R-:W-:Y:S01]  /*0ad0*/  UMOV UR4, 0x20 ;  /* 0x0000002000047882 */ /* 0x000fe20000000000 */
[----:B-1----:R-:W-:Y:S01]  /*0ae0*/  IMAD R0, R6, R9, UR8 ;  /* 0x0000000806007e24 */ /* 0x002fe2000f8e0209 */
[----:B------:R-:W-:-:S04]  /*0af0*/  @!UP2 UIADD3 UR4, -UR4, 0x100000, URZ ;  /* 0x001000000404a890 */ /* 0x000fc8000fffe13f */
[----:B------:R-:W-:Y:S02]  /*0b00*/  @!UP2 USHF.L.U32 UR5, UR4, 0xb, URZ ;  /* 0x0000000b0405a899 */ /* 0x000fe4000800063f */
[----:B------:R-:W-:Y:S01]  /*0b10*/  @!UP2 USHF.L.U32 UR4, UR4, 0x1, URZ ;  /* 0x000000010404a899 */ /* 0x000fe2000800063f */
[----:B------:R-:W1:Y:S01]  /*0b20*/  LDC R6, c[0x0][0x140] ;  /* 0x00005000ff067b82 */ /* 0x000e620000000800 */
[C---:B------:R-:W-:Y:S01]  /*0b30*/  IADD3 R7, R2.reuse, -R7, RZ ;  /* 0x8000000702077210 */ /* 0x040fe20007ffe0ff */
[----:B------:R-:W2:Y:S03]  /*0b40*/  F2I.U32.TRUNC.NTZ R8, R8 ;  /* 0x0000000800087305 */ /* 0x000ea6000020f000 */
[----:B------:R-:W-:Y:S02]  /*0b50*/  ISETP.NE.AND P2, PT, R7, R0, PT ;  /* 0x000000000700720c */ /* 0x000fe40003f45270 */
[----:B------:R-:W-:Y:S01]  /*0b60*/  SHF.L.U32 R7, R2, 0x2, RZ ;  /* 0x0000000202077819 */ /* 0x000fe200000006ff */
[----:B----4-:R-:W-:-:S03]  /*0b70*/  @!UP2 ULEA UR6, UR7, UR6, 0x18 ;  /* 0x000000060706a291 */ /* 0x010fc6000f8ec03f */
[----:B------:R-:W-:Y:S01]  /*0b80*/  LOP3.LUT R10, R2, 0xc, R7, 0x78, !PT ;  /* 0x0000000c020a7812 */ /* 0x000fe200078e7807 */
[----:B------:R-:W-:Y:S01]  /*0b90*/  VOTEU.ALL UP2, P0 ;  /* 0x00000000003f7886 */ /* 0x000fe20000040000 */
[----:B------:R-:W-:-:S03]  /*0ba0*/  LOP3.LUT P0, RZ, R3, 0x7, RZ, 0xc0, !PT ;  /* 0x0000000703ff7812 */ /* 0x000fc6000780c0ff */
[----:B------:R4:W-:Y:S01]  /*0bb0*/  STL [R1+0x200], R10 ;  /* 0x0002000a01007387 */ /* 0x0009e20000100800 */
[----:B--2---:R-:W-:Y:S02]  /*0bc0*/  IADD3 R12, -R8, RZ, RZ ;  /* 0x000000ff080c7210 */ /* 0x004fe40007ffe1ff */
[C---:B------:R-:W-:Y:S02]  /*0bd0*/  @P2 LEA.HI R2, R10.reuse, R10, RZ, 0x1 ;  /* 0x0000000a0a022211 */ /* 0x040fe400078f08ff */
[----:B------:R-:W-:Y:S01]  /*0be0*/  ISETP.LT.U32.AND P0, PT, R10, 0x2, !P0 ;  /* 0x000000020a00780c */ /* 0x000fe20004701070 */
[----:B---3--:R-:W-:Y:S01]  /*0bf0*/  IMAD R7, R11, R12, R4 ;  /* 0x0000000c0b077224 */ /* 0x008fe200078e0204 */
[----:B------:R-:W2:Y:S02]  /*0c00*/  FENCE.VIEW.ASYNC.S ;  /* 0x00000000000073c6 */ /* 0x000ea40000000000 */
[----:B--2---:R4:W2:Y:S01]  /*0c10*/  @!UP2 SYNCS.EXCH.64 URZ, [UR6+0x70], UR4 ;  /* 0x00007004063fa5b2 */ /* 0x0048a20008000100 */
[----:B-1----:R-:W-:Y:S01]  /*0c20*/  ISETP.EQ.U32.AND P4, PT, R6, 0x1, PT ;  /* 0x000000010600780c */ /* 0x002fe20003f82070 */
[----:B------:R-:W-:Y:S01]  /*0c30*/  UISETP.EQ.AND UP2, UPT, UR58, 0x2, !UP1 ;  /* 0x000000023a00788c */ /* 0x000fe2000cf42270 */
[----:B------:R-:W-:-:S03]  /*0c40*/  @P2 SHF.R.S32.HI R2, RZ, 0x1, R2 ;  /* 0x00000001ff022819 */ /* 0x000fc60000011402 */
[----:B------:R-:W-:Y:S01]  /*0c50*/  USEL UR59, URZ, 0x1, !UP2 ;  /* 0x000000013f3b7887 */ /* 0x000fe2000d000000 */
[----:B------:R-:W-:Y:S02]  /*0c60*/  @P2 ISETP.NE.AND P3, PT, R2, R7, PT ;  /* 0x000000070200220c */ /* 0x000fe40003f65270 */
[----:B------:R-:W-:Y:S02]  /*0c70*/  SEL R2, RZ, 0x1, !P0 ;  /* 0x00000001ff027807 */ /* 0x000fe40004000000 */
[----:B------:R-:W-:-:S04]  /*0c80*/  @P2 SEL R165, RZ, 0x1, P3 ;  /* 0x00000001ffa52807 */ /* 0x000fc80001800000 */
[----:B------:R-:W-:Y:S01]  /*0c90*/  LOP3.LUT R165, R165, R2, RZ, 0xc0, !PT ;  /* 0x00000002a5a57212 */ /* 0x000fe200078ec0ff */
[----:B------:R4:W1:Y:S01]  /*0ca0*/  @!UP3 SYNCS.EXCH.64 URZ, [UR6+0x78], UR4 ;  /* 0x00007804063fb5b2 */ /* 0x0008620008000100 */
[----:B------:R-:W-:Y:S01]  /*0cb0*/  UISETP.GE.U32.AND UP3, UPT, UR9, 0x2, UPT ;  /* 0x000000020900788c */ /* 0x000fe2000bf66070 */
[----:B------:R-:W-:-:S03]  /*0cc0*/  NOP ;  /* 0x0000000000007918 */ /* 0x000fc60000000000 */
[----:B------:R-:W-:Y:S02]  /*0cd0*/  USEL UR59, UR59, 0x2, UP3 ;  /* 0x000000023b3b7887 */ /* 0x000fe40009800000 */
[----:B------:R-:W-:Y:S01]  /*0ce0*/  USEL UR37, UR37, 0x2, UP3 ;  /* 0x0000000225257887 */ /* 0x000fe20009800000 */
[----:B--2-4-:R-:W-:Y:S11]  /*0cf0*/  @!P4 BRA `(.L_x_8) ;  /* 0x000000000008c947 */ /* 0x014ff60003800000 */
[----:B-1----:R-:W-:Y:S01]  /*0d00*/  UCGABAR_ARV ;  /* 0x00000000000079c7 */ /* 0x002fe20008000000 */
[----:B------:R-:W-:Y:S05]  /*0d10*/  BRA `(.L_x_9) ;  /* 0x0000000000047947 */ /* 0x000fea0003800000 */
.L_x_8:
[----:B-1----:R-:W-:Y:S01]  /*0d20*/  NOP ;  /* 0x0000000000007918 */ /* 0x002fe20000000000 */
.L_x_9:
[----:B------:R-:W1:Y:S01]  /*0d30*/  LDC R2, c[0x0][0x904] ;  /* 0x00024100ff027b82 */ /* 0x000e620000000800 */
[----:B------:R-:W-:Y:S02]  /*0d40*/  MOV R3, RZ ;  /* 0x000000ff00037202 */ /* 0x000fe40000000f00 */
[----:B-1----:R-:W-:Y:S01]  /*0d50*/  ISETP.NE.AND P2, PT, R2, 0x1, PT ;  /* 0x000000010200780c */ /* 0x002fe20003f45270 */
[----:B------:R-:W-:-:S12]  /*0d60*/  IMAD.U32 R2, RZ, RZ, UR8 ;  /* 0x00000008ff027e24 */ /* 0x000fd8000f8e00ff */
[----:B------:R-:W1:Y:S01]  /*0d70*/  @P2 LDC R7, c[0x0][0x10] ;  /* 0x00000400ff072b82 */ /* 0x000e620000000800 */
[----:B------:R-:W-:Y:S02]  /*0d80*/  @P2 MOV R5, RZ ;  /* 0x000000ff00052202 */ /* 0x000fe40000000f00 */
[----:B------:R-:W-:-:S05]  /*0d90*/  @P2 MOV R13, RZ ;  /* 0x000000ff000d2202 */ /* 0x000fca0000000f00 */
[----:B------:R-:W2:Y:S01]  /*0da0*/  @!P2 LDC R9, c[0x0][0xc] ;  /* 0x00000300ff09ab82 */ /* 0x000ea20000000800 */
[----:B------:R-:W-:Y:S01]  /*0db0*/  ULDC UR4, c[0x0][0xc] ;  /* 0x0000030000047ab9 */ /* 0x000fe20000000800 */
[----:B------:R-:W-:Y:S01]  /*0dc0*/  ULDC UR5, c[0x0][0x10] ;  /* 0x0000040000057ab9 */ /* 0x000fe20000000800 */
[----:B------:R-:W-:Y:S01]  /*0dd0*/  ULDC UR6, c[0x0][0x14] ;  /* 0x0000050000067ab9 */ /* 0x000fe20000000800 */
[----:B------:R-:W-:-:S04]  /*0de0*/  UIMAD.WIDE.U32 UR4, UR4, UR5, URZ ;  /* 0x00000005040472a5 */ /* 0x000fc8000f8e003f */
[----:B------:R-:W-:Y:S02]  /*0df0*/  UIMAD.WIDE.U32 UR54, UR4, UR6, URZ ;  /* 0x00000006043672a5 */ /* 0x000fe4000f8e003f */
[----:B------:R-:W-:-:S04]  /*0e00*/  UIMAD UR53, UR5, UR6, URZ ;  /* 0x00000006053572a4 */ /* 0x000fc8000f8e023f */
[----:B------:R-:W-:Y:S01]  /*0e10*/  UIADD3 UR53, UR55, UR53, URZ ;  /* 0x0000003537357290 */ /* 0x000fe2000fffe03f */
[----:B-1----:R-:W-:-:S04]  /*0e20*/  @P2 IMAD.WIDE.U32 R6, R7, UR8, R4 ;  /* 0x0000000807062c25 */ /* 0x002fc8000f8e0004 */
[----:B------:R-:W-:Y:S01]  /*0e30*/  @P2 IMAD.IADD R23, R7, 0x1, R13 ;  /* 0x0000000107172824 */ /* 0x000fe200078e020d */
[----:B------:R-:W-:Y:S01]  /*0e40*/  @P2 MOV R19, R6 ;  /* 0x0000000600132202 */ /* 0x000fe20000000f00 */
[----:B--2---:R-:W-:-:S03]  /*0e50*/  @!P2 IMAD.WIDE.U32 R2, R4, R9, R2 ;  /* 0x000000090402a225 */ /* 0x004fc600078e0002 */
[----:B------:R-:W-:Y:S02]  /*0e60*/  @!P2 MOV R19, R2 ;  /* 0x000000020013a202 */ /* 0x000fe40000000f00 */
[----:B------:R-:W-:-:S03]  /*0e70*/  @!P2 MOV R23, R3 ;  /* 0x000000030017a202 */ /* 0x000fc60000000f00 */
[----:B------:R1:W-:Y:S04]  /*0e80*/  STL [R1+0x204], R19 ;  /* 0x0002041301007387 */ /* 0x0003e80000100800 */
[----:B------:R1:W-:Y:S01]  /*0e90*/  STL [R1+0x208], R23 ;  /* 0x0002081701007387 */ /* 0x0003e20000100800 */
[----:B------:R-:W-:Y:S05]  /*0ea0*/  @!P4 BRA `(.L_x_10) ;  /* 0x00000000000cc947 */ /* 0x000fea0003800000 */
[----:B------:R-:W-:Y:S01]  /*0eb0*/  UCGABAR_WAIT ;  /* 0x0000000000007dc7 */ /* 0x000fe20008000000 */
[----:B------:R-:W-:Y:S01]  /*0ec0*/  CCTL.IVALL ;  /* 0x00000000ff00798f */ /* 0x000fe20002000000 */
[----:B------:R-:W-:Y:S05]  /*0ed0*/  BRA `(.L_x_11) ;  /* 0x0000000000047947 */ /* 0x000fea0003800000 */
.L_x_10:
[----:B------:R-:W-:Y:S06]  /*0ee0*/  BAR.SYNC.DEFER_BLOCKING 0x0 ;  /* 0x0000000000007b1d */ /* 0x000fec0000010000 */
.L_x_11:
[----:B------:R-:W-:Y:S01]  /*0ef0*/  PLOP3.LUT P0, PT, PT, PT, UP1, 0x80, 0x0 ;  /* 0x000000000000781c */ /* 0x000fe20003f0f018 */
[----:B------:R-:W2:Y:S01]  /*0f00*/  S2UR UR45, SR_CgaCtaId ;  /* 0x00000000002d79c3 */ /* 0x000ea20000008800 */
[----:B------:R-:W-:Y:S11]  /*0f10*/  BSSY B6, `(.L_x_12) ;  /* 0x0002bf5000067945 */ /* 0x000ff60003800000 */
[----:B------:R-:W-:Y:S05]  /*0f20*/  @!P0 BRA `(.L_x_13) ;  /* 0x0000028400348947 */ /* 0x000fea0003800000 */
[----:B------:R-:W-:-:S06]  /*0f30*/  UISETP.GT.U32.AND UP0, UPT, UR9, 0x1, UPT ;  /* 0x000000010900788c */ /* 0x000fcc000bf04070 */
[----:B------:R-:W-:-:S13]  /*0f40*/  PLOP3.LUT P0, PT, PT, PT, UP0, 0x80, 0x0 ;  /* 0x000000000000781c */ /* 0x000fda0003f0f008 */
[----:B------:R-:W-:Y:S05]  /*0f50*/  @P0 BRA `(.L_x_14) ;  /* 0x000002bc00c00947 */ /* 0x000fea0003800000 */
[----:B------:R-:W-:Y:S01]  /*0f60*/  PRMT R2, RZ, 0x7610, R2 ;  /* 0x00007610ff027816 */ /* 0x000fe20000000002 */
[----:B------:R-:W-:Y:S01]  /*0f70*/  ULDC.64 UR4, c[0x0][0x8f8] ;  /* 0x00023e0000047ab9 */ /* 0x000fe20000000a00 */
[----:B------:R-:W-:Y:S01]  /*0f80*/  UMOV UR49, 0xffffffff ;  /* 0xffffffff00317882 */ /* 0x000fe20000000000 */
[----:B------:R-:W-:Y:S01]  /*0f90*/  ISETP.GE.U32.AND P0, PT, R19, UR4, PT ;  /* 0x0000000413007c0c */ /* 0x000fe2000bf06070 */
[----:B------:R-:W-:Y:S01]  /*0fa0*/  UMOV UR51, 0xffffffff ;  /* 0xffffffff00337882 */ /* 0x000fe20000000000 */
[----:B------:R3:W-:Y:S01]  /*0fb0*/  STL.S16 [R1+0x20c], R2 ;  /* 0x00020c0201007387 */ /* 0x0007e20000100600 */
[----:B------:R-:W-:Y:S02]  /*0fc0*/  MOV R18, 0xffffffff ;  /* 0xffffffff00127802 */ /* 0x000fe40000000f00 */
[----:B------:R-:W-:Y:S02]  /*0fd0*/  ISETP.GE.U32.AND.EX P0, PT, R23, UR5, PT, P0 ;  /* 0x0000000517007c0c */ /* 0x000fe4000bf06100 */
[----:B------:R-:W-:-:S11]  /*0fe0*/  PRMT R6, RZ, 0x7610, R6 ;  /* 0x00007610ff067816 */ /* 0x000fd60000000006 */
[----:B---3--:R-:W-:Y:S05]  /*0ff0*/  @P0 BRA `(.L_x_15) ;  /* 0x0000000400340947 */ /* 0x008fea0003800000 */
[----:B------:R-:W3:Y:S01]  /*1000*/  LDC.64 R14, c[0x0][0x8d0] ;  /* 0x00023400ff0e7b82 */ /* 0x000ee20000000a00 */
[----:B------:R-:W-:Y:S01]  /*1010*/  MOV R2, R19 ;  /* 0x0000001300027202 */ /* 0x000fe20000000f00 */
[----:B------:R-:W-:-:S06]  /*1020*/  IMAD.MOV.U32 R3, RZ, RZ, R23 ;  /* 0x000000ffff037224 */ /* 0x000fcc00078e0017 */
[----:B------:R-:W4:Y:S08]  /*1030*/  LDC R10, c[0x0][0x8d8] ;  /* 0x00023600ff0a7b82 */ /* 0x000f300000000800 */
[----:B------:R-:W1:Y:S01]  /*1040*/  LDC.64 R16, c[0x0][0x8c8] ;  /* 0x00023200ff107b82 */ /* 0x000e620000000a00 */
[----:B---3--:R-:W-:-:S04]  /*1050*/  ISETP.NE.U32.AND P0, PT, R14, RZ, PT ;  /* 0x000000ff0e00720c */ /* 0x008fc80003f05070 */
[----:B------:R-:W-:-:S13]  /*1060*/  ISETP.NE.AND.EX P0, PT, R15, RZ, PT, P0 ;  /* 0x000000ff0f00720c */ /* 0x000fda0003f05300 */
[----:B-1--4-:R-:W-:Y:S05]  /*1070*/  @!P0 BRA `(.L_x_16) ;  /* 0x0000000000288947 */ /* 0x012fea0003800000 */
[----:B------:R-:W1:Y:S02]  /*1080*/  LDC R9, c[0x0][0x8dc] ;  /* 0x00023700ff097b82 */ /* 0x000e640000000800 */
[----:B-1----:R-:W-:-:S04]  /*1090*/  IADD3 R9, P0, R19, R9, RZ ;  /* 0x0000000913097210 */ /* 0x002fc80007f1e0ff */
[----:B------:R-:W-:-:S05]  /*10a0*/  IADD3.X R13, RZ, R23, RZ, P0, !PT ;  /* 0x00000017ff0d7210 */ /* 0x000fca00007fe4ff */
[----:B------:R-:W-:-:S04]  /*10b0*/  IMAD.WIDE.U32 R2, R13, R14, RZ ;  /* 0x0000000e0d027225 */ /* 0x000fc800078e00ff */
[----:B------:R-:W-:-:S04]  /*10c0*/  IMAD.WIDE.U32 R6, P0, R9, R15, R2 ;  /* 0x0000000f09067225 */ /* 0x000fc80007800002 */
[----:B------:R-:W-:Y:S01]  /*10d0*/  IMAD.WIDE.U32 R2, R9, R14, RZ ;  /* 0x0000000e09027225 */ /* 0x000fe200078e00ff */
[----:B------:R-:W-:Y:S02]  /*10e0*/  IADD3.X R9, RZ, RZ, RZ, P0, !PT ;  /* 0x000000ffff097210 */ /* 0x000fe400007fe4ff */
[----:B------:R-:W-:Y:S02]  /*10f0*/  MOV R8, R7 ;  /* 0x0000000700087202 */ /* 0x000fe40000000f00 */
[----:B------:R-:W-:-:S05]  /*1100*/  IADD3 RZ, P0, R3, R6, RZ ;  /* 0x0000000603ff7210 */ /* 0x000fca0007f1e0ff */
[----:B------:R-:W-:-:S08]  /*1110*/  IMAD.WIDE.U32.X R2, R13, R15, R8, P0 ;  /* 0x0000000f0d027225 */ /* 0x000fd000000e0408 */
.L_x_16:
[-CC-:B------:R-:W-:Y:S01]  /*1120*/  SHF.R.U64 R22, R2, R10.reuse, R3.reuse ;  /* 0x0000000a02167219 */ /* 0x180fe20000001203 */
[----:B------:R-:W1:Y:S01]  /*1130*/  LDC.64 R20, c[0x0][0x8e8] ;  /* 0x00023a00ff147b82 */ /* 0x000e620000000a00 */
[----:B------:R-:W-:Y:S01]  /*1140*/  SHF.R.U32.HI R2, RZ, R10, R3 ;  /* 0x0000000aff027219 */ /* 0x000fe20000011603 */
[----:B------:R-:W-:Y:S01]  /*1150*/  IMAD R11, R11, R12, R4 ;  /* 0x0000000c0b0b7224 */ /* 0x000fe200078e0204 */
[----:B------:R-:W-:-:S04]  /*1160*/  IADD3 R5, P0, RZ, -R22, RZ ;  /* 0x80000016ff057210 */ /* 0x000fc80007f1e0ff */
[----:B------:R-:W-:Y:S01]  /*1170*/  IADD3.X R3, RZ, ~R2, RZ, P0, !PT ;  /* 0x80000002ff037210 */ /* 0x000fe200007fe4ff */
[----:B------:R-:W3:Y:S01]  /*1180*/  LDC R8, c[0x0][0x8c0] ;  /* 0x00023000ff087b82 */ /* 0x000ee20000000800 */
[----:B------:R-:W-:-:S03]  /*1190*/  IMAD.MOV.U32 R2, RZ, RZ, R19 ;  /* 0x000000ffff027224 */ /* 0x000fc600078e0013 */
[-C--:B------:R-:W-:Y:S01]  /*11a0*/  IMAD R6, R3, R16.reuse, RZ ;  /* 0x0000001003067224 */ /* 0x080fe200078e02ff */
[----:B------:R-:W-:Y:S02]  /*11b0*/  MOV R3, R23 ;  /* 0x0000001700037202 */ /* 0x000fe40000000f00 */
[----:B------:R-:W-:Y:S01]  /*11c0*/  MOV R23, 0x1 ;  /* 0x0000000100177802 */ /* 0x000fe20000000f00 */
[----:B------:R-:W4:Y:S01]  /*11d0*/  LDC R14, c[0x0][0x8b0] ;  /* 0x00022c00ff0e7b82 */ /* 0x000f220000000800 */
[----:B------:R-:W-:-:S04]  /*11e0*/  IMAD.WIDE.U32 R2, R5, R16, R2 ;  /* 0x0000001005027225 */ /* 0x000fc800078e0002 */
[----:B------:R-:W-:-:S03]  /*11f0*/  IMAD R5, R5, R17, R6 ;  /* 0x0000001105057224 */ /* 0x000fc600078e0206 */
[----:B------:R-:W5:Y:S01]  /*1200*/  LDC R18, c[0x0][0x900] ;  /* 0x00024000ff127b82 */ /* 0x000f620000000800 */
[----:B-1----:R-:W-:Y:S02]  /*1210*/  ISETP.NE.U32.AND P0, PT, R20, RZ, PT ;  /* 0x000000ff1400720c */ /* 0x002fe40003f05070 */
[----:B------:R-:W-:Y:S02]  /*1220*/  IADD3 R3, R3, R5, RZ ;  /* 0x0000000503037210 */ /* 0x000fe40007ffe0ff */
[----:B------:R-:W-:Y:S02]  /*1230*/  ISETP.NE.AND.EX P0, PT, R21, RZ, PT, P0 ;  /* 0x000000ff1500720c */ /* 0x000fe40003f05300 */
[----:B------:R-:W-:Y:S01]  /*1240*/  MOV R5, 0xffffffff ;  /* 0xffffffff00057802 */ /* 0x000fe20000000f00 */
[----:B------:R-:W1:Y:S01]  /*1250*/  LDC R13, c[0x0][0x8a8] ;  /* 0x00022a00ff0d7b82 */ /* 0x000e620000000800 */
[-CC-:B---3--:R-:W-:Y:S02]  /*1260*/  SHF.R.U64 R10, R2, R8.reuse, R3.reuse ;  /* 0x00000008020a7219 */ /* 0x188fe40000001203 */
[----:B------:R-:W-:-:S05]  /*1270*/  SHF.R.U32.HI R3, RZ, R8, R3 ;  /* 0x00000008ff037219 */ /* 0x000fca0000011603 */
[----:B------:R-:W3:Y:S01]  /*1280*/  LDC R15, c[0x0][0x8f0] ;  /* 0x00023c00ff0f7b82 */ /* 0x000ee20000000800 */
[-CC-:B----4-:R-:W-:Y:S02]  /*1290*/  SHF.R.U64 R19, R10, R14.reuse, R3.reuse ;  /* 0x0000000e0a137219 */ /* 0x190fe40000001203 */
[----:B------:R-:W-:-:S05]  /*12a0*/  SHF.R.U32.HI R3, RZ, R14, R3 ;  /* 0x0000000eff037219 */ /* 0x000fca0000011603 */
[----:B------:R-:W4:Y:S01]  /*12b0*/  LDC R17, c[0x0][0x8e0] ;  /* 0x00023800ff117b82 */ /* 0x000f220000000800 */
[-C--:B-----5:R-:W-:Y:S02]  /*12c0*/  SHF.L.U32 R2, R5, R18.reuse, RZ ;  /* 0x0000001205027219 */ /* 0x0a0fe400000006ff */
[--C-:B------:R-:W-:Y:S02]  /*12d0*/  SHF.R.U64 R12, R19, R18, R3.reuse ;  /* 0x00000012130c7219 */ /* 0x100fe40000001203 */
[----:B------:R-:W-:Y:S02]  /*12e0*/  LOP3.LUT R8, RZ, R2, RZ, 0x33, !PT ;  /* 0x00000002ff087212 */ /* 0x000fe400078e33ff */
[----:B------:R-:W-:Y:S01]  /*12f0*/  SHF.R.U32.HI R3, RZ, R18, R3 ;  /* 0x00000012ff037219 */ /* 0x000fe20000011603 */
[----:B------:R-:W1:Y:S01]  /*1300*/  LDC R16, c[0x0][0x8b8] ;  /* 0x00022e00ff107b82 */ /* 0x000e620000000800 */
[----:B------:R-:W-:Y:S01]  /*1310*/  IMAD.MOV.U32 R2, RZ, RZ, R12 ;  /* 0x000000ffff027224 */ /* 0x000fe200078e000c */
[----:B------:R-:W-:Y:S06]  /*1320*/  @!P0 BRA `(.L_x_17) ;  /* 0x0000000000288947 */ /* 0x000fec0003800000 */
[----:B------:R-:W5:Y:S02]  /*1330*/  LDC R7, c[0x0][0x8f4] ;  /* 0x00023d00ff077b82 */ /* 0x000f640000000800 */
[----:B-----5:R-:W-:-:S04]  /*1340*/  IADD3 R7, P0, R12, R7, RZ ;  /* 0x000000070c077210 */ /* 0x020fc80007f1e0ff */
        /* <DEDUP_REMOVED lines=8> */
.L_x_17:
[----:B---3--:R-:W-:Y:S02]  /*13d0*/  SHF.R.U64 R4, R2, R15, R3 ;  /* 0x0000000f02047219 */ /* 0x008fe40000001203 */
[----:B------:R-:W-:Y:S02]  /*13e0*/  SHF.L.U32 R2, R23, R18, RZ ;  /* 0x0000001217027219 */ /* 0x000fe400000006ff */
[----:B------:R-:W-:Y:S01]  /*13f0*/  LOP3.LUT R3, R19, R8, RZ, 0xc0, !PT ;  /* 0x0000000813037212 */ /* 0x000fe200078ec0ff */
[----:B------:R-:W-:Y:S01]  /*1400*/  IMAD.MOV R6, RZ, RZ, -R4 ;  /* 0x000000ffff067224 */ /* 0x000fe200078e0a04 */
[----:B-1----:R-:W-:Y:S02]  /*1410*/  IADD3 R5, R13, -0x1, RZ ;  /* 0xffffffff0d057810 */ /* 0x002fe40007ffe0ff */
[----:B------:R-:W-:Y:S01]  /*1420*/  SEL R0, R0, R11, !P2 ;  /* 0x0000000b00007207 */ /* 0x000fe20005000000 */
[----:B------:R-:W-:Y:S01]  /*1430*/  IMAD R3, R2, R4, R3 ;  /* 0x0000000402037224 */ /* 0x000fe200078e0203 */
[----:B------:R-:W-:Y:S01]  /*1440*/  LOP3.LUT R5, R10, R5, RZ, 0xc0, !PT ;  /* 0x000000050a057212 */ /* 0x000fe200078ec0ff */
[----:B----4-:R-:W-:Y:S01]  /*1450*/  IMAD R2, R6, R17, R12 ;  /* 0x0000001106027224 */ /* 0x010fe200078e020c */
[----:B------:R-:W-:Y:S01]  /*1460*/  R2UR UR51, R22 ;  /* 0x00000000163372ca */ /* 0x000fe200000e0000 */
[----:B------:R-:W-:Y:S01]  /*1470*/  IMAD R0, R3, R16, R0 ;  /* 0x0000001003007224 */ /* 0x000fe200078e0200 */
[----:B------:R-:W-:Y:S01]  /*1480*/  MOV R6, 0x1 ;  /* 0x0000000100067802 */ /* 0x000fe20000000f00 */
[----:B------:R-:W-:-:S05]  /*1490*/  IMAD R3, R2, R13, R5 ;  /* 0x0000000d02037224 */ /* 0x000fca00078e0205 */
[----:B------:R-:W-:Y:S02]  /*14a0*/  SEL R2, R3, R0, !P2 ;  /* 0x0000000003027207 */ /* 0x000fe40005000000 */
[----:B------:R-:W-:Y:S02]  /*14b0*/  SEL R18, R0, R3, !P2 ;  /* 0x0000000300127207 */ /* 0x000fe40005000000 */
[----:B------:R-:W-:-:S15]  /*14c0*/  R2UR UR49, R2 ;  /* 0x00000000023172ca */ /* 0x000fde00000e0000 */
.L_x_15:
[----:B------:R-:W-:-:S08]  /*14d0*/  NOP ;  /* 0x0000000000007918 */ /* 0x000fd00000000000 */
[----:B------:R-:W3:Y:S02]  /*14e0*/  USETMAXREG.TRY_ALLOC.CTAPOOL UP0, 0xf0 ;  /* 0x000000f0000079c8 */ /* 0x000ee40008000600 */
[----:B---3--:R-:W-:-:S13]  /*14f0*/  PLOP3.LUT P0, PT, PT, PT, UP0, 0x80, 0x0 ;  /* 0x000000000000781c */ /* 0x008fda0003f0f008 */
[----:B------:R-:W-:Y:S05]  /*1500*/  @!P0 BRA `(.L_x_15) ;  /* 0xfffffffc00f08947 */ /* 0x000fea000383ffff */
[----:B------:R-:W-:Y:S02]  /*1510*/  ULDC.64 UR4, c[0x0][0x590] ;  /* 0x0001640000047ab9 */ /* 0x000fe40000000a00 */
[----:B------:R-:W-:-:S04]  /*1520*/  ISETP.NE.U32.AND P0, PT, RZ, UR4, PT ;  /* 0x00000004ff007c0c */ /* 0x000fc8000bf05070 */
[----:B------:R-:W-:-:S13]  /*1530*/  ISETP.NE.AND.EX P0, PT, RZ, UR5, PT, P0 ;  /* 0x00000005ff007c0c */ /* 0x000fda000bf05300 */
[----:B------:R-:W-:Y:S05]  /*1540*/  @P0 BRA `(.L_x_18) ;  /* 0x0000000000340947 */ /* 0x000fea0003800000 */
[----:B------:R-:W-:Y:S02]  /*1550*/  ULDC.64 UR4, c[0x0][0x588] ;  /* 0x0001620000047ab9 */ /* 0x000fe40000000a00 */
[----:B------:R-:W-:-:S04]  /*1560*/  ISETP.NE.U32.AND P0, PT, RZ, UR4, PT ;  /* 0x00000004ff007c0c */ /* 0x000fc8000bf05070 */
[----:B------:R-:W-:-:S13]  /*1570*/  ISETP.NE.AND.EX P0, PT, RZ, UR5, PT, P0 ;  /* 0x00000005ff007c0c */ /* 0x000fda000bf05300 */
[----:B------:R-:W-:Y:S05]  /*1580*/  @!P0 BRA `(.L_x_19) ;  /* 0x0000000000148947 */ /* 0x000fea0003800000 */
[----:B------:R-:W3:Y:S02]  /*1590*/  LDC.64 R16, c[0x0][0x588] ;  /* 0x00016200ff107b82 */ /* 0x000ee40000000a00 */
[----:B---3--:R3:W5:Y:S01]  /*15a0*/  LDG.E R16, desc[UR56][R16.64] ;  /* 0x0000003810107981 */ /* 0x008762000c1e1900 */
[----:B------:R-:W-:-:S05]  /*15b0*/  MOV R0, 0x1 ;  /* 0x0000000100007802 */ /* 0x000fca0000000f00 */
[----:B------:R3:W-:Y:S01]  /*15c0*/  STL.S16 [R1+0x20c], R0 ;  /* 0x00020c0001007387 */ /* 0x0007e20000100600 */
[----:B------:R-:W-:Y:S05]  /*15d0*/  BRA `(.L_x_18) ;  /* 0x0000000000107947 */ /* 0x000fea0003800000 */
.L_x_19:
[----:B------:R-:W-:Y:S01]  /*15e0*/  MOV R0, 0x1 ;  /* 0x0000000100007802 */ /* 0x000fe20000000f00 */
[----:B------:R-:W-:Y:S02]  /*15f0*/  ULDC UR4, c[0x0][0x580] ;  /* 0x0001600000047ab9 */ /* 0x000fe40000000800 */
[----:B------:R-:W-:Y:S02]  /*1600*/  MOV R16, UR4 ;  /* 0x0000000400107c02 */ /* 0x000fe40008000f00 */
[----:B------:R4:W-:Y:S05]  /*1610*/  STL.S16 [R1+0x20c], R0 ;  /* 0x00020c0001007387 */ /* 0x0009ea0000100600 */
.L_x_18:
        /* <DEDUP_REMOVED lines=10> */
[----:B------:R-:W-:Y:S05]  /*16c0*/  BRA `(.L_x_20) ;  /* 0x0000000000087947 */ /* 0x000fea0003800000 */
.L_x_21:
[----:B------:R-:W-:Y:S02]  /*16d0*/  ULDC UR4, c[0x0][0x5a0] ;  /* 0x0001680000047ab9 */ /* 0x000fe40000000800 */
[----:B---3--:R-:W-:-:S07]  /*16e0*/  IMAD.U32 R17, RZ, RZ, UR4 ;  /* 0x00000004ff117e24 */ /* 0x008fce000f8e00ff */
.L_x_20:
[----:B------:R-:W-:Y:S01]  /*16f0*/  LOP3.LUT P1, RZ, R6, 0xff, RZ, 0xc0, !PT ;  /* 0x000000ff06ff7812 */ /* 0x000fe2000782c0ff */
[----:B------:R-:W-:Y:S01]  /*1700*/  UMOV UR36, URZ ;  /* 0x0000003f00247c82 */ /* 0x000fe20008000000 */
[----:B------:R-:W-:-:S11]  /*1710*/  PLOP3.LUT P0, PT, PT, PT, PT, 0x80, 0x0 ;  /* 0x000000000000781c */ /* 0x000fd60003f0f070 */
[----:B------:R-:W-:Y:S05]  /*1720*/  @!P1 BRA `(.L_x_22) ;  /* 0x00000278008c9947 */ /* 0x000fea0003800000 */
[----:B---34-:R-:W3:Y:S01]  /*1730*/  S2R R0, SR_TID.X ;  /* 0x0000000000007919 */ /* 0x018ee20000002100 */
[----:B------:R-:W-:Y:S01]  /*1740*/  ULDC UR4, c[0x0][0x28c] ;  /* 0x0000a30000047ab9 */ /* 0x000fe20000000800 */
[----:B------:R-:W-:Y:S01]  /*1750*/  MOV R164, 0x10 ;  /* 0x0000001000a47802 */ /* 0x000fe20000000f00 */
[----:B------:R-:W-:Y:S02]  /*1760*/  UIADD3 UR4, UR4, 0x3f, URZ ;  /* 0x0000003f04047890 */ /* 0x000fe4000fffe03f */
[----:B------:R-:W-:Y:S02]  /*1770*/  ULOP3.LUT UR52, UR37, 0x1, URZ, 0xfc, !UPT ;  /* 0x0000000125347892 */ /* 0x000fe4000f8efc3f */
[----:B------:R-:W-:Y:S02]  /*1780*/  USHF.R.S32.HI UR5, URZ, 0x1f, UR4 ;  /* 0x0000001f3f057899 */ /* 0x000fe40008011404 */
[----:B------:R-:W-:Y:S02]  /*1790*/  ULOP3.LUT UR43, UR59, 0x1, URZ, 0xfc, !UPT ;  /* 0x000000013b2b7892 */ /* 0x000fe4000f8efc3f */
[----:B------:R-:W-:Y:S01]  /*17a0*/  ULEA.HI UR5, UR5, UR4, URZ, 0x6 ;  /* 0x0000000405057291 */ /* 0x000fe2000f8f303f */
[----:B------:R-:W-:Y:S01]  /*17b0*/  ULDC.64 UR38, c[0x0][0x198] ;  /* 0x0000660000267ab9 */ /* 0x000fe20000000a00 */
[----:B------:R-:W-:-:S02]  /*17c0*/  UMOV UR40, URZ ;  /* 0x0000003f00287c82 */ /* 0x000fc40008000000 */
[----:B------:R-:W-:Y:S01]  /*17d0*/  USHF.R.S32.HI UR44, URZ, 0x6, UR5 ;  /* 0x000000063f2c7899 */ /* 0x000fe20008011405 */
[----:B------:R-:W-:Y:S01]  /*17e0*/  UMOV UR41, URZ ;  /* 0x0000003f00297c82 */ /* 0x000fe20008000000 */
[----:B------:R-:W-:Y:S01]  /*17f0*/  UMOV UR42, URZ ;  /* 0x0000003f002a7c82 */ /* 0x000fe20008000000 */
[----:B------:R-:W-:Y:S01]  /*1800*/  UMOV UR36, URZ ;  /* 0x0000003f00247c82 */ /* 0x000fe20008000000 */
[C---:B---3--:R-:W-:Y:S02]  /*1810*/  LOP3.LUT P0, RZ, R0.reuse, 0x4, RZ, 0xc0, !PT ;  /* 0x0000000400ff7812 */ /* 0x048fe4000780c0ff */
[----:B------:R-:W-:Y:S02]  /*1820*/  LOP3.LUT R180, R0, 0xff, RZ, 0xc0, !PT ;  /* 0x000000ff00b47812 */ /* 0x000fe400078ec0ff */
[----:B------:R-:W-:Y:S02]  /*1830*/  SEL R164, R164, 0xfffffff0, !P0 ;  /* 0xfffffff0a4a47807 */ /* 0x000fe40004000000 */
[----:B------:R-:W-:-:S07]  /*1840*/  IADD3 R180, R180, 0x1f, RZ ;  /* 0x0000001fb4b47810 */ /* 0x000fce0007ffe0ff */
.L_x_982:
[----:B------:R-:W3:Y:S01]  /*1850*/  S2R R0, SR_TID.X ;  /* 0x0000000000007919 */ /* 0x000ee20000002100 */
[----:B------:R-:W4:Y:S01]  /*1860*/  S2UR UR47, SR_CgaCtaId ;  /* 0x00000000002f79c3 */ /* 0x000f220000008800 */
[----:B------:R-:W-:Y:S02]  /*1870*/  UMOV UR46, 0x400 ;  /* 0x00000400002e7882 */ /* 0x000fe40000000000 */
[----:B----4-:R-:W-:Y:S01]  /*1880*/  ULEA UR46, UR47, UR46, 0x18 ;  /* 0x0000002e2f2e7291 */ /* 0x010fe2000f8ec03f */
[----:B---3--:R-:W-:-:S04]  /*1890*/  LOP3.LUT R0, R0, 0x80, RZ, 0xc0, !PT ;  /* 0x0000008000007812 */ /* 0x008fc800078ec0ff */
[----:B------:R-:W-:-:S06]  /*18a0*/  SHF.R.U32.HI R0, RZ, 0x7, R0 ;  /* 0x00000007ff007819 */ /* 0x000fcc0000011600 */
[----:B------:R-:W3:Y:S02]  /*18b0*/  SHFL.IDX PT, R0, R0, RZ, 0x1f ;  /* 0x00001fff00007589 */ /* 0x000ee400000e0000 */
[----:B---3--:R-:W-:-:S13]  /*18c0*/  R2UR UR4, R0 ;  /* 0x00000000000472ca */ /* 0x008fda00000e0000 */
[----:B------:R-:W-:-:S04]  /*18d0*/  ULEA.HI UR5, UR4, UR4, URZ, 0x1 ;  /* 0x0000000404057291 */ /* 0x000fc8000f8f083f */
[----:B------:R-:W-:-:S04]  /*18e0*/  ULOP3.LUT UR5, UR5, 0x7fffe, URZ, 0xc0, !UPT ;  /* 0x0007fffe05057892 */ /* 0x000fc8000f8ec03f */
[----:B------:R-:W-:-:S03]  /*18f0*/  UIADD3 UR5, UR4, -UR5, URZ ;  /* 0x8000000504057290 */ /* 0x000fc6000fffe03f */
[----:B------:R-:W-:Y:S01]  /*1900*/  ULDC UR4, c[0x0][0x28c] ;  /* 0x0000a30000047ab9 */ /* 0x000fe20000000800 */
[----:B------:R-:W-:Y:S01]  /*1910*/  ULEA UR5, UR5, UR46, 0xd ;  /* 0x0000002e05057291 */ /* 0x000fe2000f8e683f */
[----:B------:R-:W-:-:S03]  /*1920*/  ISETP.LT.AND P0, PT, RZ, UR4, PT ;  /* 0x00000004ff007c0c */ /* 0x000fc6000bf01270 */
[----:B------:R-:W-:-:S04]  /*1930*/  UIADD3 UR5, UR5, 0x8400, URZ ;  /* 0x0000840005057890 */ /* 0x000fc8000fffe03f */
[----:B------:R-:W-:-:S04]  /*1940*/  USHF.R.U32.HI UR5, URZ, 0x4, UR5 ;  /* 0x000000043f057899 */ /* 0x000fc80008011605 */
[----:B------:R-:W-:Y:S02]  /*1950*/  ULOP3.LUT UR48, UR5, 0x3fff, URZ, 0xc0, !UPT ;  /* 0x00003fff05307892 */ /* 0x000fe4000f8ec03f */
[----:B-1----:R-:W-:Y:S10]  /*1960*/  @P0 BRA `(.L_x_23) ;  /* 0x0000000000400947 */ /* 0x002ff40003800000 */
[----:B------:R-:W-:Y:S01]  /*1970*/  MOV R0, 0x0 ;  /* 0x0000000000007802 */ /* 0x000fe20000000f00 */
[----:B------:R-:W-:Y:S01]  /*1980*/  ULDC.64 UR4, c[0x4][0x70] ;  /* 0x01001c0000047ab9 */ /* 0x000fe20000000a00 */
[----:B------:R-:W-:Y:S01]  /*1990*/  ULDC.64 UR6, c[0x4][0x8] ;  /* 0x0100020000067ab9 */ /* 0x000fe20000000a00 */
[----:B------:R-:W-:Y:S01]  /*19a0*/  MOV R4, UR4 ;  /* 0x0000000400047c02 */ /* 0x000fe20008000f00 */
[----:B------:R3:W4:Y:S01]  /*19b0*/  LDC.64 R2, c[0x4][R0] ;  /* 0x0100000000027b82 */ /* 0x0007220000000a00 */
[----:B------:R-:W-:Y:S01]  /*19c0*/  MOV R5, UR5 ;  /* 0x0000000500057c02 */ /* 0x000fe20008000f00 */
[----:B------:R-:W-:Y:S01]  /*19d0*/  ULDC.64 UR4, c[0x4][0x78] ;  /* 0x01001e0000047ab9 */ /* 0x000fe20000000a00 */
[----:B------:R-:W-:Y:S01]  /*19e0*/  MOV R10, UR6 ;  /* 0x00000006000a7c02 */ /* 0x000fe20008000f00 */
[----:B------:R-:W-:Y:S01]  /*19f0*/  IMAD.U32 R6, RZ, RZ, UR4 ;  /* 0x00000004ff067e24 */ /* 0x000fe2000f8e00ff */
[----:B------:R-:W-:Y:S01]  /*1a00*/  MOV R7, UR5 ;  /* 0x0000000500077c02 */ /* 0x000fe20008000f00 */
[----:B------:R-:W-:Y:S01]  /*1a10*/  IMAD.MOV.U32 R12, RZ, RZ, 0x1 ;  /* 0x00000001ff0c7424 */ /* 0x000fe200078e00ff */
[----:B------:R-:W-:-:S02]  /*1a20*/  MOV R11, UR7 ;  /* 0x00000007000b7c02 */ /* 0x000fc40008000f00 */
[----:B------:R-:W-:Y:S02]  /*1a30*/  MOV R8, 0x1e1 ;  /* 0x000001e100087802 */ /* 0x000fe40000000f00 */
[----:B---3--:R-:W-:-:S07]  /*1a40*/  MOV R13, RZ ;  /* 0x000000ff000d7202 */ /* 0x008fce0000000f00 */
[----:B------:R-:W-:-:S07]  /*1a50*/  LEPC R20, `(.L_x_23) ;  /* 0x000000001014794e */ /* 0x000fce0000000000 */
[----:B-12-45:R-:W-:Y:S05]  /*1a60*/  CALL.ABS.NOINC R2 ;  /* 0x0000000002007343 */ /* 0x036fea0003c00000 */
.L_x_23:
[----:B------:R-:W-:-:S04]  /*1a70*/  MOV R0, UR52 ;  /* 0x0000003400007c02 */ /* 0x000fc80008000f00 */
[----:B------:R-:W-:-:S13]  /*1a80*/  ISETP.NE.AND P0, PT, R0, 0x3, PT ;  /* 0x000000030000780c */ /* 0x000fda0003f05270 */
[----:B------:R-:W-:Y:S05]  /*1a90*/  @!P0 BRA `(.L_x_24) ;  /* 0x0000000000048947 */ /* 0x000fea0003800000 */
[----:B--2---:R-:W-:Y:S01]  /*1aa0*/  BPT.TRAP 0x1 ;  /* 0x000000040000795c */ /* 0x004fe20000300000 */
.L_x_24:
[----:B------:R-:W-:Y:S02]  /*1ab0*/  MOV R3, UR42 ;  /* 0x0000002a00037c02 */ /* 0x000fe40008000f00 */
[----:B------:R-:W-:Y:S02]  /*1ac0*/  MOV R0, UR41 ;  /* 0x0000002900007c02 */ /* 0x000fe40008000f00 */
[----:B------:R-:W-:Y:S02]  /*1ad0*/  LEA R3, R3, UR46, 0x3 ;  /* 0x0000002e03037c11 */ /* 0x000fe4000f8e18ff */
[----:B------:R-:W-:-:S04]  /*1ae0*/  SHF.L.U32 R0, R0, 0x1f, RZ ;  /* 0x0000001f00007819 */ /* 0x000fc800000006ff */
[----:B------:R3:W4:Y:S01]  /*1af0*/  SYNCS.PHASECHK.TRANS64.TRYWAIT P1, [R3+URZ], R0 ;  /* 0x00000000030075a7 */ /* 0x000722000802017f */
[----:B------:R-:W-:Y:S05]  /*1b00*/  @!P0 BRA `(.L_x_25) ;  /* 0x0000000000048947 */ /* 0x000fea0003800000 */
[----:B--2---:R-:W-:Y:S01]  /*1b10*/  BPT.TRAP 0x1 ;  /* 0x000000040000795c */ /* 0x004fe20000300000 */
.L_x_25:
[----:B----4-:R-:W-:Y:S05]  /*1b20*/  @P1 BRA `(.L_x_26) ;  /* 0x0000000000081947 */ /* 0x010fea0003800000 */
[----:B------:R-:W4:Y:S02]  /*1b30*/  SYNCS.PHASECHK.TRANS64.TRYWAIT P1, [R3+URZ], R0 ;  /* 0x00000000030075a7 */ /* 0x000f24000802017f */
[----:B----4-:R-:W-:Y:S05]  /*1b40*/  @!P1 BRA `(.L_x_27) ;  /* 0x000002b000cc9947 */ /* 0x010fea0003800000 */
.L_x_26:
[----:B------:R-:W-:-:S04]  /*1b50*/  UISETP.LT.AND UP0, UPT, UR44, 0x1, UPT ;  /* 0x000000012c00788c */ /* 0x000fc8000bf01270 */
[----:B------:R-:W-:-:S06]  /*1b60*/  USEL UR4, UR44, 0x1, UP0 ;  /* 0x000000012c047887 */ /* 0x000fcc0008000000 */
[----:B------:R-:W-:Y:S01]  /*1b70*/  IMAD.U32 R2, RZ, RZ, UR4 ;  /* 0x00000004ff027e24 */ /* 0x000fe2000f8e00ff */
[----:B------:R-:W-:Y:S05]  /*1b80*/  WARPSYNC.ALL ;  /* 0x0000000000007948 */ /* 0x000fea0003800000 */
[----:B------:R-:W-:-:S04]  /*1b90*/  IADD3 R2, -R2, UR44, RZ ;  /* 0x0000002c02027c10 */ /* 0x000fc8000fffe1ff */
[----:B------:R-:W-:Y:S01]  /*1ba0*/  ISETP.GE.AND P1, PT, R2, 0x1, PT ;  /* 0x000000010200780c */ /* 0x000fe20003f26270 */
[----:B------:R-:W-:Y:S01]  /*1bb0*/  UIADD3 UR4, UR46, 0x20400, URZ ;  /* 0x000204002e047890 */ /* 0x000fe2000fffe03f */
[----:B------:R-:W-:Y:S01]  /*1bc0*/  WARPGROUP.ARRIVE ;  /* 0x00000000000079c5 */ /* 0x000fe20000000000 */
[----:B------:R-:W-:Y:S01]  /*1bd0*/  UMOV UR9, 0x40000040 ;  /* 0x4000004000097882 */ /* 0x000fe20000000000 */
[----:B------:R-:W-:Y:S01]  /*1be0*/  UMOV UR11, 0x40000040 ;  /* 0x40000040000b7882 */ /* 0x000fe20000000000 */
[----:B------:R-:W-:Y:S01]  /*1bf0*/  USHF.R.U32.HI UR4, URZ, 0x4, UR4 ;  /* 0x000000043f047899 */ /* 0x000fe20008011604 */
[----:B------:R2:W-:Y:S03]  /*1c00*/  STL [R1+0x2d8], R18 ;  /* 0x0002d81201007387 */ /* 0x0005e60000100800 */
[----:B------:R-:W-:Y:S01]  /*1c10*/  ULOP3.LUT UR5, UR4, 0x3fff, URZ, 0xc0, !UPT ;  /* 0x00003fff04057892 */ /* 0x000fe2000f8ec03f */
[----:B-----5:R3:W-:Y:S01]  /*1c20*/  STL [R1+0x2d4], R17 ;  /* 0x0002d41101007387 */ /* 0x0207e20000100800 */
[----:B------:R-:W-:-:S02]  /*1c30*/  ULOP3.LUT UR4, UR48, 0x10000, URZ, 0xfc, !UPT ;  /* 0x0001000030047892 */ /* 0x000fc4000f8efc3f */
[----:B------:R-:W-:Y:S01]  /*1c40*/  ULOP3.LUT UR5, UR5, 0x10000, URZ, 0xfc, !UPT ;  /* 0x0001000005057892 */ /* 0x000fe2000f8efc3f */
[----:B------:R4:W-:Y:S01]  /*1c50*/  STL [R1+0x2d0], R16 ;  /* 0x0002d01001007387 */ /* 0x0009e20000100800 */
[----:B------:R-:W-:Y:S02]  /*1c60*/  ULEA UR6, UR42, UR4, 0xb ;  /* 0x000000042a067291 */ /* 0x000fe4000f8e583f */
[----:B------:R-:W-:Y:S01]  /*1c70*/  ULEA UR7, UR42, UR5, 0xb ;  /* 0x000000052a077291 */ /* 0x000fe2000f8e583f */
[----:B------:R4:W-:Y:S04]  /*1c80*/  STL [R1+0x2cc], R2 ;  /* 0x0002cc0201007387 */ /* 0x0009e80000100800 */
[----:B------:R-:W-:Y:S02]  /*1c90*/  UMOV UR8, UR6 ;  /* 0x0000000600087c82 */ /* 0x000fe40008000000 */
[----:B------:R-:W-:-:S02]  /*1ca0*/  UMOV UR10, UR7 ;  /* 0x00000007000a7c82 */ /* 0x000fc40008000000 */
[----:B------:R-:W-:Y:S01]  /*1cb0*/  HGMMA.64x256x16.F32.BF16 R24, gdesc[UR8], RZ, !UPT, gsb0 ;  /* 0x03e00000081879f0 */ /* 0x000fe2000c0018ff */
[----:B------:R-:W-:Y:S01]  /*1cc0*/  UIADD3 UR8, UR6, 0x400, URZ ;  /* 0x0000040006087890 */ /* 0x000fe2000fffe03f */
[----:B------:R-:W-:Y:S01]  /*1cd0*/  UMOV UR9, 0x40000040 ;  /* 0x4000004000097882 */ /* 0x000fe20000000000 */
[----:B------:R-:W-:Y:S02]  /*1ce0*/  WARPGROUP.DEPBAR.LE gsb0, 0x0 ;  /* 0x00008000000079c5 */ /* 0x000fe40000010000 */
[----:B------:R-:W-:Y:S01]  /*1cf0*/  STL.64 [R1], R24 ;  /* 0x0000001801007387 */ /* 0x000fe20000100a00 */
[----:B------:R-:W-:Y:S01]  /*1d00*/  MOV R235, R48 ;  /* 0x0000003000eb7202 */ /* 0x000fe20000000f00 */
[----:B------:R-:W-:Y:S01]  /*1d10*/  IMAD.MOV.U32 R231, RZ, RZ, R52 ;  /* 0x000000ffffe77224 */ /* 0x000fe200078e0034 */
[----:B------:R-:W-:Y:S01]  /*1d20*/  MOV R234, R49 ;  /* 0x0000003100ea7202 */ /* 0x000fe20000000f00 */
[----:B------:R-:W-:Y:S01]  /*1d30*/  STL.64 [R1+0x8], R26 ;  /* 0x0000081a01007387 */ /* 0x000fe20000100a00 */
        /* <DEDUP_REMOVED lines=57> */
[----:B------:R4:W-:Y:S01]  /*20d0*/  STL.64 [R1+0x58], R46 ;  /* 0x0000582e01007387 */ /* 0x0009e20000100a00 */
[----:B------:R-:W-:-:S02]  /*20e0*/  MOV R170, R86 ;  /* 0x0000005600aa7202 */ /* 0x000fc40000000f00 */
[----:B------:R-:W-:Y:S01]  /*20f0*/  MOV R172, R88 ;  /* 0x0000005800ac7202 */ /* 0x000fe20000000f00 */
[----:B------:R-:W-:Y:S01]  /*2100*/  STL [R1+0x598], R180 ;  /* 0x000598b401007387 */ /* 0x000fe20000100800 */
[----:B------:R-:W-:Y:S02]  /*2110*/  MOV R173, R89 ;  /* 0x0000005900ad7202 */ /* 0x000fe40000000f00 */
[----:B------:R-:W-:Y:S01]  /*2120*/  MOV R174, R90 ;  /* 0x0000005a00ae7202 */ /* 0x000fe20000000f00 */
[----:B------:R-:W-:Y:S01]  /*2130*/  STL.64 [R1+0x590], R164 ;  /* 0x000590a401007387 */ /* 0x000fe20000100a00 */
[----:B------:R-:W-:Y:S02]  /*2140*/  MOV R175, R91 ;  /* 0x0000005b00af7202 */ /* 0x000fe40000000f00 */
[----:B------:R-:W-:Y:S02]  /*2150*/  MOV R177, R93 ;  /* 0x0000005d00b17202 */ /* 0x000fe40000000f00 */
[----:B------:R-:W-:-:S02]  /*2160*/  MOV R178, R94 ;  /* 0x0000005e00b27202 */ /* 0x000fc40000000f00 */
[----:B------:R-:W-:Y:S02]  /*2170*/  MOV R179, R95 ;  /* 0x0000005f00b37202 */ /* 0x000fe40000000f00 */
[----:B------:R-:W-:Y:S02]  /*2180*/  MOV R213, R96 ;  /* 0x0000006000d57202 */ /* 0x000fe40000000f00 */
[----:B------:R-:W-:Y:S02]  /*2190*/  MOV R182, R98 ;  /* 0x0000006200b67202 */ /* 0x000fe40000000f00 */
        /* <DEDUP_REMOVED lines=24> */
[----:B-1----:R-:W-:Y:S02]  /*2320*/  MOV R23, R129 ;  /* 0x0000008100177202 */ /* 0x002fe40000000f00 */
[----:B------:R-:W-:Y:S02]  /*2330*/  MOV R22, R130 ;  /* 0x0000008200167202 */ /* 0x000fe40000000f00 */
[----:B------:R-:W-:-:S02]  /*2340*/  MOV R21, R131 ;  /* 0x0000008300157202 */ /* 0x000fc40000000f00 */
[----:B------:R-:W-:Y:S02]  /*2350*/  MOV R19, R133 ;  /* 0x0000008500137202 */ /* 0x000fe40000000f00 */
[----:B--2---:R-:W-:Y:S02]  /*2360*/  MOV R18, R134 ;  /* 0x0000008600127202 */ /* 0x004fe40000000f00 */
[----:B---3--:R-:W-:Y:S02]  /*2370*/  MOV R17, R135 ;  /* 0x0000008700117202 */ /* 0x008fe40000000f00 */
[----:B----4-:R-:W-:Y:S02]  /*2380*/  MOV R16, R136 ;  /* 0x0000008800107202 */ /* 0x010fe40000000f00 */
        /* <DEDUP_REMOVED lines=12> */
[----:B------:R-:W-:-:S06]  /*2450*/  WARPGROUP.ARRIVE ;  /* 0x00000000000079c5 */ /* 0x000fcc0000000000 */
[----:B------:R-:W-:Y:S03]  /*2460*/  HGMMA.64x256x16.F32.BF16 R24, gdesc[UR8], RZ, !UPT, gsb0 ;  /* 0x03e00000081879f0 */ /* 0x000fe6000c0018ff */
[----:B------:R-:W-:Y:S02]  /*2470*/  WARPGROUP.DEPBAR.LE gsb0, 0x0 ;  /* 0x00008000000079c5 */ /* 0x000fe40000010000 */
[----:B------:R-:W-:Y:S04]  /*2480*/  STL.64 [R1+0x588], R150 ;  /* 0x0005889601007387 */ /* 0x000fe80000100a00 */
        /* <DEDUP_REMOVED lines=20> */
[----:B------:R1:W-:Y:S04]  /*25d0*/  STL.64 [R1+0x4e0], R108 ;  /* 0x0004e06c01007387 */ /* 0x0003e80000100a00 */
[----:B-1----:R-:W2:Y:S04]  /*25e0*/  LDL.LU R108, [R1] ;  /* 0x00000000016c7983 */ /* 0x002ea80000300800 */
[----:B------:R-:W2:Y:S04]  /*25f0*/  LDL.LU R109, [R1+0x4] ;  /* 0x00000400016d7983 */ /* 0x000ea80000300800 */
        /* <DEDUP_REMOVED lines=21> */
[----:B------:R-:W2:Y:S01]  /*2750*/  LDL.LU R131, [R1+0x5c] ;  /* 0x00005c0001837983 */ /* 0x000ea20000300800 */
        /* <DEDUP_REMOVED lines=20> */
[----:B------:R-:W-:Y:S01]  /*28a0*/  UIADD3 UR8, UR6, 0x2, URZ ;  /* 0x0000000206087890 */ /* 0x000fe2000fffe03f */
[----:B------:R-:W-:Y:S01]  /*28b0*/  MOV R145, R222 ;  /* 0x000000de00917202 */ /* 0x000fe20000000f00 */
[----:B------:R-:W-:Y:S01]  /*28c0*/  UIADD3 UR10, UR7, 0x2, URZ ;  /* 0x00000002070a7890 */ /* 0x000fe2000fffe03f */
[----:B------:R-:W-:Y:S01]  /*28d0*/  MOV R146, R221 ;  /* 0x000000dd00927202 */ /* 0x000fe20000000f00 */
[----:B------:R-:W-:Y:S01]  /*28e0*/  UMOV UR9, 0x40000040 ;  /* 0x4000004000097882 */ /* 0x000fe20000000000 */
[----:B------:R-:W-:Y:S01]  /*28f0*/  MOV R148, R219 ;  /* 0x000000db00947202 */ /* 0x000fe20000000f00 */
[----:B------:R-:W-:Y:S01]  /*2900*/  UMOV UR11, 0x40000040 ;  /* 0x40000040000b7882 */ /* 0x000fe20000000000 */
        /* <DEDUP_REMOVED lines=22> */
[----:B------:R-:W-:-:S06]  /*2a70*/  MOV R234, R2 ;  /* 0x0000000200ea7202 */ /* 0x000fcc0000000f00 */
[----:B--2---:R-:W-:-:S06]  /*2a80*/  WARPGROUP.ARRIVE ;  /* 0x00000000000079c5 */ /* 0x004fcc0000000000 */
[----:B------:R-:W-:Y:S03]  /*2a90*/  HGMMA.64x256x16.F32.BF16 R108, gdesc[UR8], R108, gsb0 ;  /* 0x03e00000086c79f0 */ /* 0x000fe6000800186c */
[----:B------:R-:W-:Y:S02]  /*2aa0*/  WARPGROUP.DEPBAR.LE gsb0, 0x0 ;  /* 0x00008000000079c5 */ /* 0x000fe40000010000 */
[----:B------:R-:W-:Y:S04]  /*2ab0*/  STL.64 [R1], R108 ;  /* 0x0000006c01007387 */ /* 0x000fe80000100a00 */
        /* <DEDUP_REMOVED lines=63> */
[----:B-1----:R-:W2:Y:S04]  /*2eb0*/  LDL.LU R180, [R1+0x598] ;  /* 0x0005980001b47983 */ /* 0x002ea80000300800 */
[----:B------:R-:W3:Y:S04]  /*2ec0*/  LDL.LU.64 R164, [R1+0x590] ;  /* 0x0005900001a47983 */ /* 0x000ee80000300a00 */
[----:B------:R-:W4:Y:S04]  /*2ed0*/  LDL.LU.64 R150, [R1+0x588] ;  /* 0x0005880001967983 */ /* 0x000f280000300a00 */
        /* <DEDUP_REMOVED lines=20> */
[----:B------:R-:W4:Y:S01]  /*3020*/  LDL.LU.64 R108, [R1+0x4e0] ;  /* 0x0004e000016c7983 */ /* 0x000f220000300a00 */
[----:B------:R-:W-:Y:S01]  /*3030*/  UIADD3 UR8, UR6, 0x402, URZ ;  /* 0x0000040206087890 */ /* 0x000fe2000fffe03f */
[----:B------:R-:W-:Y:S01]  /*3040*/  UMOV UR9, 0x40000040 ;  /* 0x4000004000097882 */ /* 0x000fe20000000000 */
[----:B----4-:R-:W-:-:S07]  /*3050*/  WARPGROUP.ARRIVE ;  /* 0x00000000000079c5 */ /* 0x010fce0000000000 */
[----:B------:R-:W-:Y:S03]  /*3060*/  HGMMA.64x256x16.F32.BF16 R24, gdesc[UR8], R24, gsb0 ;  /* 0x03e00000081879f0 */ /* 0x000fe60008001818 */
        /* <DEDUP_REMOVED lines=65> */
[----:B-1----:R-:W4:Y:S04]  /*3480*/  LDL.LU.64 R24, [R1] ;  /* 0x0000000001187983 */ /* 0x002f280000300a00 */
        /* <DEDUP_REMOVED lines=63> */
[----:B------:R-:W-:-:S02]  /*3880*/  UIADD3 UR8, UR6, 0x4, URZ ;  /* 0x0000000406087890 */ /* 0x000fc4000fffe03f */
[----:B------:R-:W-:Y:S01]  /*3890*/  UIADD3 UR10, UR7, 0x4, URZ ;  /* 0x00000004070a7890 */ /* 0x000fe2000fffe03f */
[----:B------:R-:W-:Y:S01]  /*38a0*/  UMOV UR9, 0x40000040 ;  /* 0x4000004000097882 */ /* 0x000fe20000000000 */
[----:B------:R-:W-:Y:S01]  /*38b0*/  UMOV UR11, 0x40000040 ;  /* 0x40000040000b7882 */ /* 0x000fe20000000000 */
[----:B----4-:R-:W-:-:S06]  /*38c0*/  WARPGROUP.ARRIVE ;  /* 0x00000000000079c5 */ /* 0x010fcc0000000000 */
[----:B------:R-:W-:Y:S03]  /*38d0*/  HGMMA.64x256x16.F32.BF16 R24, gdesc[UR8], R24, gsb0 ;  /* 0x03e00000081879f0 */ /* 0x000fe60008001818 */
        /* <DEDUP_REMOVED lines=45> */
[----:B------:R1:W-:Y:S01]  /*3bb0*/  STL.64 [R1+0x58], R46 ;  /* 0x0000582e01007387 */ /* 0x0003e20000100a00 */
[----:B------:R-:W-:Y:S01]  /*3bc0*/  MOV R209, R125 ;  /* 0x0000007d00d17202 */ /* 0x000fe20000000f00 */
[----:B------:R-:W-:Y:S01]  /*3bd0*/  IMAD.MOV.U32 R176, RZ, RZ, R92 ;  /* 0x000000ffffb07224 */ /* 0x000fe200078e005c */
[----:B------:R-:W-:Y:S01]  /*3be0*/  MOV R207, R123 ;  /* 0x0000007b00cf7202 */ /* 0x000fe20000000f00 */
[----:B------:R-:W4:Y:S01]  /*3bf0*/  LDL.LU.64 R150, [R1+0x4d8] ;  /* 0x0004d80001967983 */ /* 0x000f220000300a00 */
        /* <DEDUP_REMOVED lines=32> */
[----:B------:R-:W-:-:S02]  /*3e00*/  MOV R184, R100 ;  /* 0x0000006400b87202 */ /* 0x000fc40000000f00 */
[----:B------:R-:W-:Y:S01]  /*3e10*/  MOV R185, R101 ;  /* 0x0000006500b97202 */ /* 0x000fe20000000f00 */
[----:B------:R-:W4:Y:S01]  /*3e20*/  LDL.LU.64 R132, [R1+0x490] ;  /* 0x0004900001847983 */ /* 0x000f220000300a00 */
[----:B------:R-:W-:Y:S02]  /*3e30*/  MOV R182, R98 ;  /* 0x0000006200b67202 */ /* 0x000fe40000000f00 */
[----:B------:R-:W-:Y:S01]  /*3e40*/  MOV R183, R99 ;  /* 0x0000006300b77202 */ /* 0x000fe20000000f00 */
[----:B------:R-:W4:Y:S01]  /*3e50*/  LDL.LU.64 R130, [R1+0x488] ;  /* 0x0004880001827983 */ /* 0x000f220000300a00 */
[----:B------:R-:W-:Y:S02]  /*3e60*/  MOV R217, R96 ;  /* 0x0000006000d97202 */ /* 0x000fe40000000f00 */
        /* <DEDUP_REMOVED lines=80> */
[----:B-1----:R-:W4:Y:S04]  /*4370*/  LDL.LU.64 R46, [R1+0x338] ;  /* 0x00033800012e7983 */ /* 0x002f280000300a00 */
        /* <DEDUP_REMOVED lines=12> */
[----:B------:R-:W-:-:S02]  /*4440*/  UMOV UR9, 0x40000040 ;  /* 0x4000004000097882 */ /* 0x000fc40000000000 */
[----:B--2---:R-:W-:Y:S04]  /*4450*/  STL [R1+0x2c8], R180 ;  /* 0x0002c8b401007387 */ /* 0x004fe80000100800 */
[----:B---3--:R-:W-:Y:S01]  /*4460*/  STL.64 [R1+0x2c0], R164 ;  /* 0x0002c0a401007387 */ /* 0x008fe20000100a00 */
[----:B----4-:R-:W-:-:S06]  /*4470*/  WARPGROUP.ARRIVE ;  /* 0x00000000000079c5 */ /* 0x010fcc0000000000 */
        /* <DEDUP_REMOVED lines=66> */
[----:B------:R-:W-:-:S02]  /*48a0*/  MOV R148, R223 ;  /* 0x000000df00947202 */ /* 0x000fc40000000f00 */
[----:B------:R-:W-:Y:S02]  /*48b0*/  MOV R165, R218 ;  /* 0x000000da00a57202 */ /* 0x000fe40000000f00 */
        /* <DEDUP_REMOVED lines=8> */
[----:B------:R-:W-:Y:S01]  /*4940*/  MOV R133, R17 ;  /* 0x0000001100857202 */ /* 0x000fe20000000f00 */
[----:B------:R1:W5:Y:S01]  /*4950*/  LDL.LU R18, [R1+0x2d8] ;  /* 0x0002d80001127983 */ /* 0x0003620000300800 */
[----:B------:R-:W-:-:S02]  /*4960*/  MOV R134, R16 ;  /* 0x0000001000867202 */ /* 0x000fc40000000f00 */
[----:B------:R-:W-:Y:S01]  /*4970*/  MOV R135, R2 ;  /* 0x0000000200877202 */ /* 0x000fe20000000f00 */
[----:B------:R1:W5:Y:S01]  /*4980*/  LDL.LU R17, [R1+0x2d4] ;  /* 0x0002d40001117983 */ /* 0x0003620000300800 */
[----:B------:R-:W-:Y:S02]  /*4990*/  MOV R217, R23 ;  /* 0x0000001700d97202 */ /* 0x000fe40000000f00 */
[----:B------:R-:W-:Y:S01]  /*49a0*/  MOV R218, R22 ;  /* 0x0000001600da7202 */ /* 0x000fe20000000f00 */
[----:B------:R1:W5:Y:S01]  /*49b0*/  LDL.LU R16, [R1+0x2d0] ;  /* 0x0002d00001107983 */ /* 0x0003620000300800 */
[----:B------:R-:W-:Y:S02]  /*49c0*/  MOV R220, R20 ;  /* 0x0000001400dc7202 */ /* 0x000fe40000000f00 */
[----:B------:R-:W-:Y:S01]  /*49d0*/  MOV R221, R19 ;  /* 0x0000001300dd7202 */ /* 0x000fe20000000f00 */
[----:B------:R1:W5:Y:S01]  /*49e0*/  LDL.LU R2, [R1+0x2cc] ;  /* 0x0002cc0001027983 */ /* 0x0003620000300800 */
        /* <DEDUP_REMOVED lines=78> */
[----:B--2---:R1:W5:Y:S04]  /*4ed0*/  LDL.LU R180, [R1+0x2c8] ;  /* 0x0002c80001b47983 */ /* 0x0043680000300800 */
[----:B------:R1:W5:Y:S04]  /*4ee0*/  LDL.LU.64 R164, [R1+0x2c0] ;  /* 0x0002c00001a47983 */ /* 0x0003680000300a00 */
[----:B------:R-:W2:Y:S04]  /*4ef0*/  LDL.LU.64 R150, [R1+0x2b8] ;  /* 0x0002b80001967983 */ /* 0x000ea80000300a00 */
        /* <DEDUP_REMOVED lines=20> */
[----:B------:R-:W2:Y:S01]  /*5040*/  LDL.LU.64 R108, [R1+0x210] ;  /* 0x00021000016c7983 */ /* 0x000ea20000300a00 */
[----:B------:R-:W-:Y:S01]  /*5050*/  UIADD3 UR8, UR6, 0x406, URZ ;  /* 0x0000040606087890 */ /* 0x000fe2000fffe03f */
[----:B------:R-:W-:Y:S01]  /*5060*/  UMOV UR9, 0x40000040 ;  /* 0x4000004000097882 */ /* 0x000fe20000000000 */
[----:B--2---:R-:W-:-:S07]  /*5070*/  WARPGROUP.ARRIVE ;  /* 0x00000000000079c5 */ /* 0x004fce0000000000 */
[----:B------:R-:W-:Y:S03]  /*5080*/  HGMMA.64x256x16.F32.BF16 R24, gdesc[UR8], R24, gsb0 ;  /* 0x03e00000081879f0 */ /* 0x000fe60008001818 */
[----:B------:R-:W-:Y:S02]  /*5090*/  WARPGROUP.DEPBAR.LE gsb0, 0x0 ;  /* 0x00008000000079c5 */ /* 0x000fe40000010000 */
[----:B-1----:R-:W-:Y:S05]  /*50a0*/  @!P1 BRA `(.L_x_28) ;  /* 0x0000004000d09947 */ /* 0x002fea0003800000 */
[----:B------:R-:W-:-:S04]  /*50b0*/  UIADD3 UR7, UR42, 0x1, URZ ;  /* 0x000000012a077890 */ /* 0x000fc8000fffe03f */
[----:B------:R-:W-:-:S04]  /*50c0*/  UISETP.NE.AND UP0, UPT, UR7, 0x3, UPT ;  /* 0x000000030700788c */ /* 0x000fc8000bf05270 */
[----:B------:R-:W-:Y:S02]  /*50d0*/  USEL UR6, URZ, 0x1, UP0 ;  /* 0x000000013f067887 */ /* 0x000fe40008000000 */
[----:B------:R-:W-:Y:S02]  /*50e0*/  USEL UR7, UR7, URZ, UP0 ;  /* 0x0000003f07077287 */ /* 0x000fe40008000000 */
[----:B------:R-:W-:-:S06]  /*50f0*/  ULOP3.LUT UR6, UR41, UR6, URZ, 0x3c, !UPT ;  /* 0x0000000629067292 */ /* 0x000fcc000f8e3c3f */
[----:B------:R-:W-:Y:S01]  /*5100*/  MOV R0, UR6 ;  /* 0x0000000600007c02 */ /* 0x000fe20008000f00 */
[----:B------:R-:W-:-:S06]  /*5110*/  UMOV UR6, UR42 ;  /* 0x0000002a00067c82 */ /* 0x000fcc0008000000 */
.L_x_35:
[----:B------:R-:W-:Y:S05]  /*5120*/  @!P0 BRA `(.L_x_29) ;  /* 0x0000000000048947 */ /* 0x000fea0003800000 */
[----:B------:R-:W-:Y:S01]  /*5130*/  BPT.TRAP 0x1 ;  /* 0x000000040000795c */ /* 0x000fe20000300000 */
.L_x_29:
[----:B------:R-:W-:Y:S01]  /*5140*/  ULEA UR8, UR7, UR46, 0x3 ;  /* 0x0000002e07087291 */ /* 0x000fe2000f8e183f */
[----:B------:R-:W-:-:S08]  /*5150*/  SHF.L.U32 R3, R0, 0x1f, RZ ;  /* 0x0000001f00037819 */ /* 0x000fd000000006ff */
[----:B------:R1:W2:Y:S01]  /*5160*/  SYNCS.PHASECHK.TRANS64.TRYWAIT P1, [UR8], R3 ;  /* 0x00000003ff0075a7 */ /* 0x0002a20008020148 */
[----:B------:R-:W-:Y:S05]  /*5170*/  @!P0 BRA `(.L_x_30) ;  /* 0x0000000000048947 */ /* 0x000fea0003800000 */
[----:B------:R-:W-:Y:S01]  /*5180*/  BPT.TRAP 0x1 ;  /* 0x000000040000795c */ /* 0x000fe20000300000 */
.L_x_30:
[----:B--2---:R-:W-:Y:S05]  /*5190*/  @P1 BRA `(.L_x_31) ;  /* 0x0000000000081947 */ /* 0x004fea0003800000 */
[----:B------:R-:W2:Y:S02]  /*51a0*/  SYNCS.PHASECHK.TRANS64.TRYWAIT P1, [UR8], R3 ;  /* 0x00000003ff0075a7 */ /* 0x000ea40008020148 */
[----:B--2---:R-:W-:Y:S05]  /*51b0*/  @!P1 BRA `(.L_x_32) ;  /* 0x0000027c00449947 */ /* 0x004fea0003800000 */
.L_x_31:
        /* <DEDUP_REMOVED lines=64> */
[----:B---3--:R-:W3:Y:S04]  /*55c0*/  LDL.LU.64 R24, [R1] ;  /* 0x0000000001187983 */ /* 0x008ee80000300a00 */
[----:B------:R-:W3:Y:S04]  /*55d0*/  LDL.LU.64 R26, [R1+0x8] ;  /* 0x00000800011a7983 */ /* 0x000ee80000300a00 */
        /* <DEDUP_REMOVED lines=61> */
[----:B------:R-:W3:Y:S01]  /*59b0*/  LDL.LU.64 R150, [R1+0x1f8] ;  /* 0x0001f80001967983 */ /* 0x000ee20000300a00 */
[----:B------:R-:W-:-:S02]  /*59c0*/  ULEA UR12, UR7, UR4, 0xb ;  /* 0x00000004070c7291 */ /* 0x000fc4000f8e583f */
[----:B------:R-:W-:Y:S01]  /*59d0*/  ULEA UR13, UR7, UR5, 0xb ;  /* 0x00000005070d7291 */ /* 0x000fe2000f8e583f */
[----:B-----5:R-:W-:Y:S01]  /*59e0*/  STL [R1+0x2dc], R18 ;  /* 0x0002dc1201007387 */ /* 0x020fe20000100800 */
[----:B------:R-:W-:Y:S01]  /*59f0*/  UMOV UR9, 0x40000040 ;  /* 0x4000004000097882 */ /* 0x000fe20000000000 */
[----:B------:R-:W-:Y:S02]  /*5a00*/  UMOV UR11, 0x40000040 ;  /* 0x40000040000b7882 */ /* 0x000fe40000000000 */
[----:B------:R-:W-:Y:S01]  /*5a10*/  UMOV UR8, UR12 ;  /* 0x0000000c00087c82 */ /* 0x000fe20008000000 */
[----:B------:R-:W-:Y:S01]  /*5a20*/  STL [R1+0x2d8], R17 ;  /* 0x0002d81101007387 */ /* 0x000fe20000100800 */
[----:B------:R-:W-:-:S03]  /*5a30*/  UMOV UR10, UR13 ;  /* 0x0000000d000a7c82 */ /* 0x000fc60008000000 */
[----:B------:R-:W-:Y:S04]  /*5a40*/  STL [R1+0x2d4], R16 ;  /* 0x0002d41001007387 */ /* 0x000fe80000100800 */
[----:B------:R4:W-:Y:S04]  /*5a50*/  STL [R1+0x2d0], R2 ;  /* 0x0002d00201007387 */ /* 0x0009e80000100800 */
[----:B------:R1:W-:Y:S01]  /*5a60*/  STL [R1+0x2cc], R0 ;  /* 0x0002cc0001007387 */ /* 0x0003e20000100800 */
[----:B---3--:R-:W-:-:S06]  /*5a70*/  WARPGROUP.ARRIVE ;  /* 0x00000000000079c5 */ /* 0x008fcc0000000000 */
[----:B------:R-:W-:Y:S03]  /*5a80*/  HGMMA.64x256x16.F32.BF16 R24, gdesc[UR8], R24, gsb0 ;  /* 0x03e00000081879f0 */ /* 0x000fe60008001818 */
[----:B------:R-:W-:Y:S02]  /*5a90*/  WARPGROUP.DEPBAR.LE gsb0, 0x0 ;  /* 0x00008000000079c5 */ /* 0x000fe40000010000 */
[----:B------:R-:W-:Y:S01]  /*5aa0*/  STL.64 [R1], R24 ;  /* 0x0000001801007387 */ /* 0x000fe20000100a00 */
[----:B----4-:R-:W-:Y:S01]  /*5ab0*/  IMAD.MOV.U32 R2, RZ, RZ, R150 ;  /* 0x000000ffff027224 */ /* 0x010fe200078e0096 */
[----:B-1----:R-:W-:Y:S01]  /*5ac0*/  MOV R0, R151 ;  /* 0x0000009700007202 */ /* 0x002fe20000000f00 */
[----:B------:R-:W-:Y:S01]  /*5ad0*/  IMAD.MOV.U32 R7, RZ, RZ, R145 ;  /* 0x000000ffff077224 */ /* 0x000fe200078e0091 */
[----:B------:R-:W-:Y:S01]  /*5ae0*/  STL.64 [R1+0x8], R26 ;  /* 0x0000081a01007387 */ /* 0x000fe20000100a00 */
[----:B--2---:R-:W-:Y:S01]  /*5af0*/  MOV R4, R148 ;  /* 0x0000009400047202 */ /* 0x004fe20000000f00 */
        /* <DEDUP_REMOVED lines=42> */
[----:B------:R-:W2:Y:S01]  /*5da0*/  LDL.LU.64 R150, [R1+0x798] ;  /* 0x0007980001967983 */ /* 0x000ea20000300a00 */
        /* <DEDUP_REMOVED lines=32> */
[----:B------:R-:W-:-:S02]  /*5fb0*/  MOV R187, R103 ;  /* 0x0000006700bb7202 */ /* 0x000fc40000000f00 */
[----:B------:R-:W-:Y:S01]  /*5fc0*/  MOV R185, R101 ;  /* 0x0000006500b97202 */ /* 0x000fe20000000f00 */
[----:B------:R-:W2:Y:S01]  /*5fd0*/  LDL.LU.64 R132, [R1+0x750] ;  /* 0x0007500001847983 */ /* 0x000ea20000300a00 */
[----:B------:R-:W-:Y:S02]  /*5fe0*/  MOV R182, R98 ;  /* 0x0000006200b67202 */ /* 0x000fe40000000f00 */
[----:B------:R-:W-:Y:S01]  /*5ff0*/  MOV R183, R99 ;  /* 0x0000006300b77202 */ /* 0x000fe20000000f00 */
[----:B------:R-:W2:Y:S01]  /*6000*/  LDL.LU.64 R130, [R1+0x748] ;  /* 0x0007480001827983 */ /* 0x000ea20000300a00 */
[----:B------:R-:W-:Y:S02]  /*6010*/  MOV R213, R96 ;  /* 0x0000006000d57202 */ /* 0x000fe40000000f00 */
        /* <DEDUP_REMOVED lines=80> */
[----:B-1----:R-:W2:Y:S04]  /*6520*/  LDL.LU.64 R46, [R1+0x5f8] ;  /* 0x0005f800012e7983 */ /* 0x002ea80000300a00 */
        /* <DEDUP_REMOVED lines=12> */
[----:B------:R-:W-:-:S02]  /*65f0*/  UMOV UR9, 0x40000040 ;  /* 0x4000004000097882 */ /* 0x000fc40000000000 */
[----:B------:R-:W-:Y:S04]  /*6600*/  STL [R1+0x598], R180 ;  /* 0x000598b401007387 */ /* 0x000fe80000100800 */
[----:B------:R-:W-:Y:S01]  /*6610*/  STL.64 [R1+0x590], R164 ;  /* 0x000590a401007387 */ /* 0x000fe20000100a00 */
[----:B--2---:R-:W-:-:S06]  /*6620*/  WARPGROUP.ARRIVE ;  /* 0x00000000000079c5 */ /* 0x004fcc0000000000 */
        /* <DEDUP_REMOVED lines=59> */
[----:B------:R-:W-:Y:S01]  /*69e0*/  MOV R139, R228 ;  /* 0x000000e4008b7202 */ /* 0x000fe20000000f00 */
[----:B------:R-:W-:Y:S01]  /*69f0*/  IMAD.MOV.U32 R228, RZ, RZ, R8 ;  /* 0x000000ffffe47224 */ /* 0x000fe200078e0008 */
[----:B------:R-:W-:Y:S02]  /*6a00*/  MOV R141, R226 ;  /* 0x000000e2008d7202 */ /* 0x000fe40000000f00 */
[----:B------:R-:W-:Y:S02]  /*6a10*/  MOV R142, R225 ;  /* 0x000000e1008e7202 */ /* 0x000fe40000000f00 */
[----:B------:R-:W-:Y:S02]  /*6a20*/  MOV R143, R224 ;  /* 0x000000e0008f7202 */ /* 0x000fe40000000f00 */
[----:B------:R-:W-:Y:S02]  /*6a30*/  MOV R144, R223 ;  /* 0x000000df00907202 */ /* 0x000fe40000000f00 */
[----:B------:R-:W-:Y:S01]  /*6a40*/  MOV R145, R222 ;  /* 0x000000de00917202 */ /* 0x000fe20000000f00 */
[----:B------:R-:W-:Y:S01]  /*6a50*/  IMAD.MOV.U32 R222, RZ, RZ, R14 ;  /* 0x000000ffffde7224 */ /* 0x000fe200078e000e */
[----:B------:R-:W-:-:S02]  /*6a60*/  MOV R147, R220 ;  /* 0x000000dc00937202 */ /* 0x000fc40000000f00 */
[----:B------:R-:W-:Y:S02]  /*6a70*/  MOV R148, R219 ;  /* 0x000000db00947202 */ /* 0x000fe40000000f00 */
[----:B------:R-:W-:Y:S02]  /*6a80*/  MOV R149, R218 ;  /* 0x000000da00957202 */ /* 0x000fe40000000f00 */
[----:B------:R-:W-:Y:S02]  /*6a90*/  MOV R150, R217 ;  /* 0x000000d900967202 */ /* 0x000fe40000000f00 */
[----:B------:R-:W-:Y:S01]  /*6aa0*/  MOV R151, R216 ;  /* 0x000000d800977202 */ /* 0x000fe20000000f00 */
[----:B------:R-:W-:Y:S01]  /*6ab0*/  IMAD.MOV.U32 R216, RZ, RZ, R20 ;  /* 0x000000ffffd87224 */ /* 0x000fe200078e0014 */
        /* <DEDUP_REMOVED lines=20> */
[----:B------:R-:W-:Y:S01]  /*6c00*/  MOV R235, R0 ;  /* 0x0000000000eb7202 */ /* 0x000fe20000000f00 */
[----:B------:R-:W-:Y:S02]  /*6c10*/  UIADD3 UR8, UR12, 0x2, URZ ;  /* 0x000000020c087890 */ /* 0x000fe4000fffe03f */
[----:B------:R-:W-:Y:S01]  /*6c20*/  UIADD3 UR10, UR13, 0x2, URZ ;  /* 0x000000020d0a7890 */ /* 0x000fe2000fffe03f */
[----:B------:R-:W-:Y:S01]  /*6c30*/  UMOV UR9, 0x40000040 ;  /* 0x4000004000097882 */ /* 0x000fe20000000000 */
[----:B------:R-:W-:Y:S01]  /*6c40*/  UMOV UR11, 0x40000040 ;  /* 0x40000040000b7882 */ /* 0x000fe20000000000 */
        /* <DEDUP_REMOVED lines=238> */
[----:B------:R-:W-:Y:S01]  /*7b30*/  STL.64 [R1+0x38], R38 ;  /* 0x0000382601007387 */ /* 0x000fe20000100a00 */
[----:B------:R-:W-:-:S03]  /*7b40*/  MOV R4, R150 ;  /* 0x0000009600047202 */ /* 0x000fc60000000f00 */
[----:B------:R-:W-:Y:S01]  /*7b50*/  STL.64 [R1+0x40], R40 ;  /* 0x0000402801007387 */ /* 0x000fe20000100a00 */
[----:B------:R-:W-:-:S03]  /*7b60*/  MOV R3, R151 ;  /* 0x0000009700037202 */ /* 0x000fc60000000f00 */
[----:B------:R-:W-:Y:S01]  /*7b70*/  STL.64 [R1+0x48], R42 ;  /* 0x0000482a01007387 */ /* 0x000fe20000100a00 */
[----:B------:R-:W-:Y:S01]  /*7b80*/  IMAD.MOV.U32 R6, RZ, RZ, R148 ;  /* 0x000000ffff067224 */ /* 0x000fe200078e0094 */
[----:B------:R-:W-:Y:S02]  /*7b90*/  MOV R5, R149 ;  /* 0x0000009500057202 */ /* 0x000fe40000000f00 */
[----:B------:R-:W-:Y:S01]  /*7ba0*/  STL.64 [R1+0x50], R44 ;  /* 0x0000502c01007387 */ /* 0x000fe20000100a00 */
[----:B------:R-:W-:-:S03]  /*7bb0*/  MOV R8, R146 ;  /* 0x0000009200087202 */ /* 0x000fc60000000f00 */
[----:B------:R1:W-:Y:S01]  /*7bc0*/  STL.64 [R1+0x58], R46 ;  /* 0x0000582e01007387 */ /* 0x0003e20000100a00 */
[----:B------:R-:W-:-:S03]  /*7bd0*/  MOV R7, R147 ;  /* 0x0000009300077202 */ /* 0x000fc60000000f00 */
[----:B------:R-:W4:Y:S01]  /*7be0*/  LDL.LU.64 R150, [R1+0x4d8] ;  /* 0x0004d80001967983 */ /* 0x000f220000300a00 */
[----:B------:R-:W-:Y:S01]  /*7bf0*/  MOV R10, R144 ;  /* 0x00000090000a7202 */ /* 0x000fe20000000f00 */
[----:B------:R-:W-:Y:S01]  /*7c00*/  IMAD.MOV.U32 R12, RZ, RZ, R142 ;  /* 0x000000ffff0c7224 */ /* 0x000fe200078e008e */
[----:B------:R-:W-:Y:S01]  /*7c10*/  MOV R9, R145 ;  /* 0x0000009100097202 */ /* 0x000fe20000000f00 */
[----:B------:R-:W4:Y:S01]  /*7c20*/  LDL.LU.64 R148, [R1+0x4d0] ;  /* 0x0004d00001947983 */ /* 0x000f220000300a00 */
[----:B------:R-:W-:-:S03]  /*7c30*/  MOV R11, R143 ;  /* 0x0000008f000b7202 */ /* 0x000fc60000000f00 */
[----:B------:R-:W4:Y:S01]  /*7c40*/  LDL.LU.64 R146, [R1+0x4c8] ;  /* 0x0004c80001927983 */ /* 0x000f220000300a00 */
[----:B------:R-:W-:Y:S02]  /*7c50*/  MOV R14, R140 ;  /* 0x0000008c000e7202 */ /* 0x000fe40000000f00 */
[----:B------:R-:W-:Y:S01]  /*7c60*/  MOV R13, R141 ;  /* 0x0000008d000d7202 */ /* 0x000fe20000000f00 */
        /* <DEDUP_REMOVED lines=136> */
[----:B------:R-:W-:Y:S02]  /*84f0*/  MOV R18, R48 ;  /* 0x0000003000127202 */ /* 0x000fe40000000f00 */
[----:B------:R-:W-:Y:S01]  /*8500*/  MOV R17, R49 ;  /* 0x0000003100117202 */ /* 0x000fe20000000f00 */
        /* <DEDUP_REMOVED lines=81> */
[----:B------:R-:W-:Y:S01]  /*8a20*/  IMAD.MOV.U32 R227, RZ, RZ, R11 ;  /* 0x000000ffffe37224 */ /* 0x000fe200078e000b */
[----:B------:R-:W-:Y:S02]  /*8a30*/  MOV R147, R225 ;  /* 0x000000e100937202 */ /* 0x000fe40000000f00 */
[----:B------:R-:W-:Y:S02]  /*8a40*/  MOV R148, R224 ;  /* 0x000000e000947202 */ /* 0x000fe40000000f00 */
[----:B------:R-:W-:Y:S02]  /*8a50*/  MOV R149, R223 ;  /* 0x000000df00957202 */ /* 0x000fe40000000f00 */
[----:B------:R-:W-:-:S02]  /*8a60*/  MOV R150, R222 ;  /* 0x000000de00967202 */ /* 0x000fc40000000f00 */
[----:B------:R-:W-:Y:S01]  /*8a70*/  MOV R151, R221 ;  /* 0x000000dd00977202 */ /* 0x000fe20000000f00 */
[----:B------:R-:W-:Y:S01]  /*8a80*/  IMAD.MOV.U32 R221, RZ, RZ, R20 ;  /* 0x000000ffffdd7224 */ /* 0x000fe200078e0014 */
[----:B------:R-:W-:Y:S02]  /*8a90*/  MOV R165, R219 ;  /* 0x000000db00a57202 */ /* 0x000fe40000000f00 */
[----:B------:R-:W-:Y:S02]  /*8aa0*/  MOV R180, R218 ;  /* 0x000000da00b47202 */ /* 0x000fe40000000f00 */
        /* <DEDUP_REMOVED lines=21> */
[----:B------:R-:W-:Y:S01]  /*8c00*/  MOV R229, R9 ;  /* 0x0000000900e57202 */ /* 0x000fe20000000f00 */
[----:B------:R1:W5:Y:S01]  /*8c10*/  LDL.LU R0, [R1+0x2cc] ;  /* 0x0002cc0001007983 */ /* 0x0003620000300800 */
[----:B------:R-:W-:Y:S02]  /*8c20*/  MOV R230, R8 ;  /* 0x0000000800e67202 */ /* 0x000fe40000000f00 */
        /* <DEDUP_REMOVED lines=101> */
[----:B------:R-:W-:Y:S01]  /*9280*/  BPT.TRAP 0x1 ;  /* 0x000000040000795c */ /* 0x000fe20000300000 */
.L_x_33:
[----:B------:R-:W2:Y:S01]  /*9290*/  LDL R4, [R1+0x200] ;  /* 0x0002000001047983 */ /* 0x000ea20000100800 */
[----:B-----5:R-:W-:Y:S01]  /*92a0*/  ISETP.NE.AND P1, PT, R165, RZ, PT ;  /* 0x000000ffa500720c */ /* 0x020fe20003f25270 */
[----:B------:R-:W-:Y:S01]  /*92b0*/  UISETP.GT.U32.AND UP0, UPT, UR37, 0x1, UPT ;  /* 0x000000012500788c */ /* 0x000fe2000bf04070 */
[----:B------:R-:W-:-:S11]  /*92c0*/  MOV R3, UR6 ;  /* 0x0000000600037c02 */ /* 0x000fd60008000f00 */
[----:B------:R-:W-:-:S04]  /*92d0*/  @P1 LEA R3, R3, UR46, 0x3 ;  /* 0x0000002e03031c11 */ /* 0x000fc8000f8e18ff */
[----:B------:R-:W-:-:S04]  /*92e0*/  @P1 IADD3 R3, R3, 0x18, RZ ;  /* 0x0000001803031810 */ /* 0x000fc80007ffe0ff */
[----:B--2---:R-:W-:-:S04]  /*92f0*/  @P1 PRMT R3, R4, 0x654, R3 ;  /* 0x0000065404031816 */ /* 0x004fc80000000003 */
[----:B------:R1:W-:Y:S01]  /*9300*/  @P1 SYNCS.ARRIVE.TRANS64.RED.A1T0 RZ, [R3+URZ], RZ ;  /* 0x000000ff03ff19a7 */ /* 0x0003e2000810043f */
[----:B------:R-:W-:-:S13]  /*9310*/  PLOP3.LUT P1, PT, PT, PT, UP0, 0x80, 0x0 ;  /* 0x000000000000781c */ /* 0x000fda0003f2f008 */
[----:B-1----:R-:W-:Y:S05]  /*9320*/  @P1 BRA `(.L_x_34) ;  /* 0x0000000000041947 */ /* 0x002fea0003800000 */
[----:B------:R-:W-:Y:S01]  /*9330*/  BPT.TRAP 0x1 ;  /* 0x000000040000795c */ /* 0x000fe20000300000 */
.L_x_34:
[----:B------:R-:W-:Y:S01]  /*9340*/  UIADD3 UR7, UR7, 0x1, URZ ;  /* 0x0000000107077890 */ /* 0x000fe2000fffe03f */
[C---:B------:R-:W-:Y:S01]  /*9350*/  ISETP.GT.AND P1, PT, R2.reuse, 0x1, PT ;  /* 0x000000010200780c */ /* 0x040fe20003f24270 */
[----:B------:R-:W-:Y:S01]  /*9360*/  UIADD3 UR6, UR6, 0x1, URZ ;  /* 0x0000000106067890 */ /* 0x000fe2000fffe03f */
[----:B------:R-:W-:Y:S01]  /*9370*/  IADD3 R2, R2, -0x1, RZ ;  /* 0xffffffff02027810 */ /* 0x000fe20007ffe0ff */
[----:B------:R-:W-:Y:S02]  /*9380*/  UISETP.NE.AND UP0, UPT, UR7, 0x3, UPT ;  /* 0x000000030700788c */ /* 0x000fe4000bf05270 */
[----:B------:R-:W-:Y:S02]  /*9390*/  UISETP.NE.AND UP1, UPT, UR6, 0x3, UPT ;  /* 0x000000030600788c */ /* 0x000fe4000bf25270 */
[----:B------:R-:W-:Y:S02]  /*93a0*/  USEL UR8, URZ, 0x1, UP0 ;  /* 0x000000013f087887 */ /* 0x000fe40008000000 */
[----:B------:R-:W-:-:S02]  /*93b0*/  USEL UR7, UR7, URZ, UP0 ;  /* 0x0000003f07077287 */ /* 0x000fc40008000000 */
[----:B------:R-:W-:Y:S02]  /*93c0*/  USEL UR6, UR6, URZ, UP1 ;  /* 0x0000003f06067287 */ /* 0x000fe40008800000 */
[----:B------:R-:W-:Y:S01]  /*93d0*/  LOP3.LUT R0, R0, UR8, RZ, 0x3c, !PT ;  /* 0x0000000800007c12 */ /* 0x000fe2000f8e3cff */
[----:B------:R-:W-:Y:S09]  /*93e0*/  @P1 BRA `(.L_x_35) ;  /* 0xffffffbc004c1947 */ /* 0x000ff2000383ffff */
.L_x_28:
[----:B------:R-:W1:Y:S02]  /*93f0*/  LDC R0, c[0x0][0x28c] ;  /* 0x0000a300ff007b82 */ /* 0x000e640000000800 */
[----:B-1----:R-:W-:-:S13]  /*9400*/  ISETP.GE.AND P1, PT, R0, 0x1, PT ;  /* 0x000000010000780c */ /* 0x002fda0003f26270 */
[----:B------:R-:W-:Y:S05]  /*9410*/  @!P1 BRA `(.L_x_36) ;  /* 0x0000000000589947 */ /* 0x000fea0003800000 */
[----:B------:R-:W-:Y:S05]  /*9420*/  @!P0 BRA `(.L_x_37) ;  /* 0x0000000000048947 */ /* 0x000fea0003800000 */
[----:B------:R-:W-:Y:S01]  /*9430*/  BPT.TRAP 0x1 ;  /* 0x000000040000795c */ /* 0x000fe20000300000 */
.L_x_37:
[----:B-----5:R-:W-:Y:S01]  /*9440*/  ISETP.NE.AND P0, PT, R165, RZ, PT ;  /* 0x000000ffa500720c */ /* 0x020fe20003f05270 */
[----:B------:R-:W-:-:S12]  /*9450*/  BSSY B0, `(.L_x_38) ;  /* 0x000000e000007945 */ /* 0x000fd80003800000 */
[----:B------:R-:W-:Y:S05]  /*9460*/  @!P0 BRA `(.L_x_39) ;  /* 0x0000000000308947 */ /* 0x000fea0003800000 */
[----:B------:R-:W2:Y:S01]  /*9470*/  LDL R2, [R1+0x200] ;  /* 0x0002000001027983 */ /* 0x000ea20000100800 */
[----:B------:R-:W-:-:S04]  /*9480*/  UISETP.LT.AND UP0, UPT, UR44, 0x1, UPT ;  /* 0x000000012c00788c */ /* 0x000fc8000bf01270 */
[----:B------:R-:W-:-:S04]  /*9490*/  USEL UR6, UR44, 0x1, UP0 ;  /* 0x000000012c067887 */ /* 0x000fc80008000000 */
[----:B------:R-:W-:-:S04]  /*94a0*/  UIADD3 UR6, UR42, UR44, -UR6 ;  /* 0x0000002c2a067290 */ /* 0x000fc8000fffe806 */
[----:B------:R-:W-:-:S04]  /*94b0*/  UIMAD.WIDE.U32 UR4, UR6, -0x55555555, URZ ;  /* 0xaaaaaaab060478a5 */ /* 0x000fc8000f8e003f */
[----:B------:R-:W-:-:S04]  /*94c0*/  USHF.R.U32.HI UR4, URZ, 0x1, UR5 ;  /* 0x000000013f047899 */ /* 0x000fc80008011605 */
[----:B------:R-:W-:-:S04]  /*94d0*/  UIMAD UR6, UR4, -0x3, UR6 ;  /* 0xfffffffd040678a4 */ /* 0x000fc8000f8e0206 */
[----:B------:R-:W-:-:S04]  /*94e0*/  ULEA UR6, UR6, UR46, 0x3 ;  /* 0x0000002e06067291 */ /* 0x000fc8000f8e183f */
[----:B------:R-:W-:-:S06]  /*94f0*/  UIADD3 UR6, UR6, 0x18, URZ ;  /* 0x0000001806067890 */ /* 0x000fcc000fffe03f */
[----:B------:R-:W-:-:S05]  /*9500*/  IMAD.U32 R0, RZ, RZ, UR6 ;  /* 0x00000006ff007e24 */ /* 0x000fca000f8e00ff */
[----:B--2---:R-:W-:-:S04]  /*9510*/  PRMT R0, R2, 0x654, R0 ;  /* 0x0000065402007816 */ /* 0x004fc80000000000 */
[----:B------:R1:W-:Y:S03]  /*9520*/  SYNCS.ARRIVE.TRANS64.RED.A1T0 RZ, [R0+URZ], RZ ;  /* 0x000000ff00ff79a7 */ /* 0x0003e6000810043f */
.L_x_39:
[----:B------:R-:W-:Y:S05]  /*9530*/  BSYNC B0 ;  /* 0x0000000000007941 */ /* 0x000fea0003800000 */
.L_x_38:
[----:B------:R-:W-:-:S06]  /*9540*/  UISETP.GT.U32.AND UP0, UPT, UR37, 0x1, UPT ;  /* 0x000000012500788c */ /* 0x000fcc000bf04070 */
[----:B------:R-:W-:-:S13]  /*9550*/  PLOP3.LUT P0, PT, PT, PT, UP0, 0x80, 0x0 ;  /* 0x000000000000781c */ /* 0x000fda0003f0f008 */
[----:B------:R-:W-:Y:S05]  /*9560*/  @P0 BRA `(.L_x_36) ;  /* 0x0000000000040947 */ /* 0x000fea0003800000 */
[----:B------:R-:W-:Y:S01]  /*9570*/  BPT.TRAP 0x1 ;  /* 0x000000040000795c */ /* 0x000fe20000300000 */
.L_x_36:
[----:B------:R-:W-:Y:S01]  /*9580*/  UIADD3 UR42, UR44, UR42, URZ ;  /* 0x0000002a2c2a7290 */ /* 0x000fe2000fffe03f */
[----:B-----5:R-:W-:Y:S01]  /*9590*/  R2UR UR50, R18 ;  /* 0x00000000123272ca */ /* 0x020fe200000e0000 */
[----:B------:R-:W-:Y:S02]  /*95a0*/  UIADD3 UR7, UR46, 0x200, URZ ;  /* 0x000002002e077890 */ /* 0x000fe4000fffe03f */
[----:B------:R-:W-:Y:S02]  /*95b0*/  UISETP.GT.U32.AND UP0, UPT, UR42, 0x2, UPT ;  /* 0x000000022a00788c */ /* 0x000fe4000bf04070 */
[----:B------:R-:W-:Y:S02]  /*95c0*/  UISETP.GE.U32.AND UP1, UPT, UR44, 0x3, UPT ;  /* 0x000000032c00788c */ /* 0x000fe4000bf26070 */
[----:B------:R-:W-:Y:S02]  /*95d0*/  UISETP.LT.U32.AND UP0, UPT, UR44, 0x3, UP0 ;  /* 0x000000032c00788c */ /* 0x000fe40008701070 */
[----:B------:R-:W-:-:S02]  /*95e0*/  USHF.L.U32 UR49, UR49, 0x8, URZ ;  /* 0x0000000831317899 */ /* 0x000fc4000800063f */
[----:B------:R-:W-:Y:S02]  /*95f0*/  USEL UR6, URZ, 0x1, !UP0 ;  /* 0x000000013f067887 */ /* 0x000fe4000c000000 */
[----:B------:R-:W-:Y:S02]  /*9600*/  ULOP3.LUT UP0, URZ, UR7, 0x1bf, URZ, 0xc0, !UPT ;  /* 0x000001bf073f7892 */ /* 0x000fe4000f80c03f */
[----:B------:R-:W-:Y:S02]  /*9610*/  ULOP3.LUT UR41, UR41, UR6, URZ, 0x3c, !UPT ;  /* 0x0000000629297292 */ /* 0x000fe4000f8e3c3f */
[----:B------:R-:W-:Y:S02]  /*9620*/  @UP1 UIMAD.WIDE.U32 UR4, UR42, -0x55555555, URZ ;  /* 0xaaaaaaab2a0418a5 */ /* 0x000fe4000f8e003f */
[----:B------:R-:W-:Y:S01]  /*9630*/  PLOP3.LUT P0, PT, PT, PT, UP0, 0x80, 0x0 ;  /* 0x000000000000781c */ /* 0x000fe20003f0f008 */
[----:B------:R-:W-:Y:S02]  /*9640*/  USHF.L.U32 UR50, UR50, 0x8, URZ ;  /* 0x0000000832327899 */ /* 0x000fe4000800063f */
[----:B------:R-:W-:-:S04]  /*9650*/  @UP1 USHF.R.U32.HI UR4, URZ, 0x1, UR5 ;  /* 0x000000013f041899 */ /* 0x000fc80008011605 */
[----:B------:R-:W-:-:S06]  /*9660*/  @UP1 ULOP3.LUT UR41, UR41, 0x1, UR4, 0x78, !UPT ;  /* 0x0000000129291892 */ /* 0x000fcc000f8e7804 */
[----:B------:R-:W-:Y:S06]  /*9670*/  @!P0 BRA `(.L_x_40) ;  /* 0x00000000007c8947 */ /* 0x000fec0003800000 */
[----:B------:R-:W-:Y:S01]  /*9680*/  MOV R18, 0x0 ;  /* 0x0000000000127802 */ /* 0x000fe20000000f00 */
[----:B------:R-:W-:Y:S01]  /*9690*/  ULDC.64 UR4, c[0x4][0x80] ;  /* 0x0100200000047ab9 */ /* 0x000fe20000000a00 */
[----:B------:R-:W-:Y:S01]  /*96a0*/  ULDC.64 UR6, c[0x4][0x88] ;  /* 0x0100220000067ab9 */ /* 0x000fe20000000a00 */
[----:B------:R-:W-:Y:S01]  /*96b0*/  ULDC.64 UR8, c[0x4][0x10] ;  /* 0x0100040000087ab9 */ /* 0x000fe20000000a00 */
[----:B------:R2:W3:Y:S01]  /*96c0*/  LDC.64 R2, c[0x4][R18] ;  /* 0x0100000012027b82 */ /* 0x0004e20000000a00 */
[----:B------:R-:W-:Y:S01]  /*96d0*/  MOV R4, UR4 ;  /* 0x0000000400047c02 */ /* 0x000fe20008000f00 */
[----:B------:R-:W-:Y:S01]  /*96e0*/  IMAD.U32 R11, RZ, RZ, UR9 ;  /* 0x00000009ff0b7e24 */ /* 0x000fe2000f8e00ff */
[----:B------:R-:W-:Y:S02]  /*96f0*/  MOV R5, UR5 ;  /* 0x0000000500057c02 */ /* 0x000fe40008000f00 */
[----:B------:R-:W-:Y:S02]  /*9700*/  MOV R6, UR6 ;  /* 0x0000000600067c02 */ /* 0x000fe40008000f00 */
[----:B------:R-:W-:-:S02]  /*9710*/  MOV R7, UR7 ;  /* 0x0000000700077c02 */ /* 0x000fc40008000f00 */
[----:B------:R-:W-:Y:S02]  /*9720*/  MOV R10, UR8 ;  /* 0x00000008000a7c02 */ /* 0x000fe40008000f00 */
[----:B------:R-:W-:Y:S02]  /*9730*/  MOV R8, 0x70 ;  /* 0x0000007000087802 */ /* 0x000fe40000000f00 */
[----:B------:R-:W-:Y:S02]  /*9740*/  MOV R12, 0x1 ;  /* 0x00000001000c7802 */ /* 0x000fe40000000f00 */
[----:B--2---:R-:W-:-:S07]  /*9750*/  MOV R13, RZ ;  /* 0x000000ff000d7202 */ /* 0x004fce0000000f00 */
[----:B------:R-:W-:-:S07]  /*9760*/  LEPC R20, `(.L_x_41) ;  /* 0x000000001014794e */ /* 0x000fce0000000000 */
[----:B-1-3--:R-:W-:Y:S05]  /*9770*/  CALL.ABS.NOINC R2 ;  /* 0x0000000002007343 */ /* 0x00afea0003c00000 */
.L_x_41:
[----:B------:R1:W2:Y:S01]  /*9780*/  LDC.64 R2, c[0x4][R18] ;  /* 0x0100000012027b82 */ /* 0x0002a20000000a00 */
[----:B------:R-:W-:Y:S01]  /*9790*/  ULDC.64 UR4, c[0x4][0x80] ;  /* 0x0100200000047ab9 */ /* 0x000fe20000000a00 */
[----:B------:R-:W-:Y:S01]  /*97a0*/  ULDC.64 UR6, c[0x4][0x88] ;  /* 0x0100220000067ab9 */ /* 0x000fe20000000a00 */
[----:B------:R-:W-:Y:S01]  /*97b0*/  ULDC.64 UR8, c[0x4][0x10] ;  /* 0x0100040000087ab9 */ /* 0x000fe20000000a00 */
[----:B------:R-:W-:Y:S01]  /*97c0*/  MOV R4, UR4 ;  /* 0x0000000400047c02 */ /* 0x000fe20008000f00 */
[----:B------:R-:W-:Y:S01]  /*97d0*/  IMAD.U32 R6, RZ, RZ, UR6 ;  /* 0x00000006ff067e24 */ /* 0x000fe2000f8e00ff */
[----:B------:R-:W-:Y:S01]  /*97e0*/  MOV R5, UR5 ;  /* 0x0000000500057c02 */ /* 0x000fe20008000f00 */
[----:B------:R-:W-:Y:S01]  /*97f0*/  IMAD.MOV.U32 R13, RZ, RZ, RZ ;  /* 0x000000ffff0d7224 */ /* 0x000fe200078e00ff */
[----:B------:R-:W-:Y:S02]  /*9800*/  MOV R7, UR7 ;  /* 0x0000000700077c02 */ /* 0x000fe40008000f00 */
[----:B------:R-:W-:-:S02]  /*9810*/  MOV R10, UR8 ;  /* 0x00000008000a7c02 */ /* 0x000fc40008000f00 */
[----:B------:R-:W-:Y:S02]  /*9820*/  MOV R11, UR9 ;  /* 0x00000009000b7c02 */ /* 0x000fe40008000f00 */
[----:B------:R-:W-:Y:S02]  /*9830*/  MOV R8, 0x70 ;  /* 0x0000007000087802 */ /* 0x000fe40000000f00 */
[----:B-1----:R-:W-:-:S07]  /*9840*/  MOV R12, 0x1 ;  /* 0x00000001000c7802 */ /* 0x002fce0000000f00 */
[----:B------:R-:W-:-:S07]  /*9850*/  LEPC R20, `(.L_x_40) ;  /* 0x000000001014794e */ /* 0x000fce0000000000 */
[----:B--2---:R-:W-:Y:S05]  /*9860*/  CALL.ABS.NOINC R2 ;  /* 0x0000000002007343 */ /* 0x004fea0003c00000 */
.L_x_40:
[----:B------:R-:W2:Y:S02]  /*9870*/  LDC.64 R2, c[0x0][0x590] ;  /* 0x00016400ff027b82 */ /* 0x000ea40000000a00 */
[----:B--2---:R-:W-:-:S04]  /*9880*/  ISETP.NE.U32.AND P2, PT, R2, RZ, PT ;  /* 0x000000ff0200720c */ /* 0x004fc80003f45070 */
[----:B------:R-:W-:-:S13]  /*9890*/  ISETP.NE.AND.EX P2, PT, R3, RZ, PT, P2 ;  /* 0x000000ff0300720c */ /* 0x000fda0003f45320 */
[----:B------:R-:W-:Y:S05]  /*98a0*/  @!P2 BRA `(.L_x_42) ;  /* 0x00000000003ca947 */ /* 0x000fea0003800000 */
[----:B------:R-:W-:Y:S02]  /*98b0*/  ULDC.64 UR4, c[0x0][0x588] ;  /* 0x0001620000047ab9 */ /* 0x000fe40000000a00 */
[----:B------:R-:W-:-:S04]  /*98c0*/  ISETP.NE.U32.AND P0, PT, RZ, UR4, PT ;  /* 0x00000004ff007c0c */ /* 0x000fc8000bf05070 */
[----:B------:R-:W-:-:S13]  /*98d0*/  ISETP.NE.AND.EX P0, PT, RZ, UR5, PT, P0 ;  /* 0x00000005ff007c0c */ /* 0x000fda000bf05300 */
[----:B------:R-:W-:Y:S05]  /*98e0*/  @!P0 BRA `(.L_x_43) ;  /* 0x00000000001c8947 */ /* 0x000fea0003800000 */
[----:B------:R-:W2:Y:S01]  /*98f0*/  LDC.64 R6, c[0x0][0x588] ;  /* 0x00016200ff067b82 */ /* 0x000ea20000000a00 */
[----:B------:R-:W-:-:S04]  /*9900*/  IMAD R4, R2, UR51, RZ ;  /* 0x0000003302047c24 */ /* 0x000fc8000f8e02ff */
[----:B--2---:R-:W-:-:S05]  /*9910*/  IMAD.WIDE R4, R4, 0x4, R6 ;  /* 0x0000000404047825 */ /* 0x004fca00078e0206 */
[----:B------:R2:W5:Y:S01]  /*9920*/  LDG.E R16, desc[UR56][R4.64] ;  /* 0x0000003804107981 */ /* 0x000562000c1e1900 */
[----:B-1----:R-:W-:-:S05]  /*9930*/  MOV R0, 0x1 ;  /* 0x0000000100007802 */ /* 0x002fca0000000f00 */
[----:B------:R2:W-:Y:S01]  /*9940*/  STL.S16 [R1+0x20c], R0 ;  /* 0x00020c0001007387 */ /* 0x0005e20000100600 */
[----:B------:R-:W-:Y:S05]  /*9950*/  BRA `(.L_x_42) ;  /* 0x0000000000107947 */ /* 0x000fea0003800000 */
.L_x_43:
[----:B-1----:R-:W-:Y:S01]  /*9960*/  MOV R0, 0x1 ;  /* 0x0000000100007802 */ /* 0x002fe20000000f00 */
[----:B------:R-:W-:Y:S02]  /*9970*/  ULDC UR4, c[0x0][0x580] ;  /* 0x0001600000047ab9 */ /* 0x000fe40000000800 */
[----:B------:R-:W-:Y:S02]  /*9980*/  MOV R16, UR4 ;  /* 0x0000000400107c02 */ /* 0x000fe40008000f00 */
[----:B------:R3:W-:Y:S05]  /*9990*/  STL.S16 [R1+0x20c], R0 ;  /* 0x00020c0001007387 */ /* 0x0007ea0000100600 */
.L_x_42:
[----:B--2---:R-:W2:Y:S02]  /*99a0*/  LDC.64 R4, c[0x0][0x5b0] ;  /* 0x00016c00ff047b82 */ /* 0x004ea40000000a00 */
        /* <DEDUP_REMOVED lines=11> */
[----:B------:R-:W-:Y:S05]  /*9a60*/  BRA `(.L_x_44) ;  /* 0x0000000000087947 */ /* 0x000fea0003800000 */
.L_x_45:
[----:B------:R-:W-:Y:S02]  /*9a70*/  ULDC UR4, c[0x0][0x5a0] ;  /* 0x0001680000047ab9 */ /* 0x000fe40000000800 */
[----:B------:R-:W-:-:S07]  /*9a80*/  MOV R17, UR4 ;  /* 0x0000000400117c02 */ /* 0x000fce0008000f00 */
.L_x_44:
[----:B------:R-:W-:Y:S01]  /*9a90*/  ULDC.64 UR4, c[0x0][0x588] ;  /* 0x0001620000047ab9 */ /* 0x000fe20000000a00 */
[----:B------:R-:W-:Y:S01]  /*9aa0*/  ISETP.NE.U32.AND P3, PT, R2, RZ, PT ;  /* 0x000000ff0200720c */ /* 0x000fe20003f65070 */
[----:B------:R-:W-:Y:S02]  /*9ab0*/  UISETP.NE.U32.AND UP0, UPT, UR4, URZ, UPT ;  /* 0x0000003f0400728c */ /* 0x000fe4000bf05070 */
[----:B------:R-:W-:Y:S02]  /*9ac0*/  ISETP.NE.U32.AND P4, PT, RZ, UR4, PT ;  /* 0x00000004ff007c0c */ /* 0x000fe4000bf85070 */
[----:B------:R-:W-:Y:S01]  /*9ad0*/  ISETP.NE.AND.EX P3, PT, R3, RZ, PT, P3 ;  /* 0x000000ff0300720c */ /* 0x000fe20003f65330 */
[----:B------:R-:W-:Y:S02]  /*9ae0*/  UISETP.NE.AND.EX UP0, UPT, UR5, URZ, UPT, UP0 ;  /* 0x0000003f0500728c */ /* 0x000fe4000bf05300 */
[----:B------:R-:W-:Y:S02]  /*9af0*/  ISETP.NE.AND.EX P4, PT, RZ, UR5, PT, P4 ;  /* 0x00000005ff007c0c */ /* 0x000fe4000bf85340 */
[----:B------:R-:W-:-:S02]  /*9b00*/  PLOP3.LUT P0, PT, PT, PT, PT, 0x8, 0x0 ;  /* 0x000000000000781c */ /* 0x000fc40003f0e170 */
[----:B------:R-:W-:-:S04]  /*9b10*/  PLOP3.LUT P1, PT, PT, PT, UP0, 0x80, 0x0 ;  /* 0x000000000000781c */ /* 0x000fc80003f2f008 */
[----:B------:R-:W-:-:S05]  /*9b20*/  PLOP3.LUT P1, PT, P1, PT, PT, 0x8, 0x0 ;  /* 0x000000000000781c */ /* 0x000fca0000f2e170 */
[----:B------:R-:W-:Y:S08]  /*9b30*/  @P4 BRA P3, `(.L_x_46) ;  /* 0x0000000000284947 */ /* 0x000ff00001800000 */
[----:B------:R-:W-:Y:S04]  /*9b40*/  BSSY B0, `(.L_x_46) ;  /* 0x0000009000007945 */ /* 0x000fe80003800000 */
[----:B------:R-:W-:Y:S05]  /*9b50*/  @!P2 BRA `(.L_x_47) ;  /* 0x000000000018a947 */ /* 0x000fea0003800000 */
[----:B-1-3--:R-:W3:Y:S01]  /*9b60*/  LDL R0, [R1+0x20c] ;  /* 0x00020c0001007983 */ /* 0x00aee20000100800 */
[----:B------:R-:W-:Y:S02]  /*9b70*/  PLOP3.LUT P0, PT, P1, PT, PT, 0x80, 0x0 ;  /* 0x000000000000781c */ /* 0x000fe40000f0f070 */
[----:B---3--:R-:W-:-:S13]  /*9b80*/  LOP3.LUT P3, RZ, R0, 0xff, RZ, 0xc0, !PT ;  /* 0x000000ff00ff7812 */ /* 0x008fda000786c0ff */
[----:B------:R-:W-:Y:S05]  /*9b90*/  @!P3 BRA `(.L_x_48) ;  /* 0x00000000000cb947 */ /* 0x000fea0003800000 */
[----:B-----5:R-:W-:Y:S01]  /*9ba0*/  FSETP.EQ.AND P0, PT, R16, RZ, PT ;  /* 0x000000ff1000720b */ /* 0x020fe20003f02000 */
[----:B------:R-:W-:-:S12]  /*9bb0*/  BRA `(.L_x_48) ;  /* 0x0000000000047947 */ /* 0x000fd80003800000 */
.L_x_47:
[----:B-----5:R-:W-:-:S13]  /*9bc0*/  FSETP.EQ.AND P0, PT, R16, RZ, PT ;  /* 0x000000ff1000720b */ /* 0x020fda0003f02000 */
.L_x_48:
[----:B------:R-:W-:Y:S05]  /*9bd0*/  BSYNC B0 ;  /* 0x0000000000007941 */ /* 0x000fea0003800000 */
.L_x_46:
[----:B------:R-:W-:Y:S04]  /*9be0*/  BSSY B0, `(.L_x_49) ;  /* 0x0000008000007945 */ /* 0x000fe80003800000 */
[----:B------:R-:W-:Y:S05]  /*9bf0*/  @!P2 BRA `(.L_x_50) ;  /* 0x000000000014a947 */ /* 0x000fea0003800000 */
[----:B-1-3--:R-:W3:Y:S02]  /*9c00*/  LDL R0, [R1+0x20c] ;  /* 0x00020c0001007983 */ /* 0x00aee40000100800 */
[----:B---3--:R-:W-:-:S13]  /*9c10*/  LOP3.LUT P2, RZ, R0, 0xff, RZ, 0xc0, !PT ;  /* 0x000000ff00ff7812 */ /* 0x008fda000784c0ff */
[----:B------:R-:W-:Y:S05]  /*9c20*/  @!P2 BRA `(.L_x_51) ;  /* 0x00000000000ca947 */ /* 0x000fea0003800000 */
[----:B-----5:R-:W-:Y:S01]  /*9c30*/  FSETP.EQ.AND P1, PT, R16, RZ, PT ;  /* 0x000000ff1000720b */ /* 0x020fe20003f22000 */
[----:B------:R-:W-:-:S12]  /*9c40*/  BRA `(.L_x_51) ;  /* 0x0000000000047947 */ /* 0x000fd80003800000 */
.L_x_50:
[----:B-----5:R-:W-:-:S13]  /*9c50*/  FSETP.EQ.AND P1, PT, R16, RZ, PT ;  /* 0x000000ff1000720b */ /* 0x020fda0003f22000 */
.L_x_51:
[----:B------:R-:W-:Y:S05]  /*9c60*/  BSYNC B0 ;  /* 0x0000000000007941 */ /* 0x000fea0003800000 */
.L_x_49:
[----:B------:R-:W-:Y:S01]  /*9c70*/  BSSY B0, `(.L_x_52) ;  /* 0x0000025000007945 */ /* 0x000fe20003800000 */
[----:B--2---:R-:W-:Y:S02]  /*9c80*/  MOV R4, RZ ;  /* 0x000000ff00047202 */ /* 0x004fe40000000f00 */
[----:B------:R-:W-:Y:S02]  /*9c90*/  CS2R R14, SRZ ;  /* 0x00000000000e7805 */ /* 0x000fe4000001ff00 */
[----:B------:R-:W-:Y:S02]  /*9ca0*/  CS2R R12, SRZ ;  /* 0x00000000000c7805 */ /* 0x000fe4000001ff00 */
[----:B------:R-:W-:Y:S02]  /*9cb0*/  CS2R R10, SRZ ;  /* 0x00000000000a7805 */ /* 0x000fe4000001ff00 */
[----:B------:R-:W-:Y:S01]  /*9cc0*/  CS2R R8, SRZ ;  /* 0x0000000000087805 */ /* 0x000fe2000001ff00 */
[----:B------:R-:W-:Y:S06]  /*9cd0*/  @P0 BRA `(.L_x_53) ;  /* 0x0000000000780947 */ /* 0x000fec0003800000 */
[----:B------:R-:W-:-:S06]  /*9ce0*/  UISETP.NE.AND UP0, UPT, UR43, 0x3, UPT ;  /* 0x000000032b00788c */ /* 0x000fcc000bf05270 */
[----:B------:R-:W-:-:S13]  /*9cf0*/  PLOP3.LUT P2, PT, PT, PT, UP0, 0x80, 0x0 ;  /* 0x000000000000781c */ /* 0x000fda0003f4f008 */
[----:B------:R-:W-:Y:S05]  /*9d00*/  @!P2 BRA `(.L_x_54) ;  /* 0x000000000004a947 */ /* 0x000fea0003800000 */
[----:B------:R-:W-:Y:S01]  /*9d10*/  BPT.TRAP 0x1 ;  /* 0x000000040000795c */ /* 0x000fe20000300000 */
.L_x_54:
[----:B-1-3--:R-:W-:-:S04]  /*9d20*/  SHF.L.U32 R0, RZ, 0x1f, RZ ;  /* 0x0000001fff007819 */ /* 0x00afc800000006ff */
[----:B------:R-:W1:Y:S02]  /*9d30*/  SYNCS.PHASECHK.TRANS64.TRYWAIT P2, [UR46+0x30], R0 ;  /* 0x00003000ff0075a7 */ /* 0x000e64000804016e */
[----:B-1----:R-:W-:Y:S05]  /*9d40*/  @!P2 BRA `(.L_x_55) ;  /* 0x000002300078a947 */ /* 0x002fea0003800000 */
.L_x_1126:
[----:B------:R-:W-:Y:S01]  /*9d50*/  IMAD.MOV.U32 R4, RZ, RZ, 0x1 ;  /* 0x00000001ff047424 */ /* 0x000fe200078e00ff */
[----:B------:R-:W-:Y:S02]  /*9d60*/  CS2R R14, SRZ ;  /* 0x00000000000e7805 */ /* 0x000fe4000001ff00 */
[----:B------:R-:W-:Y:S02]  /*9d70*/  CS2R R12, SRZ ;  /* 0x00000000000c7805 */ /* 0x000fe4000001ff00 */
[----:B------:R-:W-:Y:S02]  /*9d80*/  CS2R R10, SRZ ;  /* 0x00000000000a7805 */ /* 0x000fe4000001ff00 */
[----:B------:R-:W-:Y:S01]  /*9d90*/  CS2R R8, SRZ ;  /* 0x0000000000087805 */ /* 0x000fe2000001ff00 */
[----:B------:R-:W-:Y:S06]  /*9da0*/  @P1 BRA `(.L_x_53) ;  /* 0x0000000000441947 */ /* 0x000fec0003800000 */
[----:B-1----:R-:W1:Y:S01]  /*9db0*/  S2R R3, SR_TID.X ;  /* 0x0000000000037919 */ /* 0x002e620000002100 */
[----:B------:R-:W-:Y:S05]  /*9dc0*/  WARPSYNC.ALL ;  /* 0x0000000000007948 */ /* 0x000fea0003800000 */
[C---:B-1----:R-:W-:Y:S02]  /*9dd0*/  SHF.L.U32 R0, R3.reuse, 0x4, RZ ;  /* 0x0000000403007819 */ /* 0x042fe400000006ff */
[----:B------:R-:W-:Y:S02]  /*9de0*/  SHF.L.U32 R2, R3, 0x5, RZ ;  /* 0x0000000503027819 */ /* 0x000fe400000006ff */
[----:B------:R-:W-:-:S02]  /*9df0*/  LOP3.LUT R0, R0, 0xe00, RZ, 0xc0, !PT ;  /* 0x00000e0000007812 */ /* 0x000fc400078ec0ff */
[----:B------:R-:W-:Y:S02]  /*9e00*/  LOP3.LUT R8, R2, 0xc0, RZ, 0xc0, !PT ;  /* 0x000000c002087812 */ /* 0x000fe400078ec0ff */
[----:B------:R-:W-:-:S04]  /*9e10*/  LOP3.LUT R0, R0, 0x20, R2, 0xf8, !PT ;  /* 0x0000002000007812 */ /* 0x000fc800078ef802 */
[----:B------:R-:W-:Y:S02]  /*9e20*/  LOP3.LUT R0, R0, 0x100, R2, 0xf8, !PT ;  /* 0x0000010000007812 */ /* 0x000fe400078ef802 */
[----:B------:R-:W-:-:S04]  /*9e30*/  SHF.R.U32.HI R2, RZ, 0x1, R3 ;  /* 0x00000001ff027819 */ /* 0x000fc80000011603 */
[----:B------:R-:W-:Y:S02]  /*9e40*/  LOP3.LUT R8, R8, 0x8, R2, 0xf8, !PT ;  /* 0x0000000808087812 */ /* 0x000fe400078ef802 */
[----:B------:R-:W-:-:S04]  /*9e50*/  SHF.L.U32 R2, R3, 0x2, RZ ;  /* 0x0000000203027819 */ /* 0x000fc800000006ff */
[----:B------:R-:W-:-:S04]  /*9e60*/  LOP3.LUT R8, R8, 0x18, R2, 0x78, !PT ;  /* 0x0000001808087812 */ /* 0x000fc800078e7802 */
[----:B------:R-:W-:-:S04]  /*9e70*/  LOP3.LUT R8, R0, R8, RZ, 0xfc, !PT ;  /* 0x0000000800087212 */ /* 0x000fc800078efcff */
[----:B------:R-:W-:-:S04]  /*9e80*/  LEA R8, R8, UR46, 0x1 ;  /* 0x0000002e08087c11 */ /* 0x000fc8000f8e08ff */
[----:B------:R-:W-:Y:S02]  /*9e90*/  LEA R12, R164, R8, 0x1 ;  /* 0x00000008a40c7211 */ /* 0x000fe400078e08ff */
[----:B------:R-:W2:Y:S04]  /*9ea0*/  LDSM.16.M88.4 R8, [R8+0x200] ;  /* 0x000200000808783b */ /* 0x000ea80000000200 */
[----:B------:R-:W4:Y:S02]  /*9eb0*/  LDSM.16.M88.4 R12, [R12+0x200] ;  /* 0x000200000c0c783b */ /* 0x000f240000000200 */
.L_x_53:
[----:B------:R-:W-:Y:S05]  /*9ec0*/  BSYNC B0 ;  /* 0x0000000000007941 */ /* 0x000fea0003800000 */
.L_x_52:
[----:B-1-3--:R-:W3:Y:S04]  /*9ed0*/  LDL.LU R0, [R1] ;  /* 0x0000000001007983 */ /* 0x00aee80000300800 */
[----:B------:R-:W4:Y:S04]  /*9ee0*/  LDL.LU R6, [R1+0x4] ;  /* 0x0000040001067983 */ /* 0x000f280000300800 */
        /* <DEDUP_REMOVED lines=9> */
[----:B------:R-:W4:Y:S01]  /*9f80*/  LDL.LU R156, [R1+0x2c] ;  /* 0x00002c00019c7983 */ /* 0x000f220000300800 */
[----:B--2---:R-:W-:Y:S01]  /*9f90*/  SHF.L.U32 R154, R8, 0x10, RZ ;  /* 0x00000010089a7819 */ /* 0x004fe200000006ff */
[----:B------:R-:W-:Y:S01]  /*9fa0*/  IMAD.MOV.U32 R169, RZ, RZ, 0x3bbb989d ;  /* 0x3bbb989dffa97424 */ /* 0x000fe200078e00ff */
[----:B------:R-:W-:Y:S01]  /*9fb0*/  MOV R170, 0x437c0000 ;  /* 0x437c000000aa7802 */ /* 0x000fe20000000f00 */
[----:B------:R-:W2:Y:S02]  /*9fc0*/  LDL.LU R155, [R1+0x30] ;  /* 0x00003000019b7983 */ /* 0x000ea40000300800 */
[----:B-----5:R-:W-:Y:S01]  /*9fd0*/  FMUL R154, R16, R154 ;  /* 0x0000009a109a7220 */ /* 0x020fe20000400000 */
[----:B------:R-:W-:Y:S01]  /*9fe0*/  LOP3.LUT R8, R8, 0xffff0000, RZ, 0xc0, !PT ;  /* 0xffff000008087812 */ /* 0x000fe200078ec0ff */
[----:B------:R-:W2:Y:S04]  /*9ff0*/  LDL.LU R173, [R1+0x34] ;  /* 0x0000340001ad7983 */ /* 0x000ea80000300800 */
[C---:B------:R-:W-:Y:S01]  /*a000*/  FMUL R153, R16.reuse, R8 ;  /* 0x0000000810997220 */ /* 0x040fe20000400000 */
[C---:B------:R-:W-:Y:S01]  /*a010*/  SHF.L.U32 R23, R9.reuse, 0x10, RZ ;  /* 0x0000001009177819 */ /* 0x040fe200000006ff */
[----:B------:R-:W2:Y:S04]  /*a020*/  LDL.LU R172, [R1+0x38] ;  /* 0x0000380001ac7983 */ /* 0x000ea80000300800 */
[C---:B------:R-:W-:Y:S01]  /*a030*/  FMUL R23, R16.reuse, R23 ;  /* 0x0000001710177220 */ /* 0x040fe20000400000 */
[----:B------:R-:W-:Y:S01]  /*a040*/  LOP3.LUT R9, R9, 0xffff0000, RZ, 0xc0, !PT ;  /* 0xffff000009097812 */ /* 0x000fe200078ec0ff */
[----:B------:R-:W2:Y:S01]  /*a050*/  LDL.LU R171, [R1+0x3c] ;  /* 0x00003c0001ab7983 */ /* 0x000ea20000300800 */
[----:B------:R-:W-:Y:S03]  /*a060*/  BSSY B1, `(.L_x_56) ;  /* 0x00000b6000017945 */ /* 0x000fe60003800000 */
[----:B------:R-:W-:Y:S01]  /*a070*/  FMUL R152, R16, R9 ;  /* 0x0000000910987220 */ /* 0x000fe20000400000 */
[----:B---3--:R-:W-:-:S04]  /*a080*/  FFMA R0, R17, R0, R154 ;  /* 0x0000000011007223 */ /* 0x008fc8000000009a */
[----:B------:R-:W-:-:S04]  /*a090*/  FFMA.SAT R5, -R0, R169, 0.5 ;  /* 0x3f00000000057423 */ /* 0x000fc800000021a9 */
[----:B------:R-:W-:-:S04]  /*a0a0*/  FFMA.RM R5, R5, R170, 12582913 ;  /* 0x4b40000105057423 */ /* 0x000fc800000040aa */
[----:B------:R-:W-:-:S04]  /*a0b0*/  FADD R2, R5, -12583039 ;  /* 0xcb40007f05027421 */ /* 0x000fc80000000000 */
[----:B------:R-:W-:Y:S01]  /*a0c0*/  FFMA R3, -R0, 1.4426950216293334961, -R2 ;  /* 0x3fb8aa3b00037823 */ /* 0x000fe20000000902 */
[----:B----4-:R-:W-:-:S03]  /*a0d0*/  FFMA R2, R17, R6, R153 ;  /* 0x0000000611027223 */ /* 0x010fc60000000099 */
[----:B------:R-:W-:Y:S01]  /*a0e0*/  FFMA R7, -R0, 1.925963033500011079e-08, R3 ;  /* 0x32a5706000077823 */ /* 0x000fe20000000103 */
[----:B------:R-:W-:-:S04]  /*a0f0*/  FFMA.SAT R6, -R2, R169, 0.5 ;  /* 0x3f00000002067423 */ /* 0x000fc800000021a9 */
[----:B------:R-:W-:Y:S01]  /*a100*/  FFMA.RM R6, R6, R170, 12582913 ;  /* 0x4b40000106067423 */ /* 0x000fe200000040aa */
[----:B------:R-:W1:Y:S03]  /*a110*/  MUFU.EX2 R7, R7 ;  /* 0x0000000700077308 */ /* 0x000e660000000800 */
[C---:B------:R-:W-:Y:S01]  /*a120*/  FADD R0, R6.reuse, -12583039 ;  /* 0xcb40007f06007421 */ /* 0x040fe20000000000 */
[----:B------:R-:W-:-:S03]  /*a130*/  SHF.L.U32 R168, R6, 0x17, RZ ;  /* 0x0000001706a87819 */ /* 0x000fc600000006ff */
[----:B------:R-:W-:Y:S01]  /*a140*/  FFMA R3, -R2, 1.4426950216293334961, -R0 ;  /* 0x3fb8aa3b02037823 */ /* 0x000fe20000000900 */
[----:B------:R-:W-:-:S03]  /*a150*/  FFMA R0, R17, R18, R23 ;  /* 0x0000001211007223 */ /* 0x000fc60000000017 */
[----:B------:R-:W-:Y:S01]  /*a160*/  FFMA R8, -R2, 1.925963033500011079e-08, R3 ;  /* 0x32a5706002087823 */ /* 0x000fe20000000103 */
[----:B------:R-:W-:-:S04]  /*a170*/  FFMA.SAT R3, -R0, R169, 0.5 ;  /* 0x3f00000000037423 */ /* 0x000fc800000021a9 */
[----:B------:R-:W-:Y:S01]  /*a180*/  FFMA.RM R3, R3, R170, 12582913 ;  /* 0x4b40000103037423 */ /* 0x000fe200000040aa */
[----:B------:R-:W3:Y:S03]  /*a190*/  MUFU.EX2 R8, R8 ;  /* 0x0000000800087308 */ /* 0x000ee60000000800 */
[C---:B------:R-:W-:Y:S01]  /*a1a0*/  FADD R2, R3.reuse, -12583039 ;  /* 0xcb40007f03027421 */ /* 0x040fe20000000000 */
[----:B------:R-:W-:-:S03]  /*a1b0*/  IMAD.SHL.U32 R167, R3, 0x800000, RZ ;  /* 0x0080000003a77824 */ /* 0x000fc600078e00ff */
[----:B------:R-:W-:-:S04]  /*a1c0*/  FFMA R2, -R0, 1.4426950216293334961, -R2 ;  /* 0x3fb8aa3b00027823 */ /* 0x000fc80000000902 */
[----:B------:R-:W-:Y:S01]  /*a1d0*/  FFMA R18, -R0, 1.925963033500011079e-08, R2 ;  /* 0x32a5706000127823 */ /* 0x000fe20000000102 */
[----:B------:R-:W-:Y:S01]  /*a1e0*/  SHF.L.U32 R0, R5, 0x17, RZ ;  /* 0x0000001705007819 */ /* 0x000fe200000006ff */
[----:B------:R-:W-:Y:S01]  /*a1f0*/  FFMA R2, R17, R21, R152 ;  /* 0x0000001511027223 */ /* 0x000fe20000000098 */
[C---:B------:R-:W-:Y:S01]  /*a200*/  SHF.L.U32 R21, R10.reuse, 0x10, RZ ;  /* 0x000000100a157819 */ /* 0x040fe200000006ff */
[----:B------:R4:W2:Y:S01]  /*a210*/  MUFU.EX2 R9, R18 ;  /* 0x0000001200097308 */ /* 0x0008a20000000800 */
[----:B------:R-:W-:Y:S01]  /*a220*/  LOP3.LUT R10, R10, 0xffff0000, RZ, 0xc0, !PT ;  /* 0xffff00000a0a7812 */ /* 0x000fe200078ec0ff */
[----:B-1----:R-:W-:Y:S01]  /*a230*/  FFMA R0, R0, R7, 1 ;  /* 0x3f80000000007423 */ /* 0x002fe20000000007 */
[----:B------:R-:W-:Y:S01]  /*a240*/  FFMA.SAT R7, -R2, R169, 0.5 ;  /* 0x3f00000002077423 */ /* 0x000fe200000021a9 */
[----:B------:R-:W-:Y:S01]  /*a250*/  FMUL R21, R16, R21 ;  /* 0x0000001510157220 */ /* 0x000fe20000400000 */
[----:B---3--:R-:W-:Y:S02]  /*a260*/  FFMA R168, R168, R8, 1 ;  /* 0x3f800000a8a87423 */ /* 0x008fe40000000008 */
[----:B------:R-:W-:Y:S01]  /*a270*/  FFMA.RM R7, R7, R170, 12582913 ;  /* 0x4b40000107077423 */ /* 0x000fe200000040aa */
[----:B------:R-:W-:Y:S01]  /*a280*/  FFMA R3, R17, R22, R21 ;  /* 0x0000001611037223 */ /* 0x000fe20000000015 */
[----:B------:R-:W-:Y:S01]  /*a290*/  FMUL R22, R16, R10 ;  /* 0x0000000a10167220 */ /* 0x000fe20000400000 */
[----:B----4-:R-:W-:-:S02]  /*a2a0*/  IMAD.U32 R18, R12, 0x10000, RZ ;  /* 0x000100000c127824 */ /* 0x010fc400078e00ff */
[----:B------:R-:W-:Y:S01]  /*a2b0*/  FADD R5, R7, -12583039 ;  /* 0xcb40007f07057421 */ /* 0x000fe20000000000 */
[----:B------:R-:W-:Y:S01]  /*a2c0*/  LOP3.LUT R12, R12, 0xffff0000, RZ, 0xc0, !PT ;  /* 0xffff00000c0c7812 */ /* 0x000fe200078ec0ff */
[----:B------:R-:W-:Y:S02]  /*a2d0*/  FMUL R18, R16, R18 ;  /* 0x0000001210127220 */ /* 0x000fe40000400000 */
[----:B------:R-:W-:Y:S01]  /*a2e0*/  FFMA R5, -R2, 1.4426950216293334961, -R5 ;  /* 0x3fb8aa3b02057823 */ /* 0x000fe20000000905 */
[----:B------:R-:W-:Y:S01]  /*a2f0*/  LOP3.LUT R10, R13, 0xffff0000, RZ, 0xc0, !PT ;  /* 0xffff00000d0a7812 */ /* 0x000fe200078ec0ff */
[----:B--2---:R-:W-:Y:S01]  /*a300*/  FFMA R167, R167, R9, 1 ;  /* 0x3f800000a7a77423 */ /* 0x004fe20000000009 */
[----:B------:R-:W-:Y:S01]  /*a310*/  FMUL R12, R16, R12 ;  /* 0x0000000c100c7220 */ /* 0x000fe20000400000 */
[----:B------:R-:W-:Y:S01]  /*a320*/  FFMA R2, -R2, 1.925963033500011079e-08, R5 ;  /* 0x32a5706002027823 */ /* 0x000fe20000000105 */
[----:B------:R-:W-:Y:S01]  /*a330*/  FFMA.SAT R5, -R3, R169, 0.5 ;  /* 0x3f00000003057423 */ /* 0x000fe200000021a9 */
[----:B------:R-:W-:Y:S01]  /*a340*/  FMUL R10, R16, R10 ;  /* 0x0000000a100a7220 */ /* 0x000fe20000400000 */
[----:B------:R-:W-:Y:S01]  /*a350*/  SHF.L.U32 R166, R7, 0x17, RZ ;  /* 0x0000001707a67819 */ /* 0x000fe200000006ff */
[----:B------:R1:W2:Y:S01]  /*a360*/  MUFU.EX2 R9, R2 ;  /* 0x0000000200097308 */ /* 0x0002a20000000800 */
[----:B------:R-:W-:Y:S01]  /*a370*/  FFMA.RM R5, R5, R170, 12582913 ;  /* 0x4b40000105057423 */ /* 0x000fe200000040aa */
[----:B------:R-:W-:-:S04]  /*a380*/  LOP3.LUT R7, R14, 0xffff0000, RZ, 0xc0, !PT ;  /* 0xffff00000e077812 */ /* 0x000fc800078ec0ff */
[C---:B------:R-:W-:Y:S01]  /*a390*/  SHF.L.U32 R163, R5.reuse, 0x17, RZ ;  /* 0x0000001705a37819 */ /* 0x040fe200000006ff */
[----:B------:R-:W-:Y:S01]  /*a3a0*/  FMUL R7, R16, R7 ;  /* 0x0000000710077220 */ /* 0x000fe20000400000 */
[----:B-1----:R-:W-:-:S04]  /*a3b0*/  FADD R2, R5, -12583039 ;  /* 0xcb40007f05027421 */ /* 0x002fc80000000000 */
[----:B------:R-:W-:Y:S01]  /*a3c0*/  FFMA R6, -R3, 1.4426950216293334961, -R2 ;  /* 0x3fb8aa3b03067823 */ /* 0x000fe20000000902 */
[----:B------:R-:W-:Y:S01]  /*a3d0*/  FFMA R2, R17, R19, R22 ;  /* 0x0000001311027223 */ /* 0x000fe20000000016 */
[----:B------:R-:W-:Y:S02]  /*a3e0*/  SHF.L.U32 R19, R11, 0x10, RZ ;  /* 0x000000100b137819 */ /* 0x000fe400000006ff */
[----:B------:R-:W-:Y:S01]  /*a3f0*/  FFMA R8, -R3, 1.925963033500011079e-08, R6 ;  /* 0x32a5706003087823 */ /* 0x000fe20000000106 */
[----:B------:R-:W-:Y:S01]  /*a400*/  FFMA.SAT R3, -R2, R169, 0.5 ;  /* 0x3f00000002037423 */ /* 0x000fe200000021a9 */
[----:B------:R-:W-:Y:S01]  /*a410*/  LOP3.LUT R11, R11, 0xffff0000, RZ, 0xc0, !PT ;  /* 0xffff00000b0b7812 */ /* 0x000fe200078ec0ff */
[----:B------:R-:W-:Y:S01]  /*a420*/  FMUL R19, R16, R19 ;  /* 0x0000001310137220 */ /* 0x000fe20000400000 */
[----:B--2---:R-:W-:Y:S01]  /*a430*/  FFMA R166, R166, R9, 1 ;  /* 0x3f800000a6a67423 */ /* 0x004fe20000000009 */
[----:B------:R-:W-:Y:S01]  /*a440*/  FFMA.RM R3, R3, R170, 12582913 ;  /* 0x4b40000103037423 */ /* 0x000fe200000040aa */
[----:B------:R-:W1:Y:S03]  /*a450*/  MUFU.EX2 R8, R8 ;  /* 0x0000000800087308 */ /* 0x000e660000000800 */
[C---:B------:R-:W-:Y:S01]  /*a460*/  FADD R6, R3.reuse, -12583039 ;  /* 0xcb40007f03067421 */ /* 0x040fe20000000000 */
[----:B------:R-:W-:-:S03]  /*a470*/  SHF.L.U32 R162, R3, 0x17, RZ ;  /* 0x0000001703a27819 */ /* 0x000fc600000006ff */
[----:B------:R-:W-:-:S04]  /*a480*/  FFMA R6, -R2, 1.4426950216293334961, -R6 ;  /* 0x3fb8aa3b02067823 */ /* 0x000fc80000000906 */
[----:B------:R-:W-:-:S04]  /*a490*/  FFMA R2, -R2, 1.925963033500011079e-08, R6 ;  /* 0x32a5706002027823 */ /* 0x000fc80000000106 */
[----:B------:R2:W3:Y:S01]  /*a4a0*/  MUFU.EX2 R6, R2 ;  /* 0x0000000200067308 */ /* 0x0004e20000000800 */
[----:B-1----:R-:W-:Y:S01]  /*a4b0*/  FFMA R163, R163, R8, 1 ;  /* 0x3f800000a3a37423 */ /* 0x002fe20000000008 */
[----:B------:R-:W-:-:S05]  /*a4c0*/  SHF.L.U32 R8, R14, 0x10, RZ ;  /* 0x000000100e087819 */ /* 0x000fca00000006ff */
[C---:B------:R-:W-:Y:S01]  /*a4d0*/  FMUL R8, R16.reuse, R8 ;  /* 0x0000000810087220 */ /* 0x040fe20000400000 */
[----:B--2---:R-:W-:Y:S01]  /*a4e0*/  FFMA R2, R17, R20, R19 ;  /* 0x0000001411027223 */ /* 0x004fe20000000013 */
[----:B------:R-:W-:Y:S01]  /*a4f0*/  FMUL R20, R16, R11 ;  /* 0x0000000b10147220 */ /* 0x000fe20000400000 */
[----:B------:R-:W-:Y:S02]  /*a500*/  SHF.L.U32 R11, R13, 0x10, RZ ;  /* 0x000000100d0b7819 */ /* 0x000fe400000006ff */
[----:B------:R-:W-:-:S03]  /*a510*/  FFMA.SAT R5, -R2, R169, 0.5 ;  /* 0x3f00000002057423 */ /* 0x000fc600000021a9 */
[----:B------:R-:W-:Y:S01]  /*a520*/  FMUL R11, R16, R11 ;  /* 0x0000000b100b7220 */ /* 0x000fe20000400000 */
[----:B------:R-:W-:Y:S01]  /*a530*/  FFMA.RM R3, R5, R170, 12582913 ;  /* 0x4b40000105037423 */ /* 0x000fe200000040aa */
[----:B---3--:R-:W-:-:S03]  /*a540*/  FFMA R162, R162, R6, 1 ;  /* 0x3f800000a2a27423 */ /* 0x008fc60000000006 */
[C---:B------:R-:W-:Y:S01]  /*a550*/  FADD R5, R3.reuse, -12583039 ;  /* 0xcb40007f03057421 */ /* 0x040fe20000000000 */
[----:B------:R-:W-:-:S03]  /*a560*/  SHF.L.U32 R161, R3, 0x17, RZ ;  /* 0x0000001703a17819 */ /* 0x000fc600000006ff */
[----:B------:R-:W-:-:S04]  /*a570*/  FFMA R5, -R2, 1.4426950216293334961, -R5 ;  /* 0x3fb8aa3b02057823 */ /* 0x000fc80000000905 */
[----:B------:R-:W-:-:S04]  /*a580*/  FFMA R2, -R2, 1.925963033500011079e-08, R5 ;  /* 0x32a5706002027823 */ /* 0x000fc80000000105 */
[----:B------:R1:W2:Y:S02]  /*a590*/  MUFU.EX2 R6, R2 ;  /* 0x0000000200067308 */ /* 0x0002a40000000800 */
[----:B-1----:R-:W-:-:S04]  /*a5a0*/  FFMA R2, R17, R160, R20 ;  /* 0x000000a011027223 */ /* 0x002fc80000000014 */
[----:B------:R-:W-:-:S04]  /*a5b0*/  FFMA.SAT R5, -R2, R169, 0.5 ;  /* 0x3f00000002057423 */ /* 0x000fc800000021a9 */
[----:B------:R-:W-:Y:S01]  /*a5c0*/  FFMA.RM R3, R5, R170, 12582913 ;  /* 0x4b40000105037423 */ /* 0x000fe200000040aa */
[----:B--2---:R-:W-:Y:S01]  /*a5d0*/  FFMA R161, R161, R6, 1 ;  /* 0x3f800000a1a17423 */ /* 0x004fe20000000006 */
[----:B------:R-:W-:Y:S02]  /*a5e0*/  SHF.L.U32 R6, R15, 0x10, RZ ;  /* 0x000000100f067819 */ /* 0x000fe400000006ff */
[C---:B------:R-:W-:Y:S01]  /*a5f0*/  FADD R5, R3.reuse, -12583039 ;  /* 0xcb40007f03057421 */ /* 0x040fe20000000000 */
[----:B------:R-:W-:Y:S02]  /*a600*/  SHF.L.U32 R160, R3, 0x17, RZ ;  /* 0x0000001703a07819 */ /* 0x000fe400000006ff */
[----:B------:R-:W-:Y:S01]  /*a610*/  FMUL R6, R16, R6 ;  /* 0x0000000610067220 */ /* 0x000fe20000400000 */
[----:B------:R-:W-:-:S04]  /*a620*/  FFMA R5, -R2, 1.4426950216293334961, -R5 ;  /* 0x3fb8aa3b02057823 */ /* 0x000fc80000000905 */
[----:B------:R-:W-:-:S04]  /*a630*/  FFMA R2, -R2, 1.925963033500011079e-08, R5 ;  /* 0x32a5706002027823 */ /* 0x000fc80000000105 */
[----:B------:R1:W2:Y:S02]  /*a640*/  MUFU.EX2 R5, R2 ;  /* 0x0000000200057308 */ /* 0x0002a40000000800 */
[----:B-1----:R-:W-:-:S04]  /*a650*/  FFMA R2, R17, R159, R18 ;  /* 0x0000009f11027223 */ /* 0x002fc80000000012 */
[----:B------:R-:W-:-:S04]  /*a660*/  FFMA.SAT R3, -R2, R169, 0.5 ;  /* 0x3f00000002037423 */ /* 0x000fc800000021a9 */
[----:B------:R-:W-:Y:S01]  /*a670*/  FFMA.RM R3, R3, R170, 12582913 ;  /* 0x4b40000103037423 */ /* 0x000fe200000040aa */
[----:B--2---:R-:W-:-:S03]  /*a680*/  FFMA R160, R160, R5, 1 ;  /* 0x3f800000a0a07423 */ /* 0x004fc60000000005 */
        /* <DEDUP_REMOVED lines=12> */
[----:B------:R-:W-:-:S06]  /*a750*/  FFMA R2, -R2, 1.925963033500011079e-08, R5 ;  /* 0x32a5706002027823 */ /* 0x000fcc0000000105 */
[----:B------:R-:W1:Y:S02]  /*a760*/  MUFU.EX2 R2, R2 ;  /* 0x0000000200027308 */ /* 0x000e640000000800 */
[----:B-1----:R-:W-:Y:S01]  /*a770*/  FFMA R158, R158, R2, 1 ;  /* 0x3f8000009e9e7423 */ /* 0x002fe20000000002 */
[----:B------:R-:W-:-:S04]  /*a780*/  FFMA R2, R17, R157, R11 ;  /* 0x0000009d11027223 */ /* 0x000fc8000000000b */
[----:B------:R-:W-:-:S04]  /*a790*/  FFMA.SAT R3, -R2, R169, 0.5 ;  /* 0x3f00000002037423 */ /* 0x000fc800000021a9 */
[----:B------:R-:W-:-:S04]  /*a7a0*/  FFMA.RM R3, R3, R170, 12582913 ;  /* 0x4b40000103037423 */ /* 0x000fc800000040aa */
        /* <DEDUP_REMOVED lines=10> */
[----:B------:R-:W-:-:S03]  /*a850*/  IMAD.SHL.U32 R156, R3, 0x800000, RZ ;  /* 0x00800000039c7824 */ /* 0x000fc600078e00ff */
        /* <DEDUP_REMOVED lines=17> */
[----:B------:R-:W-:Y:S01]  /*a970*/  SHF.L.U32 R14, R3, 0x17, RZ ;  /* 0x00000017030e7819 */ /* 0x000fe200000006ff */
[----:B------:R-:W-:Y:S02]  /*a980*/  FFMA R3, R17, R172, R6 ;  /* 0x000000ac11037223 */ /* 0x000fe40000000006 */
[C---:B------:R-:W-:Y:S02]  /*a990*/  FFMA R5, -R2.reuse, 1.4426950216293334961, -R5 ;  /* 0x3fb8aa3b02057823 */ /* 0x040fe40000000905 */
[----:B------:R-:W-:Y:S02]  /*a9a0*/  FFMA.SAT R9, -R3, R169, 0.5 ;  /* 0x3f00000003097423 */ /* 0x000fe400000021a9 */
[----:B------:R-:W-:Y:S01]  /*a9b0*/  FFMA R2, -R2, 1.925963033500011079e-08, R5 ;  /* 0x32a5706002027823 */ /* 0x000fe20000000105 */
[----:B------:R-:W-:Y:S01]  /*a9c0*/  LOP3.LUT R5, R15, 0xffff0000, RZ, 0xc0, !PT ;  /* 0xffff00000f057812 */ /* 0x000fe200078ec0ff */
[----:B------:R-:W-:-:S04]  /*a9d0*/  FFMA.RM R9, R9, R170, 12582913 ;  /* 0x4b40000109097423 */ /* 0x000fc800000040aa */
[----:B------:R-:W-:Y:S01]  /*a9e0*/  FADD R13, R9, -12583039 ;  /* 0xcb40007f090d7421 */ /* 0x000fe20000000000 */
[----:B------:R-:W1:Y:S01]  /*a9f0*/  MUFU.EX2 R2, R2 ;  /* 0x0000000200027308 */ /* 0x000e620000000800 */
[----:B------:R-:W-:Y:S02]  /*aa00*/  FMUL R5, R16, R5 ;  /* 0x0000000510057220 */ /* 0x000fe40000400000 */
[----:B------:R-:W-:-:S04]  /*aa10*/  FFMA R13, -R3, 1.4426950216293334961, -R13 ;  /* 0x3fb8aa3b030d7823 */ /* 0x000fc8000000090d */
[----:B------:R-:W-:Y:S01]  /*aa20*/  FFMA R3, -R3, 1.925963033500011079e-08, R13 ;  /* 0x32a5706003037823 */ /* 0x000fe2000000010d */
[----:B------:R-:W-:-:S05]  /*aa30*/  SHF.L.U32 R13, R9, 0x17, RZ ;  /* 0x00000017090d7819 */ /* 0x000fca00000006ff */
[----:B------:R-:W2:Y:S01]  /*aa40*/  MUFU.EX2 R3, R3 ;  /* 0x0000000300037308 */ /* 0x000ea20000000800 */
[----:B-1----:R-:W-:Y:S01]  /*aa50*/  FFMA R14, R14, R2, 1 ;  /* 0x3f8000000e0e7423 */ /* 0x002fe20000000002 */
[----:B------:R-:W-:-:S04]  /*aa60*/  FFMA R2, R17, R171, R5 ;  /* 0x000000ab11027223 */ /* 0x000fc80000000005 */
        /* <DEDUP_REMOVED lines=9> */
[----:B------:R-:W-:-:S04]  /*ab00*/  IADD3 R2, R0, 0x1800000, RZ ;  /* 0x0180000000027810 */ /* 0x000fc80007ffe0ff */
[----:B------:R-:W-:-:S04]  /*ab10*/  LOP3.LUT R2, R2, 0x7f800000, RZ, 0xc0, !PT ;  /* 0x7f80000002027812 */ /* 0x000fc800078ec0ff */
[----:B------:R-:W-:-:S13]  /*ab20*/  ISETP.GT.U32.AND P2, PT, R2, 0x1ffffff, PT ;  /* 0x01ffffff0200780c */ /* 0x000fda0003f44070 */
[----:B------:R-:W-:Y:S05]  /*ab30*/  @P2 BRA `(.L_x_57) ;  /* 0x0000000000102947 */ /* 0x000fea0003800000 */
[----:B------:R-:W-:-:S07]  /*ab40*/  MOV R2, 0xab60 ;  /* 0x0000ab6000027802 */ /* 0x000fce0000000f00 */
[----:B------:R-:W-:Y:S05]  /*ab50*/  CALL.REL.NOINC `($__internal_0_$__cuda_sm20_rcp_rn_f32_slowpath) ;  /* 0x0000023000887944 */ /* 0x000fea0003c00000 */
[----:B------:R-:W-:Y:S01]  /*ab60*/  MOV R175, R0 ;  /* 0x0000000000af7202 */ /* 0x000fe20000000f00 */
[----:B------:R-:W-:Y:S06]  /*ab70*/  BRA `(.L_x_58) ;  /* 0x0000000000107947 */ /* 0x000fec0003800000 */
.L_x_57:
[----:B------:R-:W1:Y:S02]  /*ab80*/  MUFU.RCP R175, R0 ;  /* 0x0000000000af7308 */ /* 0x000e640000001000 */
[----:B-1----:R-:W-:-:S04]  /*ab90*/  FFMA R0, R0, R175, -1 ;  /* 0xbf80000000007423 */ /* 0x002fc800000000af */
[----:B------:R-:W-:-:S04]  /*aba0*/  FADD.FTZ R0, -R0, -RZ ;  /* 0x800000ff00007221 */ /* 0x000fc80000010100 */
[----:B------:R-:W-:-:S07]  /*abb0*/  FFMA R175, R175, R0, R175 ;  /* 0x00000000afaf7223 */ /* 0x000fce00000000af */
.L_x_58:
[----:B------:R-:W-:Y:S05]  /*abc0*/  BSYNC B1 ;  /* 0x0000000000017941 */ /* 0x000fea0003800000 */
.L_x_56:
[----:B------:R-:W-:Y:S01]  /*abd0*/  IADD3 R0, R168, 0x1800000, RZ ;  /* 0x01800000a8007810 */ /* 0x000fe20007ffe0ff */
[----:B------:R-:W-:Y:S03]  /*abe0*/  BSSY B1, `(.L_x_59) ;  /* 0x000000d000017945 */ /* 0x000fe60003800000 */
[----:B------:R-:W-:-:S04]  /*abf0*/  LOP3.LUT R0, R0, 0x7f800000, RZ, 0xc0, !PT ;  /* 0x7f80000000007812 */ /* 0x000fc800078ec0ff */
[----:B------:R-:W-:-:S13]  /*ac00*/  ISETP.GT.U32.AND P2, PT, R0, 0x1ffffff, PT ;  /* 0x01ffffff0000780c */ /* 0x000fda0003f44070 */
[----:B------:R-:W-:Y:S05]  /*ac10*/  @P2 BRA `(.L_x_60) ;  /* 0x0000000000142947 */ /* 0x000fea0003800000 */
[----:B------:R-:W-:Y:S02]  /*ac20*/  MOV R0, R168 ;  /* 0x000000a800007202 */ /* 0x000fe40000000f00 */
[----:B------:R-:W-:-:S07]  /*ac30*/  MOV R2, 0xac50 ;  /* 0x0000ac5000027802 */ /* 0x000fce0000000f00 */
[----:B------:R-:W-:Y:S05]  /*ac40*/  CALL.REL.NOINC `($__internal_0_$__cuda_sm20_rcp_rn_f32_slowpath) ;  /* 0x00000230004c7944 */ /* 0x000fea0003c00000 */
[----:B------:R-:W-:Y:S01]  /*ac50*/  MOV R174, R0 ;  /* 0x0000000000ae7202 */ /* 0x000fe20000000f00 */
[----:B------:R-:W-:Y:S06]  /*ac60*/  BRA `(.L_x_61) ;  /* 0x0000000000107947 */ /* 0x000fec0003800000 */
.L_x_60:
[----:B------:R-:W1:Y:S02]  /*ac70*/  MUFU.RCP R174, R168 ;  /* 0x000000a800ae7308 */ /* 0x000e640000001000 */
[----:B-1----:R-:W-:-:S04]  /*ac80*/  FFMA R168, R168, R174, -1 ;  /* 0xbf800000a8a87423 */ /* 0x002fc800000000ae */
[----:B------:R-:W-:-:S04]  /*ac90*/  FADD.FTZ R168, -R168, -RZ ;  /* 0x800000ffa8a87221 */ /* 0x000fc80000010100 */
[----:B------:R-:W-:-:S07]  /*aca0*/  FFMA R174, R174, R168, R174 ;  /* 0x000000a8aeae7223 */ /* 0x000fce00000000ae */
.L_x_61:
[----:B------:R-:W-:Y:S05]  /*acb0*/  BSYNC B1 ;  /* 0x0000000000017941 */ /* 0x000fea0003800000 */
.L_x_59:
[----:B------:R-:W-:Y:S01]  /*acc0*/  VIADD R0, R167, 0x1800000 ;  /* 0x01800000a7007836 */ /* 0x000fe20000000000 */
[----:B------:R-:W-:Y:S04]  /*acd0*/  BSSY B1, `(.L_x_62) ;  /* 0x000000d000017945 */ /* 0x000fe80003800000 */
        /* <DEDUP_REMOVED lines=8> */
.L_x_63:
[----:B------:R-:W1:Y:S02]  /*ad60*/  MUFU.RCP R173, R167 ;  /* 0x000000a700ad7308 */ /* 0x000e640000001000 */
[----:B-1----:R-:W-:-:S04]  /*ad70*/  FFMA R167, R167, R173, -1 ;  /* 0xbf800000a7a77423 */ /* 0x002fc800000000ad */
[----:B------:R-:W-:-:S04]  /*ad80*/  FADD.FTZ R167, -R167, -RZ ;  /* 0x800000ffa7a77221 */ /* 0x000fc80000010100 */
[----:B------:R-:W-:-:S07]  /*ad90*/  FFMA R173, R173, R167, R173 ;  /* 0x000000a7adad7223 */ /* 0x000fce00000000ad */
.L_x_64:
[----:B------:R-:W-:Y:S05]  /*ada0*/  BSYNC B1 ;  /* 0x0000000000017941 */ /* 0x000fea0003800000 */
.L_x_62:
        /* <DEDUP_REMOVED lines=10> */
.L_x_66:
[----:B------:R-:W1:Y:S02]  /*ae50*/  MUFU.RCP R172, R166 ;  /* 0x000000a600ac7308 */ /* 0x000e640000001000 */
[----:B-1----:R-:W-:-:S04]  /*ae60*/  FFMA R166, R166, R172, -1 ;  /* 0xbf800000a6a67423 */ /* 0x002fc800000000ac */
[----:B------:R-:W-:-:S04]  /*ae70*/  FADD.FTZ R166, -R166, -RZ ;  /* 0x800000ffa6a67221 */ /* 0x000fc80000010100 */
[----:B------:R-:W-:-:S07]  /*ae80*/  FFMA R172, R172, R166, R172 ;  /* 0x000000a6acac7223 */ /* 0x000fce00000000ac */
.L_x_67:
[----:B------:R-:W-:Y:S05]  /*ae90*/  BSYNC B1 ;  /* 0x0000000000017941 */ /* 0x000fea0003800000 */
.L_x_65:
        /* <DEDUP_REMOVED lines=10> */
.L_x_69:
[----:B------:R-:W1:Y:S02]  /*af40*/  MUFU.RCP R171, R163 ;  /* 0x000000a300ab7308 */ /* 0x000e640000001000 */
[----:B-1----:R-:W-:-:S04]  /*af50*/  FFMA R163, R163, R171, -1 ;  /* 0xbf800000a3a37423 */ /* 0x002fc800000000ab */
[----:B------:R-:W-:-:S04]  /*af60*/  FADD.FTZ R163, -R163, -RZ ;  /* 0x800000ffa3a37221 */ /* 0x000fc80000010100 */
[----:B------:R-:W-:-:S07]  /*af70*/  FFMA R171, R171, R163, R171 ;  /* 0x000000a3abab7223 */ /* 0x000fce00000000ab */
.L_x_70:
[----:B------:R-:W-:Y:S05]  /*af80*/  BSYNC B1 ;  /* 0x0000000000017941 */ /* 0x000fea0003800000 */
.L_x_68:
        /* <DEDUP_REMOVED lines=10> */
.L_x_72:
[----:B------:R-:W1:Y:S02]  /*b030*/  MUFU.RCP R0, R162 ;  /* 0x000000a200007308 */ /* 0x000e640000001000 */
[----:B-1----:R-:W-:-:S04]  /*b040*/  FFMA R162, R162, R0, -1 ;  /* 0xbf800000a2a27423 */ /* 0x002fc80000000000 */
[----:B------:R-:W-:-:S04]  /*b050*/  FADD.FTZ R162, -R162, -RZ ;  /* 0x800000ffa2a27221 */ /* 0x000fc80000010100 */
[----:B------:R-:W-:-:S07]  /*b060*/  FFMA R162, R0, R162, R0 ;  /* 0x000000a200a27223 */ /* 0x000fce0000000000 */
.L_x_73:
[----:B------:R-:W-:Y:S05]  /*b070*/  BSYNC B1 ;  /* 0x0000000000017941 */ /* 0x000fea0003800000 */
.L_x_71:
        /* <DEDUP_REMOVED lines=10> */
.L_x_75:
[----:B------:R-:W1:Y:S02]  /*b120*/  MUFU.RCP R170, R161 ;  /* 0x000000a100aa7308 */ /* 0x000e640000001000 */
[----:B-1----:R-:W-:-:S04]  /*b130*/  FFMA R161, R161, R170, -1 ;  /* 0xbf800000a1a17423 */ /* 0x002fc800000000aa */
[----:B------:R-:W-:-:S04]  /*b140*/  FADD.FTZ R161, -R161, -RZ ;  /* 0x800000ffa1a17221 */ /* 0x000fc80000010100 */
[----:B------:R-:W-:-:S07]  /*b150*/  FFMA R170, R170, R161, R170 ;  /* 0x000000a1aaaa7223 */ /* 0x000fce00000000aa */
.L_x_76:
[----:B------:R-:W-:Y:S05]  /*b160*/  BSYNC B1 ;  /* 0x0000000000017941 */ /* 0x000fea0003800000 */
.L_x_74:
        /* <DEDUP_REMOVED lines=10> */
.L_x_78:
[----:B------:R-:W1:Y:S02]  /*b210*/  MUFU.RCP R163, R160 ;  /* 0x000000a000a37308 */ /* 0x000e640000001000 */
[----:B-1----:R-:W-:-:S04]  /*b220*/  FFMA R160, R160, R163, -1 ;  /* 0xbf800000a0a07423 */ /* 0x002fc800000000a3 */
[----:B------:R-:W-:-:S04]  /*b230*/  FADD.FTZ R160, -R160, -RZ ;  /* 0x800000ffa0a07221 */ /* 0x000fc80000010100 */
[----:B------:R-:W-:-:S07]  /*b240*/  FFMA R163, R163, R160, R163 ;  /* 0x000000a0a3a37223 */ /* 0x000fce00000000a3 */
.L_x_79:
[----:B------:R-:W-:Y:S05]  /*b250*/  BSYNC B1 ;  /* 0x0000000000017941 */ /* 0x000fea0003800000 */
.L_x_77:
        /* <DEDUP_REMOVED lines=10> */
.L_x_81:
[----:B------:R-:W1:Y:S02]  /*b300*/  MUFU.RCP R168, R159 ;  /* 0x0000009f00a87308 */ /* 0x000e640000001000 */
[----:B-1----:R-:W-:-:S04]  /*b310*/  FFMA R159, R159, R168, -1 ;  /* 0xbf8000009f9f7423 */ /* 0x002fc800000000a8 */
[----:B------:R-:W-:-:S04]  /*b320*/  FADD.FTZ R159, -R159, -RZ ;  /* 0x800000ff9f9f7221 */ /* 0x000fc80000010100 */
[----:B------:R-:W-:-:S07]  /*b330*/  FFMA R168, R168, R159, R168 ;  /* 0x0000009fa8a87223 */ /* 0x000fce00000000a8 */
.L_x_82:
[----:B------:R-:W-:Y:S05]  /*b340*/  BSYNC B1 ;  /* 0x0000000000017941 */ /* 0x000fea0003800000 */
.L_x_80:
        /* <DEDUP_REMOVED lines=10> */
.L_x_84:
[----:B------:R-:W1:Y:S02]  /*b3f0*/  MUFU.RCP R167, R158 ;  /* 0x0000009e00a77308 */ /* 0x000e640000001000 */
[----:B-1----:R-:W-:-:S04]  /*b400*/  FFMA R158, R158, R167, -1 ;  /* 0xbf8000009e9e7423 */ /* 0x002fc800000000a7 */
[----:B------:R-:W-:-:S04]  /*b410*/  FADD.FTZ R158, -R158, -RZ ;  /* 0x800000ff9e9e7221 */ /* 0x000fc80000010100 */
[----:B------:R-:W-:-:S07]  /*b420*/  FFMA R167, R167, R158, R167 ;  /* 0x0000009ea7a77223 */ /* 0x000fce00000000a7 */
.L_x_85:
[----:B------:R-:W-:Y:S05]  /*b430*/  BSYNC B1 ;  /* 0x0000000000017941 */ /* 0x000fea0003800000 */
.L_x_83:
        /* <DEDUP_REMOVED lines=10> */
.L_x_87:
[----:B------:R-:W1:Y:S02]  /*b4e0*/  MUFU.RCP R166, R157 ;  /* 0x0000009d00a67308 */ /* 0x000e640000001000 */
[----:B-1----:R-:W-:-:S04]  /*b4f0*/  FFMA R157, R157, R166, -1 ;  /* 0xbf8000009d9d7423 */ /* 0x002fc800000000a6 */
[----:B------:R-:W-:-:S04]  /*b500*/  FADD.FTZ R157, -R157, -RZ ;  /* 0x800000ff9d9d7221 */ /* 0x000fc80000010100 */
[----:B------:R-:W-:-:S07]  /*b510*/  FFMA R166, R166, R157, R166 ;  /* 0x0000009da6a67223 */ /* 0x000fce00000000a6 */
.L_x_88:
[----:B------:R-:W-:Y:S05]  /*b520*/  BSYNC B1 ;  /* 0x0000000000017941 */ /* 0x000fea0003800000 */
.L_x_86:
        /* <DEDUP_REMOVED lines=10> */
.L_x_90:
[----:B------:R-:W1:Y:S02]  /*b5d0*/  MUFU.RCP R157, R156 ;  /* 0x0000009c009d7308 */ /* 0x000e640000001000 */
[----:B-1----:R-:W-:-:S04]  /*b5e0*/  FFMA R156, R156, R157, -1 ;  /* 0xbf8000009c9c7423 */ /* 0x002fc8000000009d */
[----:B------:R-:W-:-:S04]  /*b5f0*/  FADD.FTZ R156, -R156, -RZ ;  /* 0x800000ff9c9c7221 */ /* 0x000fc80000010100 */
[----:B------:R-:W-:-:S07]  /*b600*/  FFMA R157, R157, R156, R157 ;  /* 0x0000009c9d9d7223 */ /* 0x000fce000000009d */
.L_x_91:
[----:B------:R-:W-:Y:S05]  /*b610*/  BSYNC B1 ;  /* 0x0000000000017941 */ /* 0x000fea0003800000 */
.L_x_89:
        /* <DEDUP_REMOVED lines=10> */
.L_x_93:
[----:B------:R-:W1:Y:S02]  /*b6c0*/  MUFU.RCP R15, R155 ;  /* 0x0000009b000f7308 */ /* 0x000e640000001000 */
[----:B-1----:R-:W-:-:S04]  /*b6d0*/  FFMA R155, R155, R15, -1 ;  /* 0xbf8000009b9b7423 */ /* 0x002fc8000000000f */
[----:B------:R-:W-:-:S04]  /*b6e0*/  FADD.FTZ R155, -R155, -RZ ;  /* 0x800000ff9b9b7221 */ /* 0x000fc80000010100 */
[----:B------:R-:W-:-:S07]  /*b6f0*/  FFMA R15, R15, R155, R15 ;  /* 0x0000009b0f0f7223 */ /* 0x000fce000000000f */
.L_x_94:
[----:B------:R-:W-:Y:S05]  /*b700*/  BSYNC B1 ;  /* 0x0000000000017941 */ /* 0x000fea0003800000 */
.L_x_92:
        /* <DEDUP_REMOVED lines=10> */
.L_x_96:
[----:B------:R-:W1:Y:S02]  /*b7b0*/  MUFU.RCP R158, R14 ;  /* 0x0000000e009e7308 */ /* 0x000e640000001000 */
[----:B-1----:R-:W-:-:S04]  /*b7c0*/  FFMA R14, R14, R158, -1 ;  /* 0xbf8000000e0e7423 */ /* 0x002fc8000000009e */
[----:B------:R-:W-:-:S04]  /*b7d0*/  FADD.FTZ R14, -R14, -RZ ;  /* 0x800000ff0e0e7221 */ /* 0x000fc80000010100 */
[----:B------:R-:W-:-:S07]  /*b7e0*/  FFMA R158, R158, R14, R158 ;  /* 0x0000000e9e9e7223 */ /* 0x000fce000000009e */
.L_x_97:
[----:B------:R-:W-:Y:S05]  /*b7f0*/  BSYNC B1 ;  /* 0x0000000000017941 */ /* 0x000fea0003800000 */
.L_x_95:
        /* <DEDUP_REMOVED lines=10> */
.L_x_99:
[----:B------:R-:W1:Y:S02]  /*b8a0*/  MUFU.RCP R0, R13 ;  /* 0x0000000d00007308 */ /* 0x000e640000001000 */
[----:B-1----:R-:W-:-:S04]  /*b8b0*/  FFMA R13, R13, R0, -1 ;  /* 0xbf8000000d0d7423 */ /* 0x002fc80000000000 */
[----:B------:R-:W-:-:S04]  /*b8c0*/  FADD.FTZ R13, -R13, -RZ ;  /* 0x800000ff0d0d7221 */ /* 0x000fc80000010100 */
[----:B------:R-:W-:-:S07]  /*b8d0*/  FFMA R13, R0, R13, R0 ;  /* 0x0000000d000d7223 */ /* 0x000fce0000000000 */
.L_x_100:
[----:B------:R-:W-:Y:S05]  /*b8e0*/  BSYNC B1 ;  /* 0x0000000000017941 */ /* 0x000fea0003800000 */
.L_x_98:
        /* <DEDUP_REMOVED lines=10> */
.L_x_102:
[----:B------:R-:W1:Y:S02]  /*b990*/  MUFU.RCP R159, R9 ;  /* 0x00000009009f7308 */ /* 0x000e640000001000 */
[----:B-1----:R-:W-:-:S04]  /*b9a0*/  FFMA R9, R9, R159, -1 ;  /* 0xbf80000009097423 */ /* 0x002fc8000000009f */
[----:B------:R-:W-:-:S04]  /*b9b0*/  FADD.FTZ R9, -R9, -RZ ;  /* 0x800000ff09097221 */ /* 0x000fc80000010100 */
[----:B------:R-:W-:-:S07]  /*b9c0*/  FFMA R159, R159, R9, R159 ;  /* 0x000000099f9f7223 */ /* 0x000fce000000009f */
.L_x_103:
[----:B------:R-:W-:Y:S05]  /*b9d0*/  BSYNC B1 ;  /* 0x0000000000017941 */ /* 0x000fea0003800000 */
.L_x_101:
[----:B------:R-:W1:Y:S01]  /*b9e0*/  S2R R3, SR_TID.X ;  /* 0x0000000000037919 */ /* 0x000e620000002100 */
[----:B------:R-:W-:Y:S01]  /*b9f0*/  F2FP.BF16.F32.PACK_AB R160, R174, R175 ;  /* 0x000000afaea0723e */ /* 0x000fe200000010ff */
[----:B------:R-:W-:Y:S05]  /*ba00*/  WARPSYNC.ALL ;  /* 0x0000000000007948 */ /* 0x000fea0003800000 */
[----:B------:R-:W-:Y:S01]  /*ba10*/  F2FP.BF16.F32.PACK_AB R161, R172, R173 ;  /* 0x000000adaca1723e */ /* 0x000fe200000010ff */
[----:B------:R-:W-:Y:S01]  /*ba20*/  BSSY B0, `(.L_x_104) ;  /* 0x0000025000007945 */ /* 0x000fe20003800000 */
[----:B------:R-:W-:Y:S02]  /*ba30*/  F2FP.BF16.F32.PACK_AB R162, R162, R171 ;  /* 0x000000aba2a2723e */ /* 0x000fe400000010ff */
[----:B------:R-:W-:-:S02]  /*ba40*/  F2FP.BF16.F32.PACK_AB R163, R163, R170 ;  /* 0x000000aaa3a3723e */ /* 0x000fc400000010ff */
[----:B------:R-:W-:Y:S02]  /*ba50*/  F2FP.BF16.F32.PACK_AB R156, R167, R168 ;  /* 0x000000a8a79c723e */ /* 0x000fe400000010ff */
[----:B------:R-:W-:Y:S02]  /*ba60*/  F2FP.BF16.F32.PACK_AB R157, R157, R166 ;  /* 0x000000a69d9d723e */ /* 0x000fe400000010ff */
[----:B------:R-:W-:Y:S02]  /*ba70*/  F2FP.BF16.F32.PACK_AB R158, R158, R15 ;  /* 0x0000000f9e9e723e */ /* 0x000fe400000010ff */
[----:B------:R-:W-:Y:S02]  /*ba80*/  F2FP.BF16.F32.PACK_AB R159, R159, R13 ;  /* 0x0000000d9f9f723e */ /* 0x000fe400000010ff */
[----:B------:R-:W-:Y:S01]  /*ba90*/  ISETP.GT.U32.AND P5, PT, R180, 0x3e, PT ;  /* 0x0000003eb400780c */ /* 0x000fe20003fa4070 */
[C---:B-1----:R-:W-:Y:S01]  /*baa0*/  IMAD.SHL.U32 R0, R3.reuse, 0x10, RZ ;  /* 0x0000001003007824 */ /* 0x042fe200078e00ff */
[----:B------:R-:W-:-:S04]  /*bab0*/  SHF.L.U32 R2, R3, 0x5, RZ ;  /* 0x0000000503027819 */ /* 0x000fc800000006ff */
[----:B------:R-:W-:Y:S02]  /*bac0*/  LOP3.LUT R0, R0, 0xe00, RZ, 0xc0, !PT ;  /* 0x00000e0000007812 */ /* 0x000fe400078ec0ff */
        /* <DEDUP_REMOVED lines=9> */
[----:B------:R-:W-:Y:S01]  /*bb60*/  LEA R0, R164, R155, 0x1 ;  /* 0x0000009ba4007211 */ /* 0x000fe200078e08ff */
[----:B------:R1:W-:Y:S04]  /*bb70*/  STSM.16.M88.4 [R155+0x200], R160 ;  /* 0x000200a09b007844 */ /* 0x0003e80000000200 */
[----:B------:R1:W-:Y:S01]  /*bb80*/  STSM.16.M88.4 [R0+0x200], R156 ;  /* 0x0002009c00007844 */ /* 0x0003e20000000200 */
[----:B------:R-:W-:Y:S01]  /*bb90*/  @!PT LDS RZ, [RZ] ;  /* 0x00000000fffff984 */ /* 0x000fe20000000800 */
[----:B------:R-:W-:Y:S01]  /*bba0*/  @!PT LDS RZ, [RZ] ;  /* 0x00000000fffff984 */ /* 0x000fe20000000800 */
[----:B------:R-:W-:Y:S01]  /*bbb0*/  @!PT LDS RZ, [RZ] ;  /* 0x00000000fffff984 */ /* 0x000fe20000000800 */
[----:B------:R-:W-:Y:S01]  /*bbc0*/  @!PT LDS RZ, [RZ] ;  /* 0x00000000fffff984 */ /* 0x000fe20000000800 */
[----:B------:R2:W-:Y:S06]  /*bbd0*/  MEMBAR.ALL.CTA ;  /* 0x0000000000007992 */ /* 0x0005ec0000008000 */
[----:B--2---:R-:W2:Y:S02]  /*bbe0*/  FENCE.VIEW.ASYNC.S ;  /* 0x00000000000073c6 */ /* 0x004ea40000000000 */
[----:B--2---:R-:W-:Y:S06]  /*bbf0*/  BAR.SYNC.DEFER_BLOCKING 0x1, 0x100 ;  /* 0x0044000000007b1d */ /* 0x004fec0000010000 */
[----:B------:R-:W-:Y:S05]  /*bc00*/  @P5 BRA `(.L_x_105) ;  /* 0x0000000000185947 */ /* 0x000fea0003800000 */
[----:B------:R-:W-:Y:S02]  /*bc10*/  UIADD3 UR4, UP0, UR38, 0x4f0, URZ ;  /* 0x000004f026047890 */ /* 0x000fe4000ff1e03f */
[----:B------:R-:W-:Y:S02]  /*bc20*/  UIADD3 UR48, UR46, 0x200, URZ ;  /* 0x000002002e307890 */ /* 0x000fe4000fffe03f */
[----:B------:R-:W-:-:S09]  /*bc30*/  UIADD3.X UR5, URZ, UR39, URZ, UP0, !UPT ;  /* 0x000000273f057290 */ /* 0x000fd200087fe43f */
[----:B------:R2:W-:Y:S01]  /*bc40*/  UTMASTG.3D [UR48], [UR4] ;  /* 0x00000030040073b5 */ /* 0x0005e20008010000 */
[----:B------:R0:W-:Y:S01]  /*bc50*/  UTMACMDFLUSH ;  /* 0x00000000000079b7 */ /* 0x0001e20000000000 */
[----:B--2---:R-:W-:-:S04]  /*bc60*/  DEPBAR.LE SB0, 0x1 ;  /* 0x000080400000791a */ /* 0x004fc80000000000 */
.L_x_105:
[----:B------:R-:W-:Y:S05]  /*bc70*/  BSYNC B0 ;  /* 0x0000000000007941 */ /* 0x000fea0003800000 */
.L_x_104:
[----:B------:R-:W-:Y:S01]  /*bc80*/  BAR.SYNC.DEFER_BLOCKING 0x1, 0x100 ;  /* 0x0044000000007b1d */ /* 0x000fe20000010000 */
[----:B------:R-:W-:Y:S02]  /*bc90*/  ISETP.NE.AND P2, PT, RZ, UR40, PT ;  /* 0x00000028ff007c0c */ /* 0x000fe4000bf45270 */
[----:B-1----:R-:W-:-:S04]  /*bca0*/  IADD3 R156, R155, 0x200, RZ ;  /* 0x000002009b9c7810 */ /* 0x002fc80007ffe0ff */
[----:B------:R-:W-:-:S07]  /*bcb0*/  LEA R162, R164, R156, 0x1 ;  /* 0x0000009ca4a27211 */ /* 0x000fce00078e08ff */
[----:B------:R-:W-:Y:S05]  /*bcc0*/  @!P2 BRA `(.L_x_106) ;  /* 0x000000000038a947 */ /* 0x000fea0003800000 */
[----:B------:R-:W-:Y:S04]  /*bcd0*/  BSSY B0, `(.L_x_107) ;  /* 0x000000a000007945 */ /* 0x000fe80003800000 */
[----:B------:R-:W-:Y:S05]  /*bce0*/  @P0 BRA `(.L_x_108) ;  /* 0x0000000000200947 */ /* 0x000fea0003800000 */
[----:B------:R-:W-:-:S06]  /*bcf0*/  UISETP.NE.AND UP0, UPT, UR43, 0x3, UPT ;  /* 0x000000032b00788c */ /* 0x000fcc000bf05270 */
[----:B------:R-:W-:-:S13]  /*bd00*/  PLOP3.LUT P2, PT, PT, PT, UP0, 0x80, 0x0 ;  /* 0x000000000000781c */ /* 0x000fda0003f4f008 */
[----:B------:R-:W-:Y:S05]  /*bd10*/  @!P2 BRA `(.L_x_109) ;  /* 0x000000000004a947 */ /* 0x000fea0003800000 */
[----:B------:R-:W-:Y:S01]  /*bd20*/  BPT.TRAP 0x1 ;  /* 0x000000040000795c */ /* 0x000fe20000300000 */
.L_x_109:
[----:B------:R-:W-:-:S04]  /*bd30*/  ULEA UR4, UR36, UR46, 0x3 ;  /* 0x0000002e24047291 */ /* 0x000fc8000f8e183f */
[----:B------:R-:W-:-:S04]  /*bd40*/  UIADD3 UR4, UR4, 0x50, URZ ;  /* 0x0000005004047890 */ /* 0x000fc8000fffe03f */
[----:B------:R-:W-:-:S09]  /*bd50*/  UPRMT UR4, UR47, 0x654, UR4 ;  /* 0x000006542f047896 */ /* 0x000fd20008000004 */
[----:B------:R-:W-:Y:S03]  /*bd60*/  SYNCS.ARRIVE.TRANS64.RED.A1T0 RZ, [UR4], RZ ;  /* 0x000000ffffff79a7 */ /* 0x000fe60008100404 */
.L_x_108:
[----:B------:R-:W-:Y:S05]  /*bd70*/  BSYNC B0 ;  /* 0x0000000000007941 */ /* 0x000fea0003800000 */
.L_x_107:
[----:B------:R-:W-:-:S04]  /*bd80*/  UIADD3 UR36, UR36, 0x1, URZ ;  /* 0x0000000124247890 */ /* 0x000fc8000fffe03f */
[----:B------:R-:W-:-:S04]  /*bd90*/  UISETP.NE.AND UP0, UPT, UR36, 0x4, UPT ;  /* 0x000000042400788c */ /* 0x000fc8000bf05270 */
[----:B------:R-:W-:-:S12]  /*bda0*/  USEL UR36, UR36, URZ, UP0 ;  /* 0x0000003f24247287 */ /* 0x000fd80008000000 */
.L_x_106:
[----:B------:R-:W-:Y:S04]  /*bdb0*/  BSSY B0, `(.L_x_110) ;  /* 0x0000033000007945 */ /* 0x000fe80003800000 */
[----:B------:R-:W-:Y:S05]  /*bdc0*/  @P0 BRA `(.L_x_111) ;  /* 0x0000000000c40947 */ /* 0x000fea0003800000 */
[----:B------:R-:W-:-:S06]  /*bdd0*/  UISETP.NE.AND UP0, UPT, UR43, 0x3, UPT ;  /* 0x000000032b00788c */ /* 0x000fcc000bf05270 */
[----:B------:R-:W-:-:S13]  /*bde0*/  PLOP3.LUT P2, PT, PT, PT, UP0, 0x80, 0x0 ;  /* 0x000000000000781c */ /* 0x000fda0003f4f008 */
[----:B------:R-:W-:Y:S05]  /*bdf0*/  @!P2 BRA `(.L_x_112) ;  /* 0x000000000004a947 */ /* 0x000fea0003800000 */
[----:B------:R-:W-:Y:S01]  /*be00*/  BPT.TRAP 0x1 ;  /* 0x000000040000795c */ /* 0x000fe20000300000 */
.L_x_112:
[----:B------:R-:W-:Y:S01]  /*be10*/  LEA R0, R4, UR46, 0x3 ;  /* 0x0000002e04007c11 */ /* 0x000fe2000f8e18ff */
[----:B------:R-:W-:Y:S01]  /*be20*/  BSSY B1, `(.L_x_113) ;  /* 0x0000004000017945 */ /* 0x000fe20003800000 */
[----:B------:R-:W-:-:S04]  /*be30*/  SHF.L.U32 R2, RZ, 0x1f, RZ ;  /* 0x0000001fff027819 */ /* 0x000fc800000006ff */
[----:B------:R-:W1:Y:S02]  /*be40*/  SYNCS.PHASECHK.TRANS64.TRYWAIT P2, [R0+URZ+0x30], R2 ;  /* 0x00003002000075a7 */ /* 0x000e64000804017f */
[----:B-1----:R-:W-:Y:S05]  /*be50*/  @!P2 BRA `(.L_x_114) ;  /* 0x00000210004ca947 */ /* 0x002fea0003800000 */
.L_x_1127:
[----:B------:R-:W-:Y:S05]  /*be60*/  BSYNC B1 ;  /* 0x0000000000017941 */ /* 0x000fea0003800000 */
.L_x_113:
[----:B------:R-:W-:Y:S05]  /*be70*/  @P1 BRA `(.L_x_115) ;  /* 0x0000000000941947 */ /* 0x000fea0003800000 */
[----:B------:R-:W-:Y:S01]  /*be80*/  IMAD R12, R4, 0x2000, R156 ;  /* 0x00002000040c7824 */ /* 0x000fe200078e029c */
[----:B------:R-:W-:Y:S05]  /*be90*/  WARPSYNC.ALL ;  /* 0x0000000000007948 */ /* 0x000fea0003800000 */
[----:B------:R-:W-:Y:S02]  /*bea0*/  LEA R8, R164, R12, 0x1 ;  /* 0x0000000ca4087211 */ /* 0x000fe400078e08ff */
[----:B------:R-:W2:Y:S04]  /*beb0*/  LDSM.16.M88.4 R12, [R12] ;  /* 0x000000000c0c783b */ /* 0x000ea80000000200 */
[----:B------:R-:W3:Y:S01]  /*bec0*/  LDSM.16.M88.4 R8, [R8] ;  /* 0x000000000808783b */ /* 0x000ee20000000200 */
[----:B--2---:R-:W-:-:S02]  /*bed0*/  SHF.L.U32 R154, R12, 0x10, RZ ;  /* 0x000000100c9a7819 */ /* 0x004fc400000006ff */
[----:B------:R-:W-:Y:S01]  /*bee0*/  LOP3.LUT R12, R12, 0xffff0000, RZ, 0xc0, !PT ;  /* 0xffff00000c0c7812 */ /* 0x000fe200078ec0ff */
[----:B---3--:R-:W-:Y:S01]  /*bef0*/  IMAD.U32 R18, R8, 0x10000, RZ ;  /* 0x0001000008127824 */ /* 0x008fe200078e00ff */
[----:B------:R-:W-:Y:S01]  /*bf00*/  SHF.L.U32 R23, R13, 0x10, RZ ;  /* 0x000000100d177819 */ /* 0x000fe200000006ff */
[----:B------:R-:W-:Y:S01]  /*bf10*/  FMUL R154, R16, R154 ;  /* 0x0000009a109a7220 */ /* 0x000fe20000400000 */
[----:B------:R-:W-:Y:S01]  /*bf20*/  SHF.L.U32 R21, R14, 0x10, RZ ;  /* 0x000000100e157819 */ /* 0x000fe200000006ff */
[C---:B------:R-:W-:Y:S01]  /*bf30*/  FMUL R153, R16.reuse, R12 ;  /* 0x0000000c10997220 */ /* 0x040fe20000400000 */
[----:B------:R-:W-:Y:S01]  /*bf40*/  SHF.L.U32 R19, R15, 0x10, RZ ;  /* 0x000000100f137819 */ /* 0x000fe200000006ff */
[----:B------:R-:W-:Y:S01]  /*bf50*/  FMUL R23, R16, R23 ;  /* 0x0000001710177220 */ /* 0x000fe20000400000 */
[----:B------:R-:W-:Y:S01]  /*bf60*/  LOP3.LUT R8, R8, 0xffff0000, RZ, 0xc0, !PT ;  /* 0xffff000008087812 */ /* 0x000fe200078ec0ff */
[C---:B------:R-:W-:Y:S01]  /*bf70*/  FMUL R21, R16.reuse, R21 ;  /* 0x0000001510157220 */ /* 0x040fe20000400000 */
[----:B-1----:R-:W-:Y:S01]  /*bf80*/  SHF.L.U32 R0, R9, 0x10, RZ ;  /* 0x0000001009007819 */ /* 0x002fe200000006ff */
[C---:B------:R-:W-:Y:S01]  /*bf90*/  FMUL R19, R16.reuse, R19 ;  /* 0x0000001310137220 */ /* 0x040fe20000400000 */
[----:B------:R-:W-:Y:S01]  /*bfa0*/  LOP3.LUT R13, R13, 0xffff0000, RZ, 0xc0, !PT ;  /* 0xffff00000d0d7812 */ /* 0x000fe200078ec0ff */
[----:B------:R-:W-:Y:S01]  /*bfb0*/  FMUL R12, R16, R8 ;  /* 0x00000008100c7220 */ /* 0x000fe20000400000 */
[----:B------:R-:W-:Y:S01]  /*bfc0*/  LOP3.LUT R14, R14, 0xffff0000, RZ, 0xc0, !PT ;  /* 0xffff00000e0e7812 */ /* 0x000fe200078ec0ff */
[C---:B------:R-:W-:Y:S01]  /*bfd0*/  FMUL R18, R16.reuse, R18 ;  /* 0x0000001210127220 */ /* 0x040fe20000400000 */
[----:B------:R-:W-:Y:S01]  /*bfe0*/  LOP3.LUT R15, R15, 0xffff0000, RZ, 0xc0, !PT ;  /* 0xffff00000f0f7812 */ /* 0x000fe200078ec0ff */
[C---:B------:R-:W-:Y:S01]  /*bff0*/  FMUL R152, R16.reuse, R13 ;  /* 0x0000000d10987220 */ /* 0x040fe20000400000 */
[----:B------:R-:W-:Y:S01]  /*c000*/  LOP3.LUT R9, R9, 0xffff0000, RZ, 0xc0, !PT ;  /* 0xffff000009097812 */ /* 0x000fe200078ec0ff */
[----:B------:R-:W-:Y:S01]  /*c010*/  FMUL R22, R16, R14 ;  /* 0x0000000e10167220 */ /* 0x000fe20000400000 */
[----:B------:R-:W-:Y:S01]  /*c020*/  SHF.L.U32 R2, R10, 0x10, RZ ;  /* 0x000000100a027819 */ /* 0x000fe200000006ff */
[----:B------:R-:W-:Y:S01]  /*c030*/  FMUL R20, R16, R15 ;  /* 0x0000000f10147220 */ /* 0x000fe20000400000 */
[----:B------:R-:W-:Y:S01]  /*c040*/  LOP3.LUT R7, R10, 0xffff0000, RZ, 0xc0, !PT ;  /* 0xffff00000a077812 */ /* 0x000fe200078ec0ff */
[C---:B------:R-:W-:Y:S01]  /*c050*/  FMUL R10, R16.reuse, R9 ;  /* 0x00000009100a7220 */ /* 0x040fe20000400000 */
[C---:B------:R-:W-:Y:S01]  /*c060*/  SHF.L.U32 R6, R11.reuse, 0x10, RZ ;  /* 0x000000100b067819 */ /* 0x040fe200000006ff */
[C---:B------:R-:W-:Y:S01]  /*c070*/  FMUL R8, R16.reuse, R2 ;  /* 0x0000000210087220 */ /* 0x040fe20000400000 */
[----:B------:R-:W-:Y:S01]  /*c080*/  LOP3.LUT R5, R11, 0xffff0000, RZ, 0xc0, !PT ;  /* 0xffff00000b057812 */ /* 0x000fe200078ec0ff */
[C---:B------:R-:W-:Y:S01]  /*c090*/  FMUL R11, R16.reuse, R0 ;  /* 0x00000000100b7220 */ /* 0x040fe20000400000 */
[C---:B------:R-:W-:Y:S01]  /*c0a0*/  FMUL R7, R16.reuse, R7 ;  /* 0x0000000710077220 */ /* 0x040fe20000400000 */
[----:B------:R-:W-:-:S02]  /*c0b0*/  FMUL R6, R16, R6 ;  /* 0x0000000610067220 */ /* 0x000fc40000400000 */
[----:B------:R-:W-:-:S07]  /*c0c0*/  FMUL R5, R16, R5 ;  /* 0x0000000510057220 */ /* 0x000fce0000400000 */
.L_x_115:
[----:B------:R-:W-:-:S07]  /*c0d0*/  IADD3 R4, R4, 0x1, RZ ;  /* 0x0000000104047810 */ /* 0x000fce0007ffe0ff */
.L_x_111:
[----:B------:R-:W-:Y:S05]  /*c0e0*/  BSYNC B0 ;  /* 0x0000000000007941 */ /* 0x000fea0003800000 */
.L_x_110:
[----:B------:R-:W-:Y:S01]  /*c0f0*/  MOV R13, 0x3bbb989d ;  /* 0x3bbb989d000d7802 */ /* 0x000fe20000000f00 */
[C---:B------:R-:W-:Y:S01]  /*c100*/  FFMA R24, R17.reuse, R24, R154 ;  /* 0x0000001811187223 */ /* 0x040fe2000000009a */
[----:B------:R-:W-:Y:S02]  /*c110*/  IMAD.MOV.U32 R161, RZ, RZ, 0x437c0000 ;  /* 0x437c0000ffa17424 */ /* 0x000fe400078e00ff */
[C---:B------:R-:W-:Y:S01]  /*c120*/  FFMA R25, R17.reuse, R25, R153 ;  /* 0x0000001911197223 */ /* 0x040fe20000000099 */
[C---:B------:R-:W-:Y:S01]  /*c130*/  FFMA R26, R17.reuse, R26, R23 ;  /* 0x0000001a111a7223 */ /* 0x040fe20000000017 */
[----:B-1----:R-:W-:Y:S01]  /*c140*/  FFMA.SAT R0, -R24, R13, 0.5 ;  /* 0x3f00000018007423 */ /* 0x002fe2000000210d */
[C---:B------:R-:W-:Y:S01]  /*c150*/  FFMA R27, R17.reuse, R27, R152 ;  /* 0x0000001b111b7223 */ /* 0x040fe20000000098 */
[C---:B------:R-:W-:Y:S01]  /*c160*/  FFMA R28, R17.reuse, R28, R21 ;  /* 0x0000001c111c7223 */ /* 0x040fe20000000015 */
[C---:B------:R-:W-:Y:S01]  /*c170*/  FFMA R29, R17.reuse, R29, R22 ;  /* 0x0000001d111d7223 */ /* 0x040fe20000000016 */
[----:B------:R-:W-:Y:S01]  /*c180*/  FFMA.RM R0, R0, R161, 12582913 ;  /* 0x4b40000100007423 */ /* 0x000fe200000040a1 */
[C---:B------:R-:W-:Y:S01]  /*c190*/  FFMA R31, R17.reuse, R31, R20 ;  /* 0x0000001f111f7223 */ /* 0x040fe20000000014 */
[C---:B------:R-:W-:Y:S01]  /*c1a0*/  FFMA R32, R17.reuse, R32, R18 ;  /* 0x0000002011207223 */ /* 0x040fe20000000012 */
[C---:B------:R-:W-:Y:S01]  /*c1b0*/  FFMA R33, R17.reuse, R33, R12 ;  /* 0x0000002111217223 */ /* 0x040fe2000000000c */
[C---:B------:R-:W-:Y:S01]  /*c1c0*/  FADD R2, R0.reuse, -12583039 ;  /* 0xcb40007f00027421 */ /* 0x040fe20000000000 */
[C---:B------:R-:W-:Y:S01]  /*c1d0*/  FFMA R34, R17.reuse, R34, R11 ;  /* 0x0000002211227223 */ /* 0x040fe2000000000b */
[C---:B------:R-:W-:Y:S01]  /*c1e0*/  FFMA R35, R17.reuse, R35, R10 ;  /* 0x0000002311237223 */ /* 0x040fe2000000000a */
[----:B------:R-:W-:Y:S01]  /*c1f0*/  SHF.L.U32 R0, R0, 0x17, RZ ;  /* 0x0000001700007819 */ /* 0x000fe200000006ff */
[C---:B------:R-:W-:Y:S01]  /*c200*/  FFMA R2, -R24.reuse, 1.4426950216293334961, -R2 ;  /* 0x3fb8aa3b18027823 */ /* 0x040fe20000000902 */
[C---:B------:R-:W-:Y:S01]  /*c210*/  FFMA R36, R17.reuse, R36, R8 ;  /* 0x0000002411247223 */ /* 0x040fe20000000008 */
[C---:B------:R-:W-:Y:S01]  /*c220*/  FFMA R37, R17.reuse, R37, R7 ;  /* 0x0000002511257223 */ /* 0x040fe20000000007 */
[----:B------:R-:W-:Y:S01]  /*c230*/  FFMA R38, R17, R38, R6 ;  /* 0x0000002611267223 */ /* 0x000fe20000000006 */
[----:B------:R-:W-:Y:S01]  /*c240*/  FFMA R24, -R24, 1.925963033500011079e-08, R2 ;  /* 0x32a5706018187823 */ /* 0x000fe20000000102 */
[----:B------:R-:W-:Y:S01]  /*c250*/  FFMA.SAT R2, -R25, R13, 0.5 ;  /* 0x3f00000019027423 */ /* 0x000fe2000000210d */
[----:B------:R-:W-:Y:S01]  /*c260*/  FFMA R39, R17, R39, R5 ;  /* 0x0000002711277223 */ /* 0x000fe20000000005 */
[----:B------:R-:W-:Y:S02]  /*c270*/  BSSY B1, `(.L_x_116) ;  /* 0x0000087000017945 */ /* 0x000fe40003800000 */
[----:B------:R-:W-:Y:S01]  /*c280*/  FFMA.RM R2, R2, R161, 12582913 ;  /* 0x4b40000102027423 */ /* 0x000fe200000040a1 */
[----:B------:R-:W1:Y:S03]  /*c290*/  MUFU.EX2 R24, R24 ;  /* 0x0000001800187308 */ /* 0x000e660000000800 */
[C---:B------:R-:W-:Y:S01]  /*c2a0*/  FADD R3, R2.reuse, -12583039 ;  /* 0xcb40007f02037421 */ /* 0x040fe20000000000 */
[----:B------:R-:W-:Y:S01]  /*c2b0*/  SHF.L.U32 R160, R2, 0x17, RZ ;  /* 0x0000001702a07819 */ /* 0x000fe200000006ff */
[----:B------:R-:W-:-:S02]  /*c2c0*/  FFMA.SAT R2, -R26, R13, 0.5 ;  /* 0x3f0000001a027423 */ /* 0x000fc4000000210d */
[C---:B------:R-:W-:Y:S02]  /*c2d0*/  FFMA R3, -R25.reuse, 1.4426950216293334961, -R3 ;  /* 0x3fb8aa3b19037823 */ /* 0x040fe40000000903 */
[----:B------:R-:W-:Y:S02]  /*c2e0*/  FFMA.RM R2, R2, R161, 12582913 ;  /* 0x4b40000102027423 */ /* 0x000fe400000040a1 */
[----:B------:R-:W-:Y:S02]  /*c2f0*/  FFMA R25, -R25, 1.925963033500011079e-08, R3 ;  /* 0x32a5706019197823 */ /* 0x000fe40000000103 */
[C---:B------:R-:W-:Y:S01]  /*c300*/  FADD R3, R2.reuse, -12583039 ;  /* 0xcb40007f02037421 */ /* 0x040fe20000000000 */
[----:B------:R-:W-:Y:S01]  /*c310*/  SHF.L.U32 R159, R2, 0x17, RZ ;  /* 0x00000017029f7819 */ /* 0x000fe200000006ff */
[----:B------:R-:W-:Y:S02]  /*c320*/  FFMA.SAT R2, -R27, R13, 0.5 ;  /* 0x3f0000001b027423 */ /* 0x000fe4000000210d */
[----:B------:R-:W-:Y:S01]  /*c330*/  FFMA R3, -R26, 1.4426950216293334961, -R3 ;  /* 0x3fb8aa3b1a037823 */ /* 0x000fe20000000903 */
[----:B------:R-:W2:Y:S01]  /*c340*/  MUFU.EX2 R25, R25 ;  /* 0x0000001900197308 */ /* 0x000ea20000000800 */
[----:B------:R-:W-:Y:S01]  /*c350*/  FFMA.RM R2, R2, R161, 12582913 ;  /* 0x4b40000102027423 */ /* 0x000fe200000040a1 */
[----:B-1----:R-:W-:Y:S01]  /*c360*/  FFMA R0, R0, R24, 1 ;  /* 0x3f80000000007423 */ /* 0x002fe20000000018 */
[----:B------:R-:W-:-:S02]  /*c370*/  FFMA R26, -R26, 1.925963033500011079e-08, R3 ;  /* 0x32a570601a1a7823 */ /* 0x000fc40000000103 */
[C---:B------:R-:W-:Y:S01]  /*c380*/  FADD R3, R2.reuse, -12583039 ;  /* 0xcb40007f02037421 */ /* 0x040fe20000000000 */
[----:B------:R-:W-:Y:S01]  /*c390*/  SHF.L.U32 R158, R2, 0x17, RZ ;  /* 0x00000017029e7819 */ /* 0x000fe200000006ff */
[----:B------:R-:W-:Y:S02]  /*c3a0*/  FFMA.SAT R2, -R28, R13, 0.5 ;  /* 0x3f0000001c027423 */ /* 0x000fe4000000210d */
[C---:B------:R-:W-:Y:S01]  /*c3b0*/  FFMA R3, -R27.reuse, 1.4426950216293334961, -R3 ;  /* 0x3fb8aa3b1b037823 */ /* 0x040fe20000000903 */
[----:B------:R-:W1:Y:S01]  /*c3c0*/  MUFU.EX2 R26, R26 ;  /* 0x0000001a001a7308 */ /* 0x000e620000000800 */
[----:B------:R-:W-:Y:S02]  /*c3d0*/  FFMA.RM R2, R2, R161, 12582913 ;  /* 0x4b40000102027423 */ /* 0x000fe400000040a1 */
[----:B------:R-:W-:Y:S02]  /*c3e0*/  FFMA R27, -R27, 1.925963033500011079e-08, R3 ;  /* 0x32a570601b1b7823 */ /* 0x000fe40000000103 */
[C---:B------:R-:W-:Y:S01]  /*c3f0*/  FADD R3, R2.reuse, -12583039 ;  /* 0xcb40007f02037421 */ /* 0x040fe20000000000 */
[----:B------:R-:W-:Y:S01]  /*c400*/  SHF.L.U32 R157, R2, 0x17, RZ ;  /* 0x00000017029d7819 */ /* 0x000fe200000006ff */
[----:B------:R-:W-:Y:S01]  /*c410*/  FFMA.SAT R2, -R29, R13, 0.5 ;  /* 0x3f0000001d027423 */ /* 0x000fe2000000210d */
[----:B--2---:R-:W-:Y:S01]  /*c420*/  FFMA R160, R160, R25, 1 ;  /* 0x3f800000a0a07423 */ /* 0x004fe20000000019 */
[----:B------:R-:W-:Y:S01]  /*c430*/  FFMA R3, -R28, 1.4426950216293334961, -R3 ;  /* 0x3fb8aa3b1c037823 */ /* 0x000fe20000000903 */
[----:B------:R-:W2:Y:S01]  /*c440*/  MUFU.EX2 R27, R27 ;  /* 0x0000001b001b7308 */ /* 0x000ea20000000800 */
[----:B------:R-:W-:-:S02]  /*c450*/  FFMA.RM R2, R2, R161, 12582913 ;  /* 0x4b40000102027423 */ /* 0x000fc400000040a1 */
[----:B------:R-:W-:Y:S02]  /*c460*/  FFMA R28, -R28, 1.925963033500011079e-08, R3 ;  /* 0x32a570601c1c7823 */ /* 0x000fe40000000103 */
[----:B------:R-:W-:Y:S01]  /*c470*/  FADD R3, R2, -12583039 ;  /* 0xcb40007f02037421 */ /* 0x000fe20000000000 */
[----:B-1----:R-:W-:-:S03]  /*c480*/  FFMA R159, R159, R26, 1 ;  /* 0x3f8000009f9f7423 */ /* 0x002fc6000000001a */
[C---:B------:R-:W-:Y:S01]  /*c490*/  FFMA R3, -R29.reuse, 1.4426950216293334961, -R3 ;  /* 0x3fb8aa3b1d037823 */ /* 0x040fe20000000903 */
[----:B------:R-:W1:Y:S03]  /*c4a0*/  MUFU.EX2 R28, R28 ;  /* 0x0000001c001c7308 */ /* 0x000e660000000800 */
[----:B------:R-:W-:Y:S01]  /*c4b0*/  FFMA R29, -R29, 1.925963033500011079e-08, R3 ;  /* 0x32a570601d1d7823 */ /* 0x000fe20000000103 */
[----:B------:R-:W-:Y:S02]  /*c4c0*/  IMAD.SHL.U32 R3, R2, 0x800000, RZ ;  /* 0x0080000002037824 */ /* 0x000fe400078e00ff */
[----:B------:R-:W-:Y:S01]  /*c4d0*/  FFMA R2, R17, R30, R19 ;  /* 0x0000001e11027223 */ /* 0x000fe20000000013 */
[----:B--2---:R-:W-:Y:S02]  /*c4e0*/  FFMA R158, R158, R27, 1 ;  /* 0x3f8000009e9e7423 */ /* 0x004fe4000000001b */
[----:B------:R-:W2:Y:S01]  /*c4f0*/  MUFU.EX2 R29, R29 ;  /* 0x0000001d001d7308 */ /* 0x000ea20000000800 */
[----:B-1----:R-:W-:Y:S01]  /*c500*/  FFMA R157, R157, R28, 1 ;  /* 0x3f8000009d9d7423 */ /* 0x002fe2000000001c */
[----:B--2---:R-:W-:Y:S01]  /*c510*/  FFMA R30, R3, R29, 1 ;  /* 0x3f800000031e7423 */ /* 0x004fe2000000001d */
[----:B------:R-:W-:-:S04]  /*c520*/  FFMA.SAT R3, -R2, R13, 0.5 ;  /* 0x3f00000002037423 */ /* 0x000fc8000000210d */
[----:B------:R-:W-:-:S04]  /*c530*/  FFMA.RM R3, R3, R161, 12582913 ;  /* 0x4b40000103037423 */ /* 0x000fc800000040a1 */
[C---:B------:R-:W-:Y:S01]  /*c540*/  FADD R9, R3.reuse, -12583039 ;  /* 0xcb40007f03097421 */ /* 0x040fe20000000000 */
[----:B------:R-:W-:-:S03]  /*c550*/  SHF.L.U32 R29, R3, 0x17, RZ ;  /* 0x00000017031d7819 */ /* 0x000fc600000006ff */
[----:B------:R-:W-:-:S04]  /*c560*/  FFMA R9, -R2, 1.4426950216293334961, -R9 ;  /* 0x3fb8aa3b02097823 */ /* 0x000fc80000000909 */
[----:B------:R-:W-:-:S06]  /*c570*/  FFMA R2, -R2, 1.925963033500011079e-08, R9 ;  /* 0x32a5706002027823 */ /* 0x000fcc0000000109 */
[----:B------:R-:W1:Y:S02]  /*c580*/  MUFU.EX2 R2, R2 ;  /* 0x0000000200027308 */ /* 0x000e640000000800 */
[----:B-1----:R-:W-:Y:S01]  /*c590*/  FFMA R29, R29, R2, 1 ;  /* 0x3f8000001d1d7423 */ /* 0x002fe20000000002 */
[----:B------:R-:W-:-:S04]  /*c5a0*/  FFMA.SAT R2, -R31, R13, 0.5 ;  /* 0x3f0000001f027423 */ /* 0x000fc8000000210d */
[----:B------:R-:W-:-:S04]  /*c5b0*/  FFMA.RM R2, R2, R161, 12582913 ;  /* 0x4b40000102027423 */ /* 0x000fc800000040a1 */
[C---:B------:R-:W-:Y:S01]  /*c5c0*/  FADD R3, R2.reuse, -12583039 ;  /* 0xcb40007f02037421 */ /* 0x040fe20000000000 */
[----:B------:R-:W-:Y:S01]  /*c5d0*/  SHF.L.U32 R28, R2, 0x17, RZ ;  /* 0x00000017021c7819 */ /* 0x000fe200000006ff */
[----:B------:R-:W-:Y:S02]  /*c5e0*/  FFMA.SAT R2, -R32, R13, 0.5 ;  /* 0x3f00000020027423 */ /* 0x000fe4000000210d */
[C---:B------:R-:W-:Y:S02]  /*c5f0*/  FFMA R3, -R31.reuse, 1.4426950216293334961, -R3 ;  /* 0x3fb8aa3b1f037823 */ /* 0x040fe40000000903 */
[----:B------:R-:W-:Y:S02]  /*c600*/  FFMA.RM R2, R2, R161, 12582913 ;  /* 0x4b40000102027423 */ /* 0x000fe400000040a1 */
[----:B------:R-:W-:Y:S02]  /*c610*/  FFMA R31, -R31, 1.925963033500011079e-08, R3 ;  /* 0x32a570601f1f7823 */ /* 0x000fe40000000103 */
[C---:B------:R-:W-:Y:S01]  /*c620*/  FADD R3, R2.reuse, -12583039 ;  /* 0xcb40007f02037421 */ /* 0x040fe20000000000 */
[----:B------:R-:W-:Y:S01]  /*c630*/  SHF.L.U32 R27, R2, 0x17, RZ ;  /* 0x00000017021b7819 */ /* 0x000fe200000006ff */
[----:B------:R-:W-:-:S02]  /*c640*/  FFMA.SAT R2, -R33, R13, 0.5 ;  /* 0x3f00000021027423 */ /* 0x000fc4000000210d */
[----:B------:R-:W-:Y:S01]  /*c650*/  FFMA R3, -R32, 1.4426950216293334961, -R3 ;  /* 0x3fb8aa3b20037823 */ /* 0x000fe20000000903 */
[----:B------:R-:W1:Y:S01]  /*c660*/  MUFU.EX2 R31, R31 ;  /* 0x0000001f001f7308 */ /* 0x000e620000000800 */
[----:B------:R-:W-:Y:S02]  /*c670*/  FFMA.RM R2, R2, R161, 12582913 ;  /* 0x4b40000102027423 */ /* 0x000fe400000040a1 */
[----:B------:R-:W-:Y:S02]  /*c680*/  FFMA R32, -R32, 1.925963033500011079e-08, R3 ;  /* 0x32a5706020207823 */ /* 0x000fe40000000103 */
[C---:B------:R-:W-:Y:S01]  /*c690*/  FADD R3, R2.reuse, -12583039 ;  /* 0xcb40007f02037421 */ /* 0x040fe20000000000 */
[----:B------:R-:W-:Y:S01]  /*c6a0*/  SHF.L.U32 R26, R2, 0x17, RZ ;  /* 0x00000017021a7819 */ /* 0x000fe200000006ff */
[----:B------:R-:W-:Y:S02]  /*c6b0*/  FFMA.SAT R2, -R34, R13, 0.5 ;  /* 0x3f00000022027423 */ /* 0x000fe4000000210d */
[----:B------:R-:W-:Y:S01]  /*c6c0*/  FFMA R3, -R33, 1.4426950216293334961, -R3 ;  /* 0x3fb8aa3b21037823 */ /* 0x000fe20000000903 */
[----:B------:R-:W2:Y:S01]  /*c6d0*/  MUFU.EX2 R32, R32 ;  /* 0x0000002000207308 */ /* 0x000ea20000000800 */
[----:B------:R-:W-:-:S02]  /*c6e0*/  FFMA.RM R2, R2, R161, 12582913 ;  /* 0x4b40000102027423 */ /* 0x000fc400000040a1 */
[----:B------:R-:W-:Y:S02]  /*c6f0*/  FFMA R33, -R33, 1.925963033500011079e-08, R3 ;  /* 0x32a5706021217823 */ /* 0x000fe40000000103 */
[C---:B------:R-:W-:Y:S01]  /*c700*/  FADD R3, R2.reuse, -12583039 ;  /* 0xcb40007f02037421 */ /* 0x040fe20000000000 */
[----:B------:R-:W-:Y:S01]  /*c710*/  SHF.L.U32 R25, R2, 0x17, RZ ;  /* 0x0000001702197819 */ /* 0x000fe200000006ff */
[----:B------:R-:W-:Y:S01]  /*c720*/  FFMA.SAT R2, -R35, R13, 0.5 ;  /* 0x3f00000023027423 */ /* 0x000fe2000000210d */
[----:B-1----:R-:W-:Y:S01]  /*c730*/  FFMA R28, R28, R31, 1 ;  /* 0x3f8000001c1c7423 */ /* 0x002fe2000000001f */
[----:B------:R-:W-:Y:S01]  /*c740*/  FFMA R3, -R34, 1.4426950216293334961, -R3 ;  /* 0x3fb8aa3b22037823 */ /* 0x000fe20000000903 */
[----:B------:R-:W1:Y:S01]  /*c750*/  MUFU.EX2 R33, R33 ;  /* 0x0000002100217308 */ /* 0x000e620000000800 */
[----:B------:R-:W-:Y:S02]  /*c760*/  FFMA.RM R2, R2, R161, 12582913 ;  /* 0x4b40000102027423 */ /* 0x000fe400000040a1 */
[----:B------:R-:W-:-:S02]  /*c770*/  FFMA R34, -R34, 1.925963033500011079e-08, R3 ;  /* 0x32a5706022227823 */ /* 0x000fc40000000103 */
[C---:B------:R-:W-:Y:S01]  /*c780*/  FADD R3, R2.reuse, -12583039 ;  /* 0xcb40007f02037421 */ /* 0x040fe20000000000 */
[----:B------:R-:W-:Y:S02]  /*c790*/  IMAD.SHL.U32 R24, R2, 0x800000, RZ ;  /* 0x0080000002187824 */ /* 0x000fe400078e00ff */
[----:B------:R-:W-:Y:S01]  /*c7a0*/  FFMA.SAT R2, -R36, R13, 0.5 ;  /* 0x3f00000024027423 */ /* 0x000fe2000000210d */
[----:B--2---:R-:W-:Y:S01]  /*c7b0*/  FFMA R27, R27, R32, 1 ;  /* 0x3f8000001b1b7423 */ /* 0x004fe20000000020 */
[C---:B------:R-:W-:Y:S01]  /*c7c0*/  FFMA R3, -R35.reuse, 1.4426950216293334961, -R3 ;  /* 0x3fb8aa3b23037823 */ /* 0x040fe20000000903 */
[----:B------:R-:W2:Y:S01]  /*c7d0*/  MUFU.EX2 R34, R34 ;  /* 0x0000002200227308 */ /* 0x000ea20000000800 */
[----:B------:R-:W-:Y:S02]  /*c7e0*/  FFMA.RM R2, R2, R161, 12582913 ;  /* 0x4b40000102027423 */ /* 0x000fe400000040a1 */
[----:B------:R-:W-:Y:S02]  /*c7f0*/  FFMA R35, -R35, 1.925963033500011079e-08, R3 ;  /* 0x32a5706023237823 */ /* 0x000fe40000000103 */
[C---:B------:R-:W-:Y:S01]  /*c800*/  FADD R3, R2.reuse, -12583039 ;  /* 0xcb40007f02037421 */ /* 0x040fe20000000000 */
[----:B------:R-:W-:Y:S01]  /*c810*/  SHF.L.U32 R15, R2, 0x17, RZ ;  /* 0x00000017020f7819 */ /* 0x000fe200000006ff */
[----:B------:R-:W-:Y:S01]  /*c820*/  FFMA.SAT R2, -R37, R13, 0.5 ;  /* 0x3f00000025027423 */ /* 0x000fe2000000210d */
[----:B-1----:R-:W-:Y:S01]  /*c830*/  FFMA R26, R26, R33, 1 ;  /* 0x3f8000001a1a7423 */ /* 0x002fe20000000021 */
[----:B------:R-:W-:Y:S01]  /*c840*/  FFMA R3, -R36, 1.4426950216293334961, -R3 ;  /* 0x3fb8aa3b24037823 */ /* 0x000fe20000000903 */
[----:B------:R-:W1:Y:S01]  /*c850*/  MUFU.EX2 R35, R35 ;  /* 0x0000002300237308 */ /* 0x000e620000000800 */
[----:B------:R-:W-:-:S02]  /*c860*/  FFMA.RM R2, R2, R161, 12582913 ;  /* 0x4b40000102027423 */ /* 0x000fc400000040a1 */
[----:B------:R-:W-:Y:S02]  /*c870*/  FFMA R36, -R36, 1.925963033500011079e-08, R3 ;  /* 0x32a5706024247823 */ /* 0x000fe40000000103 */
[C---:B------:R-:W-:Y:S01]  /*c880*/  FADD R3, R2.reuse, -12583039 ;  /* 0xcb40007f02037421 */ /* 0x040fe20000000000 */
[----:B------:R-:W-:Y:S01]  /*c890*/  SHF.L.U32 R14, R2, 0x17, RZ ;  /* 0x00000017020e7819 */ /* 0x000fe200000006ff */
[----:B------:R-:W-:Y:S01]  /*c8a0*/  FFMA.SAT R2, -R38, R13, 0.5 ;  /* 0x3f00000026027423 */ /* 0x000fe2000000210d */
[----:B--2---:R-:W-:Y:S01]  /*c8b0*/  FFMA R25, R25, R34, 1 ;  /* 0x3f80000019197423 */ /* 0x004fe20000000022 */
[C---:B------:R-:W-:Y:S01]  /*c8c0*/  FFMA R3, -R37.reuse, 1.4426950216293334961, -R3 ;  /* 0x3fb8aa3b25037823 */ /* 0x040fe20000000903 */
[----:B------:R-:W2:Y:S01]  /*c8d0*/  MUFU.EX2 R36, R36 ;  /* 0x0000002400247308 */ /* 0x000ea20000000800 */
[----:B------:R-:W-:Y:S02]  /*c8e0*/  FFMA.RM R2, R2, R161, 12582913 ;  /* 0x4b40000102027423 */ /* 0x000fe400000040a1 */
[----:B------:R-:W-:Y:S01]  /*c8f0*/  FFMA R37, -R37, 1.925963033500011079e-08, R3 ;  /* 0x32a5706025257823 */ /* 0x000fe20000000103 */
[----:B------:R-:W-:Y:S01]  /*c900*/  FFMA.SAT R3, -R39, R13, 0.5 ;  /* 0x3f00000027037423 */ /* 0x000fe2000000210d */
[C---:B------:R-:W-:Y:S01]  /*c910*/  FADD R9, R2.reuse, -12583039 ;  /* 0xcb40007f02097421 */ /* 0x040fe20000000000 */
[----:B------:R-:W-:Y:S01]  /*c920*/  SHF.L.U32 R13, R2, 0x17, RZ ;  /* 0x00000017020d7819 */ /* 0x000fe200000006ff */
[----:B-1----:R-:W-:Y:S01]  /*c930*/  FFMA R24, R24, R35, 1 ;  /* 0x3f80000018187423 */ /* 0x002fe20000000023 */
[----:B------:R-:W-:Y:S01]  /*c940*/  FFMA.RM R3, R3, R161, 12582913 ;  /* 0x4b40000103037423 */ /* 0x000fe200000040a1 */
[C---:B------:R-:W-:Y:S01]  /*c950*/  FFMA R9, -R38.reuse, 1.4426950216293334961, -R9 ;  /* 0x3fb8aa3b26097823 */ /* 0x040fe20000000909 */
[----:B------:R-:W1:Y:S02]  /*c960*/  MUFU.EX2 R37, R37 ;  /* 0x0000002500257308 */ /* 0x000e640000000800 */
[C---:B------:R-:W-:Y:S01]  /*c970*/  FADD R2, R3.reuse, -12583039 ;  /* 0xcb40007f03027421 */ /* 0x040fe20000000000 */
[----:B------:R-:W-:Y:S01]  /*c980*/  FFMA R38, -R38, 1.925963033500011079e-08, R9 ;  /* 0x32a5706026267823 */ /* 0x000fe20000000109 */
[----:B------:R-:W-:-:S02]  /*c990*/  SHF.L.U32 R9, R3, 0x17, RZ ;  /* 0x0000001703097819 */ /* 0x000fc400000006ff */
[----:B------:R-:W-:Y:S01]  /*c9a0*/  FFMA R2, -R39, 1.4426950216293334961, -R2 ;  /* 0x3fb8aa3b27027823 */ /* 0x000fe20000000902 */
[----:B--2---:R-:W-:Y:S02]  /*c9b0*/  FFMA R15, R15, R36, 1 ;  /* 0x3f8000000f0f7423 */ /* 0x004fe40000000024 */
[----:B------:R-:W2:Y:S01]  /*c9c0*/  MUFU.EX2 R38, R38 ;  /* 0x0000002600267308 */ /* 0x000ea20000000800 */
[----:B------:R-:W-:Y:S01]  /*c9d0*/  FFMA R39, -R39, 1.925963033500011079e-08, R2 ;  /* 0x32a5706027277823 */ /* 0x000fe20000000102 */
[----:B------:R-:W-:-:S04]  /*c9e0*/  IADD3 R2, R0, 0x1800000, RZ ;  /* 0x0180000000027810 */ /* 0x000fc80007ffe0ff */
[----:B------:R-:W-:Y:S02]  /*c9f0*/  LOP3.LUT R2, R2, 0x7f800000, RZ, 0xc0, !PT ;  /* 0x7f80000002027812 */ /* 0x000fe400078ec0ff */
[----:B------:R-:W3:Y:S01]  /*ca00*/  MUFU.EX2 R39, R39 ;  /* 0x0000002700277308 */ /* 0x000ee20000000800 */
[----:B-1----:R-:W-:Y:S01]  /*ca10*/  FFMA R14, R14, R37, 1 ;  /* 0x3f8000000e0e7423 */ /* 0x002fe20000000025 */
[----:B------:R-:W-:Y:S01]  /*ca20*/  ISETP.GT.U32.AND P2, PT, R2, 0x1ffffff, PT ;  /* 0x01ffffff0200780c */ /* 0x000fe20003f44070 */
[----:B--2---:R-:W-:Y:S01]  /*ca30*/  FFMA R13, R13, R38, 1 ;  /* 0x3f8000000d0d7423 */ /* 0x004fe20000000026 */
[----:B---3--:R-:W-:-:S11]  /*ca40*/  FFMA R9, R9, R39, 1 ;  /* 0x3f80000009097423 */ /* 0x008fd60000000027 */
[----:B------:R-:W-:Y:S05]  /*ca50*/  @P2 BRA `(.L_x_117) ;  /* 0x0000000000102947 */ /* 0x000fea0003800000 */
[----:B------:R-:W-:-:S07]  /*ca60*/  MOV R2, 0xca80 ;  /* 0x0000ca8000027802 */ /* 0x000fce0000000f00 */
[----:B------:R-:W-:Y:S05]  /*ca70*/  CALL.REL.NOINC `($__internal_0_$__cuda_sm20_rcp_rn_f32_slowpath) ;  /* 0x0000021000c07944 */ /* 0x000fea0003c00000 */
[----:B------:R-:W-:Y:S01]  /*ca80*/  IMAD.MOV.U32 R161, RZ, RZ, R0 ;  /* 0x000000ffffa17224 */ /* 0x000fe200078e0000 */
[----:B------:R-:W-:Y:S06]  /*ca90*/  BRA `(.L_x_118) ;  /* 0x0000000000107947 */ /* 0x000fec0003800000 */
.L_x_117:
[----:B------:R-:W1:Y:S02]  /*caa0*/  MUFU.RCP R161, R0 ;  /* 0x0000000000a17308 */ /* 0x000e640000001000 */
[----:B-1----:R-:W-:-:S04]  /*cab0*/  FFMA R0, R0, R161, -1 ;  /* 0xbf80000000007423 */ /* 0x002fc800000000a1 */
[----:B------:R-:W-:-:S04]  /*cac0*/  FADD.FTZ R0, -R0, -RZ ;  /* 0x800000ff00007221 */ /* 0x000fc80000010100 */
[----:B------:R-:W-:-:S07]  /*cad0*/  FFMA R161, R161, R0, R161 ;  /* 0x00000000a1a17223 */ /* 0x000fce00000000a1 */
.L_x_118:
[----:B------:R-:W-:Y:S05]  /*cae0*/  BSYNC B1 ;  /* 0x0000000000017941 */ /* 0x000fea0003800000 */
.L_x_116:
        /* <DEDUP_REMOVED lines=10> */
.L_x_120:
[----:B------:R-:W1:Y:S02]  /*cb90*/  MUFU.RCP R39, R160 ;  /* 0x000000a000277308 */ /* 0x000e640000001000 */
[----:B-1----:R-:W-:-:S04]  /*cba0*/  FFMA R160, R160, R39, -1 ;  /* 0xbf800000a0a07423 */ /* 0x002fc80000000027 */
[----:B------:R-:W-:-:S04]  /*cbb0*/  FADD.FTZ R160, -R160, -RZ ;  /* 0x800000ffa0a07221 */ /* 0x000fc80000010100 */
[----:B------:R-:W-:-:S07]  /*cbc0*/  FFMA R39, R39, R160, R39 ;  /* 0x000000a027277223 */ /* 0x000fce0000000027 */
.L_x_121:
[----:B------:R-:W-:Y:S05]  /*cbd0*/  BSYNC B1 ;  /* 0x0000000000017941 */ /* 0x000fea0003800000 */
.L_x_119:
        /* <DEDUP_REMOVED lines=8> */
[----:B------:R-:W-:Y:S01]  /*cc60*/  IMAD.MOV.U32 R38, RZ, RZ, R0 ;  /* 0x000000ffff267224 */ /* 0x000fe200078e0000 */
[----:B------:R-:W-:Y:S06]  /*cc70*/  BRA `(.L_x_124) ;  /* 0x0000000000107947 */ /* 0x000fec0003800000 */
.L_x_123:
[----:B------:R-:W1:Y:S02]  /*cc80*/  MUFU.RCP R38, R159 ;  /* 0x0000009f00267308 */ /* 0x000e640000001000 */
[----:B-1----:R-:W-:-:S04]  /*cc90*/  FFMA R159, R159, R38, -1 ;  /* 0xbf8000009f9f7423 */ /* 0x002fc80000000026 */
[----:B------:R-:W-:-:S04]  /*cca0*/  FADD.FTZ R159, -R159, -RZ ;  /* 0x800000ff9f9f7221 */ /* 0x000fc80000010100 */
[----:B------:R-:W-:-:S07]  /*ccb0*/  FFMA R38, R38, R159, R38 ;  /* 0x0000009f26267223 */ /* 0x000fce0000000026 */
.L_x_124:
[----:B------:R-:W-:Y:S05]  /*ccc0*/  BSYNC B1 ;  /* 0x0000000000017941 */ /* 0x000fea0003800000 */
.L_x_122:
        /* <DEDUP_REMOVED lines=10> */
.L_x_126:
[----:B------:R-:W1:Y:S02]  /*cd70*/  MUFU.RCP R37, R158 ;  /* 0x0000009e00257308 */ /* 0x000e640000001000 */
[----:B-1----:R-:W-:-:S04]  /*cd80*/  FFMA R158, R158, R37, -1 ;  /* 0xbf8000009e9e7423 */ /* 0x002fc80000000025 */
[----:B------:R-:W-:-:S04]  /*cd90*/  FADD.FTZ R158, -R158, -RZ ;  /* 0x800000ff9e9e7221 */ /* 0x000fc80000010100 */
[----:B------:R-:W-:-:S07]  /*cda0*/  FFMA R37, R37, R158, R37 ;  /* 0x0000009e25257223 */ /* 0x000fce0000000025 */
.L_x_127:
[----:B------:R-:W-:Y:S05]  /*cdb0*/  BSYNC B1 ;  /* 0x0000000000017941 */ /* 0x000fea0003800000 */
.L_x_125:
        /* <DEDUP_REMOVED lines=10> */
.L_x_129:
[----:B------:R-:W1:Y:S02]  /*ce60*/  MUFU.RCP R36, R157 ;  /* 0x0000009d00247308 */ /* 0x000e640000001000 */
[----:B-1----:R-:W-:-:S04]  /*ce70*/  FFMA R157, R157, R36, -1 ;  /* 0xbf8000009d9d7423 */ /* 0x002fc80000000024 */
[----:B------:R-:W-:-:S04]  /*ce80*/  FADD.FTZ R157, -R157, -RZ ;  /* 0x800000ff9d9d7221 */ /* 0x000fc80000010100 */
[----:B------:R-:W-:-:S07]  /*ce90*/  FFMA R36, R36, R157, R36 ;  /* 0x0000009d24247223 */ /* 0x000fce0000000024 */
.L_x_130:
[----:B------:R-:W-:Y:S05]  /*cea0*/  BSYNC B1 ;  /* 0x0000000000017941 */ /* 0x000fea0003800000 */
.L_x_128:
        /* <DEDUP_REMOVED lines=10> */
.L_x_132:
[----:B------:R-:W1:Y:S02]  /*cf50*/  MUFU.RCP R0, R30 ;  /* 0x0000001e00007308 */ /* 0x000e640000001000 */
[----:B-1----:R-:W-:-:S04]  /*cf60*/  FFMA R30, R30, R0, -1 ;  /* 0xbf8000001e1e7423 */ /* 0x002fc80000000000 */
[----:B------:R-:W-:-:S04]  /*cf70*/  FADD.FTZ R30, -R30, -RZ ;  /* 0x800000ff1e1e7221 */ /* 0x000fc80000010100 */
[----:B------:R-:W-:-:S07]  /*cf80*/  FFMA R30, R0, R30, R0 ;  /* 0x0000001e001e7223 */ /* 0x000fce0000000000 */
.L_x_133:
[----:B------:R-:W-:Y:S05]  /*cf90*/  BSYNC B1 ;  /* 0x0000000000017941 */ /* 0x000fea0003800000 */
.L_x_131:
        /* <DEDUP_REMOVED lines=10> */
.L_x_135:
[----:B------:R-:W1:Y:S02]  /*d040*/  MUFU.RCP R35, R29 ;  /* 0x0000001d00237308 */ /* 0x000e640000001000 */
[----:B-1----:R-:W-:-:S04]  /*d050*/  FFMA R29, R29, R35, -1 ;  /* 0xbf8000001d1d7423 */ /* 0x002fc80000000023 */
[----:B------:R-:W-:-:S04]  /*d060*/  FADD.FTZ R29, -R29, -RZ ;  /* 0x800000ff1d1d7221 */ /* 0x000fc80000010100 */
[----:B------:R-:W-:-:S07]  /*d070*/  FFMA R35, R35, R29, R35 ;  /* 0x0000001d23237223 */ /* 0x000fce0000000023 */
.L_x_136:
[----:B------:R-:W-:Y:S05]  /*d080*/  BSYNC B1 ;  /* 0x0000000000017941 */ /* 0x000fea0003800000 */
.L_x_134:
        /* <DEDUP_REMOVED lines=10> */
.L_x_138:
[----:B------:R-:W1:Y:S02]  /*d130*/  MUFU.RCP R31, R28 ;  /* 0x0000001c001f7308 */ /* 0x000e640000001000 */
[----:B-1----:R-:W-:-:S04]  /*d140*/  FFMA R28, R28, R31, -1 ;  /* 0xbf8000001c1c7423 */ /* 0x002fc8000000001f */
[----:B------:R-:W-:-:S04]  /*d150*/  FADD.FTZ R28, -R28, -RZ ;  /* 0x800000ff1c1c7221 */ /* 0x000fc80000010100 */
[----:B------:R-:W-:-:S07]  /*d160*/  FFMA R31, R31, R28, R31 ;  /* 0x0000001c1f1f7223 */ /* 0x000fce000000001f */
.L_x_139:
[----:B------:R-:W-:Y:S05]  /*d170*/  BSYNC B1 ;  /* 0x0000000000017941 */ /* 0x000fea0003800000 */
.L_x_137:
        /* <DEDUP_REMOVED lines=10> */
.L_x_141:
[----:B------:R-:W1:Y:S02]  /*d220*/  MUFU.RCP R34, R27 ;  /* 0x0000001b00227308 */ /* 0x000e640000001000 */
[----:B-1----:R-:W-:-:S04]  /*d230*/  FFMA R27, R27, R34, -1 ;  /* 0xbf8000001b1b7423 */ /* 0x002fc80000000022 */
[----:B------:R-:W-:-:S04]  /*d240*/  FADD.FTZ R27, -R27, -RZ ;  /* 0x800000ff1b1b7221 */ /* 0x000fc80000010100 */
[----:B------:R-:W-:-:S07]  /*d250*/  FFMA R34, R34, R27, R34 ;  /* 0x0000001b22227223 */ /* 0x000fce0000000022 */
.L_x_142:
[----:B------:R-:W-:Y:S05]  /*d260*/  BSYNC B1 ;  /* 0x0000000000017941 */ /* 0x000fea0003800000 */
.L_x_140:
        /* <DEDUP_REMOVED lines=10> */
.L_x_144:
[----:B------:R-:W1:Y:S02]  /*d310*/  MUFU.RCP R33, R26 ;  /* 0x0000001a00217308 */ /* 0x000e640000001000 */
[----:B-1----:R-:W-:-:S04]  /*d320*/  FFMA R26, R26, R33, -1 ;  /* 0xbf8000001a1a7423 */ /* 0x002fc80000000021 */
[----:B------:R-:W-:-:S04]  /*d330*/  FADD.FTZ R26, -R26, -RZ ;  /* 0x800000ff1a1a7221 */ /* 0x000fc80000010100 */
[----:B------:R-:W-:-:S07]  /*d340*/  FFMA R33, R33, R26, R33 ;  /* 0x0000001a21217223 */ /* 0x000fce0000000021 */
.L_x_145:
[----:B------:R-:W-:Y:S05]  /*d350*/  BSYNC B1 ;  /* 0x0000000000017941 */ /* 0x000fea0003800000 */
.L_x_143:
        /* <DEDUP_REMOVED lines=10> */
.L_x_147:
[----:B------:R-:W1:Y:S02]  /*d400*/  MUFU.RCP R32, R25 ;  /* 0x0000001900207308 */ /* 0x000e640000001000 */
[----:B-1----:R-:W-:-:S04]  /*d410*/  FFMA R25, R25, R32, -1 ;  /* 0xbf80000019197423 */ /* 0x002fc80000000020 */
[----:B------:R-:W-:-:S04]  /*d420*/  FADD.FTZ R25, -R25, -RZ ;  /* 0x800000ff19197221 */ /* 0x000fc80000010100 */
[----:B------:R-:W-:-:S07]  /*d430*/  FFMA R32, R32, R25, R32 ;  /* 0x0000001920207223 */ /* 0x000fce0000000020 */
.L_x_148:
[----:B------:R-:W-:Y:S05]  /*d440*/  BSYNC B1 ;  /* 0x0000000000017941 */ /* 0x000fea0003800000 */
.L_x_146:
        /* <DEDUP_REMOVED lines=10> */
.L_x_150:
[----:B------:R-:W1:Y:S02]  /*d4f0*/  MUFU.RCP R25, R24 ;  /* 0x0000001800197308 */ /* 0x000e640000001000 */
[----:B-1----:R-:W-:-:S04]  /*d500*/  FFMA R24, R24, R25, -1 ;  /* 0xbf80000018187423 */ /* 0x002fc80000000019 */
[----:B------:R-:W-:-:S04]  /*d510*/  FADD.FTZ R24, -R24, -RZ ;  /* 0x800000ff18187221 */ /* 0x000fc80000010100 */
[----:B------:R-:W-:-:S07]  /*d520*/  FFMA R25, R25, R24, R25 ;  /* 0x0000001819197223 */ /* 0x000fce0000000019 */
.L_x_151:
[----:B------:R-:W-:Y:S05]  /*d530*/  BSYNC B1 ;  /* 0x0000000000017941 */ /* 0x000fea0003800000 */
.L_x_149:
        /* <DEDUP_REMOVED lines=10> */
.L_x_153:
[----:B------:R-:W1:Y:S02]  /*d5e0*/  MUFU.RCP R0, R15 ;  /* 0x0000000f00007308 */ /* 0x000e640000001000 */
[----:B-1----:R-:W-:-:S04]  /*d5f0*/  FFMA R15, R15, R0, -1 ;  /* 0xbf8000000f0f7423 */ /* 0x002fc80000000000 */
[----:B------:R-:W-:-:S04]  /*d600*/  FADD.FTZ R15, -R15, -RZ ;  /* 0x800000ff0f0f7221 */ /* 0x000fc80000010100 */
[----:B------:R-:W-:-:S07]  /*d610*/  FFMA R15, R0, R15, R0 ;  /* 0x0000000f000f7223 */ /* 0x000fce0000000000 */
.L_x_154:
[----:B------:R-:W-:Y:S05]  /*d620*/  BSYNC B1 ;  /* 0x0000000000017941 */ /* 0x000fea0003800000 */
.L_x_152:
        /* <DEDUP_REMOVED lines=10> */
.L_x_156:
[----:B------:R-:W1:Y:S02]  /*d6d0*/  MUFU.RCP R26, R14 ;  /* 0x0000000e001a7308 */ /* 0x000e640000001000 */
[----:B-1----:R-:W-:-:S04]  /*d6e0*/  FFMA R14, R14, R26, -1 ;  /* 0xbf8000000e0e7423 */ /* 0x002fc8000000001a */
[----:B------:R-:W-:-:S04]  /*d6f0*/  FADD.FTZ R14, -R14, -RZ ;  /* 0x800000ff0e0e7221 */ /* 0x000fc80000010100 */
[----:B------:R-:W-:-:S07]  /*d700*/  FFMA R26, R26, R14, R26 ;  /* 0x0000000e1a1a7223 */ /* 0x000fce000000001a */
.L_x_157:
[----:B------:R-:W-:Y:S05]  /*d710*/  BSYNC B1 ;  /* 0x0000000000017941 */ /* 0x000fea0003800000 */
.L_x_155:
        /* <DEDUP_REMOVED lines=10> */
.L_x_159:
[----:B------:R-:W1:Y:S02]  /*d7c0*/  MUFU.RCP R0, R13 ;  /* 0x0000000d00007308 */ /* 0x000e640000001000 */
[----:B-1----:R-:W-:-:S04]  /*d7d0*/  FFMA R13, R13, R0, -1 ;  /* 0xbf8000000d0d7423 */ /* 0x002fc80000000000 */
[----:B------:R-:W-:-:S04]  /*d7e0*/  FADD.FTZ R13, -R13, -RZ ;  /* 0x800000ff0d0d7221 */ /* 0x000fc80000010100 */
[----:B------:R-:W-:-:S07]  /*d7f0*/  FFMA R13, R0, R13, R0 ;  /* 0x0000000d000d7223 */ /* 0x000fce0000000000 */
.L_x_160:
[----:B------:R-:W-:Y:S05]  /*d800*/  BSYNC B1 ;  /* 0x0000000000017941 */ /* 0x000fea0003800000 */
.L_x_158:
[----:B------:R-:W-:-:S04]  /*d810*/  IADD3 R0, R9, 0x1800000, RZ ;  /* 0x0180000009007810 */ /* 0x000fc80007ffe0ff */
        /* <DEDUP_REMOVED lines=8> */
.L_x_161:
[----:B------:R-:W1:Y:S02]  /*d8a0*/  MUFU.RCP R27, R9 ;  /* 0x00000009001b7308 */ /* 0x000e640000001000 */
[----:B-1----:R-:W-:-:S04]  /*d8b0*/  FFMA R9, R9, R27, -1 ;  /* 0xbf80000009097423 */ /* 0x002fc8000000001b */
[----:B------:R-:W-:-:S04]  /*d8c0*/  FADD.FTZ R9, -R9, -RZ ;  /* 0x800000ff09097221 */ /* 0x000fc80000010100 */
[----:B------:R-:W-:-:S07]  /*d8d0*/  FFMA R27, R27, R9, R27 ;  /* 0x000000091b1b7223 */ /* 0x000fce000000001b */
.L_x_162:
[----:B------:R-:W-:Y:S01]  /*d8e0*/  F2FP.BF16.F32.PACK_AB R28, R39, R161 ;  /* 0x000000a1271c723e */ /* 0x000fe200000010ff */
[----:B------:R-:W-:Y:S05]  /*d8f0*/  WARPSYNC.ALL ;  /* 0x0000000000007948 */ /* 0x000fea0003800000 */
[----:B------:R-:W-:Y:S01]  /*d900*/  F2FP.BF16.F32.PACK_AB R29, R37, R38 ;  /* 0x00000026251d723e */ /* 0x000fe200000010ff */
[----:B------:R-:W-:Y:S01]  /*d910*/  BSSY B0, `(.L_x_163) ;  /* 0x000001b000007945 */ /* 0x000fe20003800000 */
[----:B------:R-:W-:Y:S02]  /*d920*/  F2FP.BF16.F32.PACK_AB R30, R30, R36 ;  /* 0x000000241e1e723e */ /* 0x000fe400000010ff */
[----:B------:R-:W-:-:S02]  /*d930*/  F2FP.BF16.F32.PACK_AB R31, R31, R35 ;  /* 0x000000231f1f723e */ /* 0x000fc400000010ff */
[----:B------:R-:W-:Y:S02]  /*d940*/  F2FP.BF16.F32.PACK_AB R24, R33, R34 ;  /* 0x000000222118723e */ /* 0x000fe400000010ff */
[----:B------:R-:W-:Y:S01]  /*d950*/  F2FP.BF16.F32.PACK_AB R25, R25, R32 ;  /* 0x000000201919723e */ /* 0x000fe200000010ff */
[----:B------:R1:W-:Y:S01]  /*d960*/  STSM.16.M88.4 [R155+0x2200], R28 ;  /* 0x0022001c9b007844 */ /* 0x0003e20000000200 */
[----:B------:R-:W-:Y:S02]  /*d970*/  F2FP.BF16.F32.PACK_AB R26, R26, R15 ;  /* 0x0000000f1a1a723e */ /* 0x000fe400000010ff */
[----:B------:R-:W-:Y:S02]  /*d980*/  F2FP.BF16.F32.PACK_AB R27, R27, R13 ;  /* 0x0000000d1b1b723e */ /* 0x000fe400000010ff */
[----:B------:R-:W-:-:S05]  /*d990*/  LEA R0, R164, R155, 0x1 ;  /* 0x0000009ba4007211 */ /* 0x000fca00078e08ff */
        /* <DEDUP_REMOVED lines=11> */
[----:B------:R-:W-:Y:S02]  /*da50*/  UIADD3 UR4, UR46, 0x2200, URZ ;  /* 0x000022002e047890 */ /* 0x000fe4000fffe03f */
[----:B------:R-:W-:Y:S01]  /*da60*/  UIADD3.X UR9, URZ, UR39, URZ, UP0, !UPT ;  /* 0x000000273f097290 */ /* 0x000fe200087fe43f */
[----:B------:R-:W-:Y:S01]  /*da70*/  UMOV UR5, UR49 ;  /* 0x0000003100057c82 */ /* 0x000fe20008000000 */
[----:B------:R-:W-:-:S07]  /*da80*/  UMOV UR7, UR51 ;  /* 0x0000003300077c82 */ /* 0x000fce0008000000 */
[----:B------:R2:W-:Y:S01]  /*da90*/  UTMASTG.3D [UR4], [UR8] ;  /* 0x00000004080073b5 */ /* 0x0005e20008010000 */
[----:B------:R0:W-:Y:S01]  /*daa0*/  UTMACMDFLUSH ;  /* 0x00000000000079b7 */ /* 0x0001e20000000000 */
[----:B--2---:R-:W-:-:S04]  /*dab0*/  DEPBAR.LE SB0, 0x1 ;  /* 0x000080400000791a */ /* 0x004fc80000000000 */
.L_x_164:
[----:B------:R-:W-:Y:S05]  /*dac0*/  BSYNC B0 ;  /* 0x0000000000007941 */ /* 0x000fea0003800000 */
.L_x_163:
[----:B-1----:R-:W-:Y:S01]  /*dad0*/  IADD3 R0, R155, 0x2200, RZ ;  /* 0x000022009b007810 */ /* 0x002fe20007ffe0ff */
[----:B------:R-:W-:Y:S04]  /*dae0*/  BAR.SYNC.DEFER_BLOCKING 0x1, 0x100 ;  /* 0x0044000000007b1d */ /* 0x000fe80000010000 */
[----:B------:R-:W-:Y:S02]  /*daf0*/  IMAD R160, R164, 0x2, R0 ;  /* 0x00000002a4a07824 */ /* 0x000fe400078e0200 */
[----:B------:R-:W-:Y:S04]  /*db00*/  BSSY B0, `(.L_x_165) ;  /* 0x000000a000007945 */ /* 0x000fe80003800000 */
[----:B------:R-:W-:Y:S05]  /*db10*/  @P0 BRA `(.L_x_166) ;  /* 0x0000000000200947 */ /* 0x000fea0003800000 */
[----:B------:R-:W-:-:S06]  /*db20*/  UISETP.NE.AND UP0, UPT, UR43, 0x3, UPT ;  /* 0x000000032b00788c */ /* 0x000fcc000bf05270 */
[----:B------:R-:W-:-:S13]  /*db30*/  PLOP3.LUT P2, PT, PT, PT, UP0, 0x80, 0x0 ;  /* 0x000000000000781c */ /* 0x000fda0003f4f008 */
[----:B------:R-:W-:Y:S05]  /*db40*/  @!P2 BRA `(.L_x_167) ;  /* 0x000000000004a947 */ /* 0x000fea0003800000 */
[----:B------:R-:W-:Y:S01]  /*db50*/  BPT.TRAP 0x1 ;  /* 0x000000040000795c */ /* 0x000fe20000300000 */
.L_x_167:
[----:B------:R-:W-:-:S04]  /*db60*/  ULEA UR4, UR36, UR46, 0x3 ;  /* 0x0000002e24047291 */ /* 0x000fc8000f8e183f */
[----:B------:R-:W-:-:S04]  /*db70*/  UIADD3 UR4, UR4, 0x50, URZ ;  /* 0x0000005004047890 */ /* 0x000fc8000fffe03f */
[----:B------:R-:W-:-:S09]  /*db80*/  UPRMT UR4, UR47, 0x654, UR4 ;  /* 0x000006542f047896 */ /* 0x000fd20008000004 */
[----:B------:R-:W-:Y:S03]  /*db90*/  SYNCS.ARRIVE.TRANS64.RED.A1T0 RZ, [UR4], RZ ;  /* 0x000000ffffff79a7 */ /* 0x000fe60008100404 */
.L_x_166:
[----:B------:R-:W-:Y:S05]  /*dba0*/  BSYNC B0 ;  /* 0x0000000000007941 */ /* 0x000fea0003800000 */
.L_x_165:
[----:B------:R-:W-:Y:S01]  /*dbb0*/  UIADD3 UR36, UR36, 0x1, URZ ;  /* 0x0000000124247890 */ /* 0x000fe2000fffe03f */
[----:B------:R-:W-:Y:S01]  /*dbc0*/  BSSY B0, `(.L_x_168) ;  /* 0x0000039000007945 */ /* 0x000fe20003800000 */
[----:B------:R-:W-:Y:S02]  /*dbd0*/  MOV R9, RZ ;  /* 0x000000ff00097202 */ /* 0x000fe40000000f00 */
[----:B------:R-:W-:-:S04]  /*dbe0*/  UISETP.NE.AND UP0, UPT, UR36, 0x4, UPT ;  /* 0x000000042400788c */ /* 0x000fc8000bf05270 */
[----:B------:R-:W-:Y:S01]  /*dbf0*/  USEL UR36, UR36, URZ, UP0 ;  /* 0x0000003f24247287 */ /* 0x000fe20008000000 */
[----:B------:R-:W-:Y:S11]  /*dc00*/  @P0 BRA `(.L_x_169) ;  /* 0x0000000000d00947 */ /* 0x000ff60003800000 */
[----:B------:R-:W-:-:S06]  /*dc10*/  UISETP.NE.AND UP0, UPT, UR43, 0x3, UPT ;  /* 0x000000032b00788c */ /* 0x000fcc000bf05270 */
[----:B------:R-:W-:-:S13]  /*dc20*/  PLOP3.LUT P2, PT, PT, PT, UP0, 0x80, 0x0 ;  /* 0x000000000000781c */ /* 0x000fda0003f4f008 */
[----:B------:R-:W-:Y:S05]  /*dc30*/  @!P2 BRA `(.L_x_170) ;  /* 0x000000000004a947 */ /* 0x000fea0003800000 */
[----:B------:R-:W-:Y:S01]  /*dc40*/  BPT.TRAP 0x1 ;  /* 0x000000040000795c */ /* 0x000fe20000300000 */
.L_x_170:
[----:B------:R-:W-:Y:S01]  /*dc50*/  LEA R0, R4, UR46, 0x3 ;  /* 0x0000002e04007c11 */ /* 0x000fe2000f8e18ff */
[----:B------:R-:W-:Y:S01]  /*dc60*/  BSSY B1, `(.L_x_171) ;  /* 0x0000004000017945 */ /* 0x000fe20003800000 */
[----:B------:R-:W-:-:S04]  /*dc70*/  SHF.L.U32 R2, RZ, 0x1f, RZ ;  /* 0x0000001fff027819 */ /* 0x000fc800000006ff */
[----:B------:R-:W1:Y:S02]  /*dc80*/  SYNCS.PHASECHK.TRANS64.TRYWAIT P2, [R0+URZ+0x30], R2 ;  /* 0x00003002000075a7 */ /* 0x000e64000804017f */
[----:B-1----:R-:W-:Y:S05]  /*dc90*/  @!P2 BRA `(.L_x_172) ;  /* 0x000001f000d0a947 */ /* 0x002fea0003800000 */
.L_x_1128:
[----:B------:R-:W-:Y:S05]  /*dca0*/  BSYNC B1 ;  /* 0x0000000000017941 */ /* 0x000fea0003800000 */
.L_x_171:
[----:B------:R-:W-:Y:S05]  /*dcb0*/  @P1 BRA `(.L_x_173) ;  /* 0x0000000000941947 */ /* 0x000fea0003800000 */
[----:B------:R-:W-:Y:S01]  /*dcc0*/  LEA R12, R4, R156, 0xd ;  /* 0x0000009c040c7211 */ /* 0x000fe200078e68ff */
[----:B------:R-:W-:Y:S05]  /*dcd0*/  WARPSYNC.ALL ;  /* 0x0000000000007948 */ /* 0x000fea0003800000 */
[----:B------:R-:W-:Y:S02]  /*dce0*/  LEA R8, R164, R12, 0x1 ;  /* 0x0000000ca4087211 */ /* 0x000fe400078e08ff */
[----:B------:R-:W2:Y:S04]  /*dcf0*/  LDSM.16.M88.4 R12, [R12] ;  /* 0x000000000c0c783b */ /* 0x000ea80000000200 */
[----:B------:R-:W3:Y:S01]  /*dd00*/  LDSM.16.M88.4 R8, [R8] ;  /* 0x000000000808783b */ /* 0x000ee20000000200 */
[----:B--2---:R-:W-:Y:S01]  /*dd10*/  SHF.L.U32 R154, R12, 0x10, RZ ;  /* 0x000000100c9a7819 */ /* 0x004fe200000006ff */
[----:B------:R-:W-:Y:S01]  /*dd20*/  IMAD.U32 R21, R14, 0x10000, RZ ;  /* 0x000100000e157824 */ /* 0x000fe200078e00ff */
[----:B------:R-:W-:-:S02]  /*dd30*/  LOP3.LUT R12, R12, 0xffff0000, RZ, 0xc0, !PT ;  /* 0xffff00000c0c7812 */ /* 0x000fc400078ec0ff */
[----:B---3--:R-:W-:Y:S01]  /*dd40*/  SHF.L.U32 R18, R8, 0x10, RZ ;  /* 0x0000001008127819 */ /* 0x008fe200000006ff */
[C---:B------:R-:W-:Y:S01]  /*dd50*/  FMUL R154, R16.reuse, R154 ;  /* 0x0000009a109a7220 */ /* 0x040fe20000400000 */
        /* <DEDUP_REMOVED lines=27> */
.L_x_173:
[----:B------:R-:W-:-:S05]  /*df10*/  VIADD R4, R4, 0x1 ;  /* 0x0000000104047836 */ /* 0x000fca0000000000 */
[----:B------:R-:W-:-:S04]  /*df20*/  ISETP.NE.AND P2, PT, R4, 0x4, PT ;  /* 0x000000040400780c */ /* 0x000fc80003f45270 */
[----:B------:R-:W-:Y:S02]  /*df30*/  SEL R4, R4, RZ, P2 ;  /* 0x000000ff04047207 */ /* 0x000fe40001000000 */
[----:B------:R-:W-:-:S07]  /*df40*/  SEL R9, RZ, 0x1, P2 ;  /* 0x00000001ff097807 */ /* 0x000fce0001000000 */
.L_x_169:
[----:B------:R-:W-:Y:S05]  /*df50*/  BSYNC B0 ;  /* 0x0000000000007941 */ /* 0x000fea0003800000 */
.L_x_168:
[----:B-1----:R-:W2:Y:S04]  /*df60*/  LDL.LU R0, [R1+0x40] ;  /* 0x0000400001007983 */ /* 0x002ea80000300800 */
[----:B------:R-:W3:Y:S04]  /*df70*/  LDL.LU R13, [R1+0x44] ;  /* 0x00004400010d7983 */ /* 0x000ee80000300800 */
[----:B------:R-:W4:Y:S04]  /*df80*/  LDL.LU R34, [R1+0x48] ;  /* 0x0000480001227983 */ /* 0x000f280000300800 */
[----:B------:R-:W5:Y:S04]  /*df90*/  LDL.LU R33, [R1+0x4c] ;  /* 0x00004c0001217983 */ /* 0x000f680000300800 */
[----:B------:R-:W5:Y:S04]  /*dfa0*/  LDL.LU R32, [R1+0x50] ;  /* 0x0000500001207983 */ /* 0x000f680000300800 */
[----:B------:R-:W5:Y:S04]  /*dfb0*/  LDL.LU R31, [R1+0x54] ;  /* 0x00005400011f7983 */ /* 0x000f680000300800 */
[----:B------:R-:W5:Y:S04]  /*dfc0*/  LDL.LU R30, [R1+0x58] ;  /* 0x00005800011e7983 */ /* 0x000f680000300800 */
[----:B------:R-:W5:Y:S04]  /*dfd0*/  LDL.LU R29, [R1+0x5c] ;  /* 0x00005c00011d7983 */ /* 0x000f680000300800 */
[----:B------:R-:W5:Y:S04]  /*dfe0*/  LDL.LU R28, [R1+0x60] ;  /* 0x00006000011c7983 */ /* 0x000f680000300800 */
[----:B------:R-:W5:Y:S01]  /*dff0*/  LDL.LU R27, [R1+0x64] ;  /* 0x00006400011b7983 */ /* 0x000f620000300800 */
[----:B------:R-:W-:-:S02]  /*e000*/  MOV R36, 0x3bbb989d ;  /* 0x3bbb989d00247802 */ /* 0x000fc40000000f00 */
[----:B------:R-:W-:Y:S01]  /*e010*/  MOV R14, 0x437c0000 ;  /* 0x437c0000000e7802 */ /* 0x000fe20000000f00 */
[----:B------:R-:W5:Y:S04]  /*e020*/  LDL.LU R26, [R1+0x68] ;  /* 0x00006800011a7983 */ /* 0x000f680000300800 */
[----:B------:R-:W5:Y:S04]  /*e030*/  LDL.LU R25, [R1+0x6c] ;  /* 0x00006c0001197983 */ /* 0x000f680000300800 */
[----:B------:R-:W5:Y:S04]  /*e040*/  LDL.LU R24, [R1+0x70] ;  /* 0x0000700001187983 */ /* 0x000f680000300800 */
[----:B------:R-:W5:Y:S04]  /*e050*/  LDL.LU R15, [R1+0x74] ;  /* 0x00007400010f7983 */ /* 0x000f680000300800 */
[----:B------:R-:W5:Y:S04]  /*e060*/  LDL.LU R38, [R1+0x78] ;  /* 0x0000780001267983 */ /* 0x000f680000300800 */
[----:B------:R-:W5:Y:S01]  /*e070*/  LDL.LU R37, [R1+0x7c] ;  /* 0x00007c0001257983 */ /* 0x000f620000300800 */
[----:B------:R-:W-:Y:S01]  /*e080*/  BSSY B1, `(.L_x_174) ;  /* 0x000009d000017945 */ /* 0x000fe20003800000 */
[----:B--2---:R-:W-:-:S04]  /*e090*/  FFMA R0, R17, R0, R154 ;  /* 0x0000000011007223 */ /* 0x004fc8000000009a */
[----:B------:R-:W-:-:S04]  /*e0a0*/  FFMA.SAT R2, -R0, R36, 0.5 ;  /* 0x3f00000000027423 */ /* 0x000fc80000002124 */
[----:B------:R-:W-:-:S04]  /*e0b0*/  FFMA.RM R2, R2, R14, 12582913 ;  /* 0x4b40000102027423 */ /* 0x000fc8000000400e */
[----:B------:R-:W-:-:S04]  /*e0c0*/  FADD R3, R2, -12583039 ;  /* 0xcb40007f02037421 */ /* 0x000fc80000000000 */
[----:B------:R-:W-:-:S04]  /*e0d0*/  FFMA R3, -R0, 1.4426950216293334961, -R3 ;  /* 0x3fb8aa3b00037823 */ /* 0x000fc80000000903 */
[----:B------:R-:W-:-:S04]  /*e0e0*/  FFMA R0, -R0, 1.925963033500011079e-08, R3 ;  /* 0x32a5706000007823 */ /* 0x000fc80000000103 */
[----:B------:R1:W2:Y:S02]  /*e0f0*/  MUFU.EX2 R3, R0 ;  /* 0x0000000000037308 */ /* 0x0002a40000000800 */
[----:B-1----:R-:W-:Y:S01]  /*e100*/  SHF.L.U32 R0, R2, 0x17, RZ ;  /* 0x0000001702007819 */ /* 0x002fe200000006ff */
[----:B---3--:R-:W-:-:S04]  /*e110*/  FFMA R2, R17, R13, R153 ;  /* 0x0000000d11027223 */ /* 0x008fc80000000099 */
[----:B--2---:R-:W-:Y:S01]  /*e120*/  FFMA R0, R0, R3, 1 ;  /* 0x3f80000000007423 */ /* 0x004fe20000000003 */
[----:B------:R-:W-:-:S04]  /*e130*/  FFMA.SAT R3, -R2, R36, 0.5 ;  /* 0x3f00000002037423 */ /* 0x000fc80000002124 */
[----:B------:R-:W-:-:S04]  /*e140*/  FFMA.RM R3, R3, R14, 12582913 ;  /* 0x4b40000103037423 */ /* 0x000fc8000000400e */
[C---:B------:R-:W-:Y:S01]  /*e150*/  FADD R13, R3.reuse, -12583039 ;  /* 0xcb40007f030d7421 */ /* 0x040fe20000000000 */
[----:B------:R-:W-:-:S03]  /*e160*/  SHF.L.U32 R35, R3, 0x17, RZ ;  /* 0x0000001703237819 */ /* 0x000fc600000006ff */
[----:B------:R-:W-:-:S04]  /*e170*/  FFMA R13, -R2, 1.4426950216293334961, -R13 ;  /* 0x3fb8aa3b020d7823 */ /* 0x000fc8000000090d */
[----:B------:R-:W-:-:S04]  /*e180*/  FFMA R2, -R2, 1.925963033500011079e-08, R13 ;  /* 0x32a5706002027823 */ /* 0x000fc8000000010d */
[----:B------:R4:W1:Y:S02]  /*e190*/  MUFU.EX2 R13, R2 ;  /* 0x00000002000d7308 */ /* 0x0008640000000800 */
[----:B----4-:R-:W-:-:S04]  /*e1a0*/  FFMA R2, R17, R34, R23 ;  /* 0x0000002211027223 */ /* 0x010fc80000000017 */
[----:B------:R-:W-:-:S04]  /*e1b0*/  FFMA.SAT R3, -R2, R36, 0.5 ;  /* 0x3f00000002037423 */ /* 0x000fc80000002124 */
[----:B------:R-:W-:Y:S01]  /*e1c0*/  FFMA.RM R3, R3, R14, 12582913 ;  /* 0x4b40000103037423 */ /* 0x000fe2000000400e */
[----:B-1----:R-:W-:-:S03]  /*e1d0*/  FFMA R35, R35, R13, 1 ;  /* 0x3f80000023237423 */ /* 0x002fc6000000000d */
[C---:B------:R-:W-:Y:S01]  /*e1e0*/  FADD R13, R3.reuse, -12583039 ;  /* 0xcb40007f030d7421 */ /* 0x040fe20000000000 */
[----:B------:R-:W-:-:S03]  /*e1f0*/  SHF.L.U32 R34, R3, 0x17, RZ ;  /* 0x0000001703227819 */ /* 0x000fc600000006ff */
[----:B------:R-:W-:-:S04]  /*e200*/  FFMA R13, -R2, 1.4426950216293334961, -R13 ;  /* 0x3fb8aa3b020d7823 */ /* 0x000fc8000000090d */
[----:B------:R-:W-:-:S04]  /*e210*/  FFMA R2, -R2, 1.925963033500011079e-08, R13 ;  /* 0x32a5706002027823 */ /* 0x000fc8000000010d */
[----:B------:R5:W1:Y:S02]  /*e220*/  MUFU.EX2 R13, R2 ;  /* 0x00000002000d7308 */ /* 0x000a640000000800 */
[----:B-----5:R-:W-:-:S04]  /*e230*/  FFMA R2, R17, R33, R152 ;  /* 0x0000002111027223 */ /* 0x020fc80000000098 */
[----:B------:R-:W-:-:S04]  /*e240*/  FFMA.SAT R3, -R2, R36, 0.5 ;  /* 0x3f00000002037423 */ /* 0x000fc80000002124 */
[----:B------:R-:W-:Y:S01]  /*e250*/  FFMA.RM R3, R3, R14, 12582913 ;  /* 0x4b40000103037423 */ /* 0x000fe2000000400e */
[----:B-1----:R-:W-:-:S03]  /*e260*/  FFMA R34, R34, R13, 1 ;  /* 0x3f80000022227423 */ /* 0x002fc6000000000d */
[C---:B------:R-:W-:Y:S01]  /*e270*/  FADD R13, R3.reuse, -12583039 ;  /* 0xcb40007f030d7421 */ /* 0x040fe20000000000 */
[----:B------:R-:W-:-:S03]  /*e280*/  IMAD.SHL.U32 R33, R3, 0x800000, RZ ;  /* 0x0080000003217824 */ /* 0x000fc600078e00ff */
        /* <DEDUP_REMOVED lines=91> */
[----:B------:R-:W-:-:S04]  /*e840*/  FFMA R13, -R2, 1.4426950216293334961, -R13 ;  /* 0x3fb8aa3b020d7823 */ /* 0x000fc8000000090d */
[----:B------:R-:W-:Y:S01]  /*e850*/  FFMA R2, -R2, 1.925963033500011079e-08, R13 ;  /* 0x32a5706002027823 */ /* 0x000fe2000000010d */
[----:B------:R-:W-:-:S04]  /*e860*/  FFMA.SAT R13, -R3, R36, 0.5 ;  /* 0x3f000000030d7423 */ /* 0x000fc80000002124 */
[----:B------:R-:W-:Y:S01]  /*e870*/  FFMA.RM R13, R13, R14, 12582913 ;  /* 0x4b4000010d0d7423 */ /* 0x000fe2000000400e */
[----:B------:R-:W1:Y:S02]  /*e880*/  MUFU.EX2 R2, R2 ;  /* 0x0000000200027308 */ /* 0x000e640000000800 */
[----:B-1----:R-:W-:Y:S01]  /*e890*/  FFMA R15, R15, R2, 1 ;  /* 0x3f8000000f0f7423 */ /* 0x002fe20000000002 */
[----:B------:R-:W-:-:S04]  /*e8a0*/  FFMA R2, R17, R37, R5 ;  /* 0x0000002511027223 */ /* 0x000fc80000000005 */
[----:B------:R-:W-:-:S04]  /*e8b0*/  FFMA.SAT R36, -R2, R36, 0.5 ;  /* 0x3f00000002247423 */ /* 0x000fc80000002124 */
[----:B------:R-:W-:Y:S01]  /*e8c0*/  FFMA.RM R36, R36, R14, 12582913 ;  /* 0x4b40000124247423 */ /* 0x000fe2000000400e */
[----:B------:R-:W-:-:S04]  /*e8d0*/  FADD R14, R13, -12583039 ;  /* 0xcb40007f0d0e7421 */ /* 0x000fc80000000000 */
[----:B------:R-:W-:-:S04]  /*e8e0*/  FFMA R14, -R3, 1.4426950216293334961, -R14 ;  /* 0x3fb8aa3b030e7823 */ /* 0x000fc8000000090e */
[----:B------:R-:W-:Y:S01]  /*e8f0*/  FFMA R3, -R3, 1.925963033500011079e-08, R14 ;  /* 0x32a5706003037823 */ /* 0x000fe2000000010e */
[----:B------:R-:W-:Y:S01]  /*e900*/  SHF.L.U32 R14, R13, 0x17, RZ ;  /* 0x000000170d0e7819 */ /* 0x000fe200000006ff */
[----:B------:R-:W-:-:S04]  /*e910*/  IMAD.SHL.U32 R13, R36, 0x800000, RZ ;  /* 0x00800000240d7824 */ /* 0x000fc800078e00ff */
[----:B------:R-:W1:Y:S02]  /*e920*/  MUFU.EX2 R3, R3 ;  /* 0x0000000300037308 */ /* 0x000e640000000800 */
[----:B-1----:R-:W-:Y:S01]  /*e930*/  FFMA R14, R14, R3, 1 ;  /* 0x3f8000000e0e7423 */ /* 0x002fe20000000003 */
[----:B------:R-:W-:-:S04]  /*e940*/  FADD R3, R36, -12583039 ;  /* 0xcb40007f24037421 */ /* 0x000fc80000000000 */
        /* <DEDUP_REMOVED lines=12> */
.L_x_175:
[----:B------:R-:W1:Y:S02]  /*ea10*/  MUFU.RCP R159, R0 ;  /* 0x00000000009f7308 */ /* 0x000e640000001000 */
[----:B-1----:R-:W-:-:S04]  /*ea20*/  FFMA R0, R0, R159, -1 ;  /* 0xbf80000000007423 */ /* 0x002fc8000000009f */
[----:B------:R-:W-:-:S04]  /*ea30*/  FADD.FTZ R0, -R0, -RZ ;  /* 0x800000ff00007221 */ /* 0x000fc80000010100 */
[----:B------:R-:W-:-:S07]  /*ea40*/  FFMA R159, R159, R0, R159 ;  /* 0x000000009f9f7223 */ /* 0x000fce000000009f */
.L_x_176:
[----:B------:R-:W-:Y:S05]  /*ea50*/  BSYNC B1 ;  /* 0x0000000000017941 */ /* 0x000fea0003800000 */
.L_x_174:
        /* <DEDUP_REMOVED lines=10> */
.L_x_178:
[----:B------:R-:W1:Y:S02]  /*eb00*/  MUFU.RCP R158, R35 ;  /* 0x00000023009e7308 */ /* 0x000e640000001000 */
[----:B-1----:R-:W-:-:S04]  /*eb10*/  FFMA R35, R35, R158, -1 ;  /* 0xbf80000023237423 */ /* 0x002fc8000000009e */
[----:B------:R-:W-:-:S04]  /*eb20*/  FADD.FTZ R35, -R35, -RZ ;  /* 0x800000ff23237221 */ /* 0x000fc80000010100 */
[----:B------:R-:W-:-:S07]  /*eb30*/  FFMA R158, R158, R35, R158 ;  /* 0x000000239e9e7223 */ /* 0x000fce000000009e */
.L_x_179:
[----:B------:R-:W-:Y:S05]  /*eb40*/  BSYNC B1 ;  /* 0x0000000000017941 */ /* 0x000fea0003800000 */
.L_x_177:
        /* <DEDUP_REMOVED lines=10> */
.L_x_181:
[----:B------:R-:W1:Y:S02]  /*ebf0*/  MUFU.RCP R157, R34 ;  /* 0x00000022009d7308 */ /* 0x000e640000001000 */
[----:B-1----:R-:W-:-:S04]  /*ec00*/  FFMA R34, R34, R157, -1 ;  /* 0xbf80000022227423 */ /* 0x002fc8000000009d */
[----:B------:R-:W-:-:S04]  /*ec10*/  FADD.FTZ R34, -R34, -RZ ;  /* 0x800000ff22227221 */ /* 0x000fc80000010100 */
[----:B------:R-:W-:-:S07]  /*ec20*/  FFMA R157, R157, R34, R157 ;  /* 0x000000229d9d7223 */ /* 0x000fce000000009d */
.L_x_182:
[----:B------:R-:W-:Y:S05]  /*ec30*/  BSYNC B1 ;  /* 0x0000000000017941 */ /* 0x000fea0003800000 */
.L_x_180:
        /* <DEDUP_REMOVED lines=10> */
.L_x_184:
[----:B------:R-:W1:Y:S02]  /*ece0*/  MUFU.RCP R39, R33 ;  /* 0x0000002100277308 */ /* 0x000e640000001000 */
[----:B-1----:R-:W-:-:S04]  /*ecf0*/  FFMA R33, R33, R39, -1 ;  /* 0xbf80000021217423 */ /* 0x002fc80000000027 */
[----:B------:R-:W-:-:S04]  /*ed00*/  FADD.FTZ R33, -R33, -RZ ;  /* 0x800000ff21217221 */ /* 0x000fc80000010100 */
[----:B------:R-:W-:-:S07]  /*ed10*/  FFMA R39, R39, R33, R39 ;  /* 0x0000002127277223 */ /* 0x000fce0000000027 */
.L_x_185:
[----:B------:R-:W-:Y:S05]  /*ed20*/  BSYNC B1 ;  /* 0x0000000000017941 */ /* 0x000fea0003800000 */
.L_x_183:
        /* <DEDUP_REMOVED lines=10> */
.L_x_187:
[----:B------:R-:W1:Y:S02]  /*edd0*/  MUFU.RCP R38, R32 ;  /* 0x0000002000267308 */ /* 0x000e640000001000 */
[----:B-1----:R-:W-:-:S04]  /*ede0*/  FFMA R32, R32, R38, -1 ;  /* 0xbf80000020207423 */ /* 0x002fc80000000026 */
[----:B------:R-:W-:-:S04]  /*edf0*/  FADD.FTZ R32, -R32, -RZ ;  /* 0x800000ff20207221 */ /* 0x000fc80000010100 */
[----:B------:R-:W-:-:S07]  /*ee00*/  FFMA R38, R38, R32, R38 ;  /* 0x0000002026267223 */ /* 0x000fce0000000026 */
.L_x_188:
[----:B------:R-:W-:Y:S05]  /*ee10*/  BSYNC B1 ;  /* 0x0000000000017941 */ /* 0x000fea0003800000 */
.L_x_186:
        /* <DEDUP_REMOVED lines=10> */
.L_x_190:
[----:B------:R-:W1:Y:S02]  /*eec0*/  MUFU.RCP R37, R31 ;  /* 0x0000001f00257308 */ /* 0x000e640000001000 */
[----:B-1----:R-:W-:-:S04]  /*eed0*/  FFMA R31, R31, R37, -1 ;  /* 0xbf8000001f1f7423 */ /* 0x002fc80000000025 */
[----:B------:R-:W-:-:S04]  /*eee0*/  FADD.FTZ R31, -R31, -RZ ;  /* 0x800000ff1f1f7221 */ /* 0x000fc80000010100 */
[----:B------:R-:W-:-:S07]  /*eef0*/  FFMA R37, R37, R31, R37 ;  /* 0x0000001f25257223 */ /* 0x000fce0000000025 */
.L_x_191:
[----:B------:R-:W-:Y:S05]  /*ef00*/  BSYNC B1 ;  /* 0x0000000000017941 */ /* 0x000fea0003800000 */
.L_x_189:
        /* <DEDUP_REMOVED lines=10> */
.L_x_193:
[----:B------:R-:W1:Y:S02]  /*efb0*/  MUFU.RCP R36, R30 ;  /* 0x0000001e00247308 */ /* 0x000e640000001000 */
[----:B-1----:R-:W-:-:S04]  /*efc0*/  FFMA R30, R30, R36, -1 ;  /* 0xbf8000001e1e7423 */ /* 0x002fc80000000024 */
[----:B------:R-:W-:-:S04]  /*efd0*/  FADD.FTZ R30, -R30, -RZ ;  /* 0x800000ff1e1e7221 */ /* 0x000fc80000010100 */
[----:B------:R-:W-:-:S07]  /*efe0*/  FFMA R36, R36, R30, R36 ;  /* 0x0000001e24247223 */ /* 0x000fce0000000024 */
.L_x_194:
[----:B------:R-:W-:Y:S05]  /*eff0*/  BSYNC B1 ;  /* 0x0000000000017941 */ /* 0x000fea0003800000 */
.L_x_192:
        /* <DEDUP_REMOVED lines=10> */
.L_x_196:
[----:B------:R-:W1:Y:S02]  /*f0a0*/  MUFU.RCP R31, R29 ;  /* 0x0000001d001f7308 */ /* 0x000e640000001000 */
[----:B-1----:R-:W-:-:S04]  /*f0b0*/  FFMA R29, R29, R31, -1 ;  /* 0xbf8000001d1d7423 */ /* 0x002fc8000000001f */
[----:B------:R-:W-:-:S04]  /*f0c0*/  FADD.FTZ R29, -R29, -RZ ;  /* 0x800000ff1d1d7221 */ /* 0x000fc80000010100 */
[----:B------:R-:W-:-:S07]  /*f0d0*/  FFMA R31, R31, R29, R31 ;  /* 0x0000001d1f1f7223 */ /* 0x000fce000000001f */
.L_x_197:
[----:B------:R-:W-:Y:S05]  /*f0e0*/  BSYNC B1 ;  /* 0x0000000000017941 */ /* 0x000fea0003800000 */
.L_x_195:
        /* <DEDUP_REMOVED lines=10> */
.L_x_199:
[----:B------:R-:W1:Y:S02]  /*f190*/  MUFU.RCP R35, R28 ;  /* 0x0000001c00237308 */ /* 0x000e640000001000 */
[----:B-1----:R-:W-:-:S04]  /*f1a0*/  FFMA R28, R28, R35, -1 ;  /* 0xbf8000001c1c7423 */ /* 0x002fc80000000023 */
[----:B------:R-:W-:-:S04]  /*f1b0*/  FADD.FTZ R28, -R28, -RZ ;  /* 0x800000ff1c1c7221 */ /* 0x000fc80000010100 */
[----:B------:R-:W-:-:S07]  /*f1c0*/  FFMA R35, R35, R28, R35 ;  /* 0x0000001c23237223 */ /* 0x000fce0000000023 */
.L_x_200:
[----:B------:R-:W-:Y:S05]  /*f1d0*/  BSYNC B1 ;  /* 0x0000000000017941 */ /* 0x000fea0003800000 */
.L_x_198:
        /* <DEDUP_REMOVED lines=10> */
.L_x_202:
[----:B------:R-:W1:Y:S02]  /*f280*/  MUFU.RCP R34, R27 ;  /* 0x0000001b00227308 */ /* 0x000e640000001000 */
[----:B-1----:R-:W-:-:S04]  /*f290*/  FFMA R27, R27, R34, -1 ;  /* 0xbf8000001b1b7423 */ /* 0x002fc80000000022 */
[----:B------:R-:W-:-:S04]  /*f2a0*/  FADD.FTZ R27, -R27, -RZ ;  /* 0x800000ff1b1b7221 */ /* 0x000fc80000010100 */
[----:B------:R-:W-:-:S07]  /*f2b0*/  FFMA R34, R34, R27, R34 ;  /* 0x0000001b22227223 */ /* 0x000fce0000000022 */
.L_x_203:
[----:B------:R-:W-:Y:S05]  /*f2c0*/  BSYNC B1 ;  /* 0x0000000000017941 */ /* 0x000fea0003800000 */
.L_x_201:
        /* <DEDUP_REMOVED lines=10> */
.L_x_205:
[----:B------:R-:W1:Y:S02]  /*f370*/  MUFU.RCP R33, R26 ;  /* 0x0000001a00217308 */ /* 0x000e640000001000 */
[----:B-1----:R-:W-:-:S04]  /*f380*/  FFMA R26, R26, R33, -1 ;  /* 0xbf8000001a1a7423 */ /* 0x002fc80000000021 */
[----:B------:R-:W-:-:S04]  /*f390*/  FADD.FTZ R26, -R26, -RZ ;  /* 0x800000ff1a1a7221 */ /* 0x000fc80000010100 */
[----:B------:R-:W-:-:S07]  /*f3a0*/  FFMA R33, R33, R26, R33 ;  /* 0x0000001a21217223 */ /* 0x000fce0000000021 */
.L_x_206:
[----:B------:R-:W-:Y:S05]  /*f3b0*/  BSYNC B1 ;  /* 0x0000000000017941 */ /* 0x000fea0003800000 */
.L_x_204:
        /* <DEDUP_REMOVED lines=10> */
.L_x_208:
[----:B------:R-:W1:Y:S02]  /*f460*/  MUFU.RCP R0, R25 ;  /* 0x0000001900007308 */ /* 0x000e640000001000 */
[----:B-1----:R-:W-:-:S04]  /*f470*/  FFMA R25, R25, R0, -1 ;  /* 0xbf80000019197423 */ /* 0x002fc80000000000 */
[----:B------:R-:W-:-:S04]  /*f480*/  FADD.FTZ R25, -R25, -RZ ;  /* 0x800000ff19197221 */ /* 0x000fc80000010100 */
[----:B------:R-:W-:-:S07]  /*f490*/  FFMA R25, R0, R25, R0 ;  /* 0x0000001900197223 */ /* 0x000fce0000000000 */
.L_x_209:
[----:B------:R-:W-:Y:S05]  /*f4a0*/  BSYNC B1 ;  /* 0x0000000000017941 */ /* 0x000fea0003800000 */
.L_x_207:
        /* <DEDUP_REMOVED lines=10> */
.L_x_211:
[----:B------:R-:W1:Y:S02]  /*f550*/  MUFU.RCP R32, R24 ;  /* 0x0000001800207308 */ /* 0x000e640000001000 */
[----:B-1----:R-:W-:-:S04]  /*f560*/  FFMA R24, R24, R32, -1 ;  /* 0xbf80000018187423 */ /* 0x002fc80000000020 */
[----:B------:R-:W-:-:S04]  /*f570*/  FADD.FTZ R24, -R24, -RZ ;  /* 0x800000ff18187221 */ /* 0x000fc80000010100 */
[----:B------:R-:W-:-:S07]  /*f580*/  FFMA R32, R32, R24, R32 ;  /* 0x0000001820207223 */ /* 0x000fce0000000020 */
.L_x_212:
[----:B------:R-:W-:Y:S05]  /*f590*/  BSYNC B1 ;  /* 0x0000000000017941 */ /* 0x000fea0003800000 */
.L_x_210:
        /* <DEDUP_REMOVED lines=10> */
.L_x_214:
[----:B------:R-:W1:Y:S02]  /*f640*/  MUFU.RCP R26, R15 ;  /* 0x0000000f001a7308 */ /* 0x000e640000001000 */
[----:B-1----:R-:W-:-:S04]  /*f650*/  FFMA R15, R15, R26, -1 ;  /* 0xbf8000000f0f7423 */ /* 0x002fc8000000001a */
[----:B------:R-:W-:-:S04]  /*f660*/  FADD.FTZ R15, -R15, -RZ ;  /* 0x800000ff0f0f7221 */ /* 0x000fc80000010100 */
[----:B------:R-:W-:-:S07]  /*f670*/  FFMA R26, R26, R15, R26 ;  /* 0x0000000f1a1a7223 */ /* 0x000fce000000001a */
.L_x_215:
[----:B------:R-:W-:Y:S05]  /*f680*/  BSYNC B1 ;  /* 0x0000000000017941 */ /* 0x000fea0003800000 */
.L_x_213:
        /* <DEDUP_REMOVED lines=10> */
.L_x_217:
[----:B------:R-:W1:Y:S02]  /*f730*/  MUFU.RCP R0, R14 ;  /* 0x0000000e00007308 */ /* 0x000e640000001000 */
[----:B-1----:R-:W-:-:S04]  /*f740*/  FFMA R14, R14, R0, -1 ;  /* 0xbf8000000e0e7423 */ /* 0x002fc80000000000 */
[----:B------:R-:W-:-:S04]  /*f750*/  FADD.FTZ R14, -R14, -RZ ;  /* 0x800000ff0e0e7221 */ /* 0x000fc80000010100 */
[----:B------:R-:W-:-:S07]  /*f760*/  FFMA R14, R0, R14, R0 ;  /* 0x0000000e000e7223 */ /* 0x000fce0000000000 */
.L_x_218:
[----:B------:R-:W-:Y:S05]  /*f770*/  BSYNC B1 ;  /* 0x0000000000017941 */ /* 0x000fea0003800000 */
.L_x_216:
        /* <DEDUP_REMOVED lines=9> */
.L_x_219:
[----:B------:R-:W1:Y:S02]  /*f810*/  MUFU.RCP R27, R13 ;  /* 0x0000000d001b7308 */ /* 0x000e640000001000 */
[----:B-1----:R-:W-:-:S04]  /*f820*/  FFMA R13, R13, R27, -1 ;  /* 0xbf8000000d0d7423 */ /* 0x002fc8000000001b */
[----:B------:R-:W-:-:S04]  /*f830*/  FADD.FTZ R13, -R13, -RZ ;  /* 0x800000ff0d0d7221 */ /* 0x000fc80000010100 */
[----:B------:R-:W-:-:S07]  /*f840*/  FFMA R27, R27, R13, R27 ;  /* 0x0000000d1b1b7223 */ /* 0x000fce000000001b */
.L_x_220:
[----:B------:R-:W-:Y:S01]  /*f850*/  F2FP.BF16.F32.PACK_AB R28, R158, R159 ;  /* 0x0000009f9e1c723e */ /* 0x000fe200000010ff */
[----:B------:R-:W-:Y:S01]  /*f860*/  IMAD R0, R164, 0x2, R155 ;  /* 0x00000002a4007824 */ /* 0x000fe200078e029b */
[----:B------:R-:W-:Y:S01]  /*f870*/  F2FP.BF16.F32.PACK_AB R29, R39, R157 ;  /* 0x0000009d271d723e */ /* 0x000fe200000010ff */
[----:B------:R-:W-:Y:S05]  /*f880*/  WARPSYNC.ALL ;  /* 0x0000000000007948 */ /* 0x000fea0003800000 */
[----:B------:R-:W-:Y:S01]  /*f890*/  F2FP.BF16.F32.PACK_AB R30, R37, R38 ;  /* 0x00000026251e723e */ /* 0x000fe200000010ff */
[----:B------:R-:W-:Y:S01]  /*f8a0*/  BSSY B0, `(.L_x_221) ;  /* 0x0000019000007945 */ /* 0x000fe20003800000 */
[----:B------:R-:W-:-:S02]  /*f8b0*/  F2FP.BF16.F32.PACK_AB R31, R31, R36 ;  /* 0x000000241f1f723e */ /* 0x000fc400000010ff */
[----:B------:R-:W-:Y:S02]  /*f8c0*/  F2FP.BF16.F32.PACK_AB R24, R34, R35 ;  /* 0x000000232218723e */ /* 0x000fe400000010ff */
[----:B------:R-:W-:Y:S01]  /*f8d0*/  F2FP.BF16.F32.PACK_AB R25, R25, R33 ;  /* 0x000000211919723e */ /* 0x000fe200000010ff */
[----:B------:R1:W-:Y:S01]  /*f8e0*/  STSM.16.M88.4 [R155+0x4200], R28 ;  /* 0x0042001c9b007844 */ /* 0x0003e20000000200 */
[----:B------:R-:W-:Y:S02]  /*f8f0*/  F2FP.BF16.F32.PACK_AB R26, R26, R32 ;  /* 0x000000201a1a723e */ /* 0x000fe400000010ff */
[----:B------:R-:W-:-:S05]  /*f900*/  F2FP.BF16.F32.PACK_AB R27, R27, R14 ;  /* 0x0000000e1b1b723e */ /* 0x000fca00000010ff */
        /* <DEDUP_REMOVED lines=18> */
.L_x_222:
[----:B------:R-:W-:Y:S05]  /*fa30*/  BSYNC B0 ;  /* 0x0000000000007941 */ /* 0x000fea0003800000 */
.L_x_221:
[----:B------:R-:W-:Y:S01]  /*fa40*/  IADD3 R157, R155, 0x4200, RZ ;  /* 0x000042009b9d7810 */ /* 0x000fe20007ffe0ff */
[----:B------:R-:W-:Y:S03]  /*fa50*/  BAR.SYNC.DEFER_BLOCKING 0x1, 0x100 ;  /* 0x0044000000007b1d */ /* 0x000fe60000010000 */
[----:B------:R-:W-:-:S03]  /*fa60*/  LEA R157, R164, R157, 0x1 ;  /* 0x0000009da49d7211 */ /* 0x000fc600078e08ff */
[----:B------:R-:W-:Y:S04]  /*fa70*/  BSSY B0, `(.L_x_223) ;  /* 0x000000a000007945 */ /* 0x000fe80003800000 */
[----:B------:R-:W-:Y:S05]  /*fa80*/  @P0 BRA `(.L_x_224) ;  /* 0x0000000000200947 */ /* 0x000fea0003800000 */
[----:B------:R-:W-:-:S06]  /*fa90*/  UISETP.NE.AND UP0, UPT, UR43, 0x3, UPT ;  /* 0x000000032b00788c */ /* 0x000fcc000bf05270 */
[----:B------:R-:W-:-:S13]  /*faa0*/  PLOP3.LUT P2, PT, PT, PT, UP0, 0x80, 0x0 ;  /* 0x000000000000781c */ /* 0x000fda0003f4f008 */
[----:B------:R-:W-:Y:S05]  /*fab0*/  @!P2 BRA `(.L_x_225) ;  /* 0x000000000004a947 */ /* 0x000fea0003800000 */
[----:B------:R-:W-:Y:S01]  /*fac0*/  BPT.TRAP 0x1 ;  /* 0x000000040000795c */ /* 0x000fe20000300000 */
.L_x_225:
[----:B------:R-:W-:-:S04]  /*fad0*/  ULEA UR4, UR36, UR46, 0x3 ;  /* 0x0000002e24047291 */ /* 0x000fc8000f8e183f */
[----:B------:R-:W-:-:S04]  /*fae0*/  UIADD3 UR4, UR4, 0x50, URZ ;  /* 0x0000005004047890 */ /* 0x000fc8000fffe03f */
[----:B------:R-:W-:-:S09]  /*faf0*/  UPRMT UR4, UR47, 0x654, UR4 ;  /* 0x000006542f047896 */ /* 0x000fd20008000004 */
[----:B------:R-:W-:Y:S03]  /*fb00*/  SYNCS.ARRIVE.TRANS64.RED.A1T0 RZ, [UR4], RZ ;  /* 0x000000ffffff79a7 */ /* 0x000fe60008100404 */
.L_x_224:
[----:B------:R-:W-:Y:S05]  /*fb10*/  BSYNC B0 ;  /* 0x0000000000007941 */ /* 0x000fea0003800000 */
.L_x_223:
[----:B------:R-:W-:Y:S01]  /*fb20*/  UIADD3 UR4, UR36, 0x1, URZ ;  /* 0x0000000124047890 */ /* 0x000fe2000fffe03f */
[----:B------:R-:W-:Y:S03]  /*fb30*/  BSSY B0, `(.L_x_226) ;  /* 0x0000039000007945 */ /* 0x000fe60003800000 */
[----:B------:R-:W-:-:S04]  /*fb40*/  UISETP.NE.AND UP0, UPT, UR4, 0x4, UPT ;  /* 0x000000040400788c */ /* 0x000fc8000bf05270 */
[----:B------:R-:W-:Y:S01]  /*fb50*/  USEL UR8, UR4, URZ, UP0 ;  /* 0x0000003f04087287 */ /* 0x000fe20008000000 */
[----:B------:R-:W-:Y:S11]  /*fb60*/  @P0 BRA `(.L_x_227) ;  /* 0x0000000000d40947 */ /* 0x000ff60003800000 */
[----:B------:R-:W-:-:S06]  /*fb70*/  UISETP.NE.AND UP0, UPT, UR43, 0x3, UPT ;  /* 0x000000032b00788c */ /* 0x000fcc000bf05270 */
[----:B------:R-:W-:-:S13]  /*fb80*/  PLOP3.LUT P2, PT, PT, PT, UP0, 0x80, 0x0 ;  /* 0x000000000000781c */ /* 0x000fda0003f4f008 */
[----:B------:R-:W-:Y:S05]  /*fb90*/  @!P2 BRA `(.L_x_228) ;  /* 0x000000000004a947 */ /* 0x000fea0003800000 */
[----:B------:R-:W-:Y:S01]  /*fba0*/  BPT.TRAP 0x1 ;  /* 0x000000040000795c */ /* 0x000fe20000300000 */
.L_x_228:
[----:B-1----:R-:W-:Y:S01]  /*fbb0*/  LEA R0, R4, UR46, 0x3 ;  /* 0x0000002e04007c11 */ /* 0x002fe2000f8e18ff */
[----:B------:R-:W-:Y:S01]  /*fbc0*/  BSSY B1, `(.L_x_229) ;  /* 0x0000004000017945 */ /* 0x000fe20003800000 */
[----:B------:R-:W-:-:S04]  /*fbd0*/  SHF.L.U32 R2, R9, 0x1f, RZ ;  /* 0x0000001f09027819 */ /* 0x000fc800000006ff */
[----:B------:R-:W1:Y:S02]  /*fbe0*/  SYNCS.PHASECHK.TRANS64.TRYWAIT P2, [R0+URZ+0x30], R2 ;  /* 0x00003002000075a7 */ /* 0x000e64000804017f */
[----:B-1----:R-:W-:Y:S05]  /*fbf0*/  @!P2 BRA `(.L_x_230) ;  /* 0x000001d4000ca947 */ /* 0x002fea0003800000 */
.L_x_1129:
[----:B------:R-:W-:Y:S05]  /*fc00*/  BSYNC B1 ;  /* 0x0000000000017941 */ /* 0x000fea0003800000 */
.L_x_229:
[----:B------:R-:W-:Y:S05]  /*fc10*/  @P1 BRA `(.L_x_231) ;  /* 0x0000000000941947 */ /* 0x000fea0003800000 */
[----:B------:R-:W-:Y:S01]  /*fc20*/  LEA R3, R4, R156, 0xd ;  /* 0x0000009c04037211 */ /* 0x000fe200078e68ff */
[----:B------:R-:W-:Y:S05]  /*fc30*/  WARPSYNC.ALL ;  /* 0x0000000000007948 */ /* 0x000fea0003800000 */
[----:B------:R-:W-:Y:S01]  /*fc40*/  LEA R20, R164, R3, 0x1 ;  /* 0x00000003a4147211 */ /* 0x000fe200078e08ff */
[----:B------:R-:W2:Y:S05]  /*fc50*/  LDSM.16.M88.4 R12, [R3] ;  /* 0x00000000030c783b */ /* 0x000eaa0000000200 */
[----:B------:R-:W3:Y:S01]  /*fc60*/  LDSM.16.M88.4 R20, [R20] ;  /* 0x000000001414783b */ /* 0x000ee20000000200 */
[C---:B--2---:R-:W-:Y:S01]  /*fc70*/  SHF.L.U32 R154, R12.reuse, 0x10, RZ ;  /* 0x000000100c9a7819 */ /* 0x044fe200000006ff */
[----:B-1----:R-:W-:Y:S01]  /*fc80*/  IMAD.U32 R2, R13, 0x10000, RZ ;  /* 0x000100000d027824 */ /* 0x002fe200078e00ff */
[----:B------:R-:W-:-:S02]  /*fc90*/  LOP3.LUT R153, R12, 0xffff0000, RZ, 0xc0, !PT ;  /* 0xffff00000c997812 */ /* 0x000fc400078ec0ff */
[----:B------:R-:W-:Y:S01]  /*fca0*/  SHF.L.U32 R0, R14, 0x10, RZ ;  /* 0x000000100e007819 */ /* 0x000fe200000006ff */
[----:B---3--:R-:W-:Y:S01]  /*fcb0*/  IMAD.U32 R6, R23, 0x10000, RZ ;  /* 0x0001000017067824 */ /* 0x008fe200078e00ff */
[----:B------:R-:W-:Y:S01]  /*fcc0*/  SHF.L.U32 R19, R15, 0x10, RZ ;  /* 0x000000100f137819 */ /* 0x000fe200000006ff */
[C---:B------:R-:W-:Y:S01]  /*fcd0*/  FMUL R154, R16.reuse, R154 ;  /* 0x0000009a109a7220 */ /* 0x040fe20000400000 */
[----:B------:R-:W-:Y:S01]  /*fce0*/  LOP3.LUT R13, R13, 0xffff0000, RZ, 0xc0, !PT ;  /* 0xffff00000d0d7812 */ /* 0x000fe200078ec0ff */
[----:B------:R-:W-:Y:S01]  /*fcf0*/  FMUL R153, R16, R153 ;  /* 0x0000009910997220 */ /* 0x000fe20000400000 */
        /* <DEDUP_REMOVED lines=11> */
[----:B------:R-:W-:Y:S01]  /*fdb0*/  FMUL R21, R16, R0 ;  /* 0x0000000010157220 */ /* 0x000fe20000400000 */
[----:B------:R-:W-:Y:S01]  /*fdc0*/  SHF.L.U32 R8, R22, 0x10, RZ ;  /* 0x0000001016087819 */ /* 0x000fe200000006ff */
[----:B------:R-:W-:Y:S01]  /*fdd0*/  FMUL R12, R16, R12 ;  /* 0x0000000c100c7220 */ /* 0x000fe20000400000 */
[----:B------:R-:W-:Y:S01]  /*fde0*/  LOP3.LUT R7, R22, 0xffff0000, RZ, 0xc0, !PT ;  /* 0xffff000016077812 */ /* 0x000fe200078ec0ff */
[C---:B------:R-:W-:Y:S01]  /*fdf0*/  FMUL R22, R16.reuse, R14 ;  /* 0x0000000e10167220 */ /* 0x040fe20000400000 */
[----:B------:R-:W-:Y:S01]  /*fe00*/  LOP3.LUT R5, R23, 0xffff0000, RZ, 0xc0, !PT ;  /* 0xffff000017057812 */ /* 0x000fe200078ec0ff */
[C---:B------:R-:W-:Y:S01]  /*fe10*/  FMUL R23, R16.reuse, R2 ;  /* 0x0000000210177220 */ /* 0x040fe20000400000 */
[C---:B------:R-:W-:Y:S01]  /*fe20*/  FMUL R11, R16.reuse, R11 ;  /* 0x0000000b100b7220 */ /* 0x040fe20000400000 */
[C---:B------:R-:W-:Y:S01]  /*fe30*/  FMUL R10, R16.reuse, R10 ;  /* 0x0000000a100a7220 */ /* 0x040fe20000400000 */
[C---:B------:R-:W-:Y:S01]  /*fe40*/  FMUL R8, R16.reuse, R8 ;  /* 0x0000000810087220 */ /* 0x040fe20000400000 */
[C---:B------:R-:W-:Y:S01]  /*fe50*/  FMUL R7, R16.reuse, R7 ;  /* 0x0000000710077220 */ /* 0x040fe20000400000 */
[----:B------:R-:W-:-:S07]  /*fe60*/  FMUL R5, R16, R5 ;  /* 0x0000000510057220 */ /* 0x000fce0000400000 */
.L_x_231:
[----:B------:R-:W-:-:S04]  /*fe70*/  IADD3 R4, R4, 0x1, RZ ;  /* 0x0000000104047810 */ /* 0x000fc80007ffe0ff */
[----:B------:R-:W-:-:S04]  /*fe80*/  ISETP.NE.AND P2, PT, R4, 0x4, PT ;  /* 0x000000040400780c */ /* 0x000fc80003f45270 */
[----:B-1----:R-:W-:Y:S02]  /*fe90*/  SEL R0, RZ, 0x1, P2 ;  /* 0x00000001ff007807 */ /* 0x002fe40001000000 */
[----:B------:R-:W-:Y:S02]  /*fea0*/  SEL R4, R4, RZ, P2 ;  /* 0x000000ff04047207 */ /* 0x000fe40001000000 */
[----:B------:R-:W-:-:S07]  /*feb0*/  LOP3.LUT R9, R9, R0, RZ, 0x3c, !PT ;  /* 0x0000000009097212 */ /* 0x000fce00078e3cff */
.L_x_227:
[----:B------:R-:W-:Y:S05]  /*fec0*/  BSYNC B0 ;  /* 0x0000000000007941 */ /* 0x000fea0003800000 */
.L_x_226:
[----:B-1----:R-:W-:Y:S01]  /*fed0*/  MOV R30, 0x3bbb989d ;  /* 0x3bbb989d001e7802 */ /* 0x002fe20000000f00 */
[C---:B------:R-:W-:Y:S01]  /*fee0*/  FFMA R40, R17.reuse, R40, R154 ;  /* 0x0000002811287223 */ /* 0x040fe2000000009a */
[----:B------:R-:W-:Y:S01]  /*fef0*/  MOV R31, 0x437c0000 ;  /* 0x437c0000001f7802 */ /* 0x000fe20000000f00 */
[C---:B------:R-:W-:Y:S01]  /*ff00*/  FFMA R41, R17.reuse, R41, R153 ;  /* 0x0000002911297223 */ /* 0x040fe20000000099 */
[C---:B------:R-:W-:Y:S01]  /*ff10*/  FFMA R42, R17.reuse, R42, R23 ;  /* 0x0000002a112a7223 */ /* 0x040fe20000000017 */
[----:B------:R-:W-:Y:S01]  /*ff20*/  FFMA.SAT R0, -R40, R30, 0.5 ;  /* 0x3f00000028007423 */ /* 0x000fe2000000211e */
        /* <DEDUP_REMOVED lines=8> */
[----:B------:R-:W-:Y:S01]  /*ffb0*/  SHF.L.U32 R0, R0, 0x17, RZ ;  /* 0x0000001700007819 */ /* 0x000fe200000006ff */
[C---:B------:R-:W-:Y:S01]  /*ffc0*/  FFMA R49, R17.reuse, R49, R12 ;  /* 0x0000003111317223 */ /* 0x040fe2000000000c */
[C---:B------:R-:W-:Y:S01]  /*ffd0*/  FFMA R50, R17.reuse, R50, R11 ;  /* 0x0000003211327223 */ /* 0x040fe2000000000b */
[C---:B------:R-:W-:Y:S01]  /*ffe0*/  FFMA R2, -R40.reuse, 1.4426950216293334961, -R2 ;  /* 0x3fb8aa3b28027823 */ /* 0x040fe20000000902 */
[C---:B------:R-:W-:Y:S01]  /*fff0*/  FFMA R51, R17.reuse, R51, R10 ;  /* 0x0000003311337223 */ /* 0x040fe2000000000a */
[C---:B------:R-:W-:Y:S01]  /*10000*/  FFMA R52, R17.reuse, R52, R8 ;  /* 0x0000003411347223 */ /* 0x040fe20000000008 */
[C---:B------:R-:W-:Y:S01]  /*10010*/  FFMA R53, R17.reuse, R53, R7 ;  /* 0x0000003511357223 */ /* 0x040fe20000000007 */
[----:B------:R-:W-:Y:S01]  /*10020*/  FFMA R2, -R40, 1.925963033500011079e-08, R2 ;  /* 0x32a5706028027823 */ /* 0x000fe20000000102 */
[C---:B------:R-:W-:Y:S01]  /*10030*/  FFMA R54, R17.reuse, R54, R6 ;  /* 0x0000003611367223 */ /* 0x040fe20000000006 */
[----:B------:R-:W-:Y:S01]  /*10040*/  FFMA R55, R17, R55, R5 ;  /* 0x0000003711377223 */ /* 0x000fe20000000005 */
[----:B------:R-:W-:Y:S03]  /*10050*/  BSSY B1, `(.L_x_232) ;  /* 0x0000087000017945 */ /* 0x000fe60003800000 */
        /* <DEDUP_REMOVED lines=10> */
[----:B------:R-:W-:-:S04]  /*10100*/  IMAD.SHL.U32 R34, R2, 0x800000, RZ ;  /* 0x0080000002227824 */ /* 0x000fc800078e00ff */
[----:B------:R-:W1:Y:S02]  /*10110*/  MUFU.EX2 R3, R3 ;  /* 0x0000000300037308 */ /* 0x000e640000000800 */
[----:B-1----:R-:W-:Y:S01]  /*10120*/  FFMA R35, R35, R3, 1 ;  /* 0x3f80000023237423 */ /* 0x002fe20000000003 */
[----:B------:R-:W-:Y:S01]  /*10130*/  FADD R3, R2, -12583039 ;  /* 0xcb40007f02037421 */ /* 0x000fe20000000000 */
[----:B------:R-:W-:-:S03]  /*10140*/  FFMA.SAT R2, -R43, R30, 0.5 ;  /* 0x3f0000002b027423 */ /* 0x000fc6000000211e */
[----:B------:R-:W-:Y:S01]  /*10150*/  FFMA R3, -R42, 1.4426950216293334961, -R3 ;  /* 0x3fb8aa3b2a037823 */ /* 0x000fe20000000903 */
[----:B------:R-:W-:-:S03]  /*10160*/  FFMA.RM R2, R2, R31, 12582913 ;  /* 0x4b40000102027423 */ /* 0x000fc6000000401f */
[----:B------:R-:W-:Y:S02]  /*10170*/  FFMA R3, -R42, 1.925963033500011079e-08, R3 ;  /* 0x32a570602a037823 */ /* 0x000fe40000000103 */
[----:B------:R-:W-:-:S04]  /*10180*/  SHF.L.U32 R33, R2, 0x17, RZ ;  /* 0x0000001702217819 */ /* 0x000fc800000006ff */
        /* <DEDUP_REMOVED lines=38> */
[----:B------:R-:W-:Y:S01]  /*103f0*/  FFMA R3, -R47, 1.925963033500011079e-08, R3 ;  /* 0x32a570602f037823 */ /* 0x000fe20000000103 */
[----:B------:R-:W-:-:S05]  /*10400*/  IMAD.SHL.U32 R24, R2, 0x800000, RZ ;  /* 0x0080000002187824 */ /* 0x000fca00078e00ff */
        /* <DEDUP_REMOVED lines=38> */
[----:B------:R-:W-:-:S06]  /*10670*/  FFMA R3, -R52, 1.925963033500011079e-08, R3 ;  /* 0x32a5706034037823 */ /* 0x000fcc0000000103 */
[----:B------:R-:W1:Y:S02]  /*10680*/  MUFU.EX2 R3, R3 ;  /* 0x0000000300037308 */ /* 0x000e640000000800 */
[----:B-1----:R-:W-:Y:S01]  /*10690*/  FFMA R29, R29, R3, 1 ;  /* 0x3f8000001d1d7423 */ /* 0x002fe20000000003 */
[C---:B------:R-:W-:Y:S01]  /*106a0*/  FADD R3, R2.reuse, -12583039 ;  /* 0xcb40007f02037421 */ /* 0x040fe20000000000 */
[----:B------:R-:W-:-:S03]  /*106b0*/  SHF.L.U32 R2, R2, 0x17, RZ ;  /* 0x0000001702027819 */ /* 0x000fc600000006ff */
[----:B------:R-:W-:-:S04]  /*106c0*/  FFMA R3, -R53, 1.4426950216293334961, -R3 ;  /* 0x3fb8aa3b35037823 */ /* 0x000fc80000000903 */
[----:B------:R-:W-:-:S04]  /*106d0*/  FFMA R3, -R53, 1.925963033500011079e-08, R3 ;  /* 0x32a5706035037823 */ /* 0x000fc80000000103 */
[----:B------:R1:W2:Y:S02]  /*106e0*/  MUFU.EX2 R28, R3 ;  /* 0x00000003001c7308 */ /* 0x0002a40000000800 */
[----:B-1----:R-:W-:-:S04]  /*106f0*/  FFMA.SAT R3, -R54, R30, 0.5 ;  /* 0x3f00000036037423 */ /* 0x002fc8000000211e */
[-C--:B------:R-:W-:Y:S01]  /*10700*/  FFMA.RM R3, R3, R31.reuse, 12582913 ;  /* 0x4b40000103037423 */ /* 0x080fe2000000401f */
[----:B--2---:R-:W-:Y:S01]  /*10710*/  FFMA R28, R2, R28, 1 ;  /* 0x3f800000021c7423 */ /* 0x004fe2000000001c */
[----:B------:R-:W-:Y:S02]  /*10720*/  FFMA.SAT R2, -R55, R30, 0.5 ;  /* 0x3f00000037027423 */ /* 0x000fe4000000211e */
[----:B------:R-:W-:Y:S02]  /*10730*/  FADD R30, R3, -12583039 ;  /* 0xcb40007f031e7421 */ /* 0x000fe40000000000 */
[----:B------:R-:W-:Y:S02]  /*10740*/  FFMA.RM R2, R2, R31, 12582913 ;  /* 0x4b40000102027423 */ /* 0x000fe4000000401f */
[----:B------:R-:W-:-:S04]  /*10750*/  FFMA R30, -R54, 1.4426950216293334961, -R30 ;  /* 0x3fb8aa3b361e7823 */ /* 0x000fc8000000091e */
[----:B------:R-:W-:Y:S01]  /*10760*/  FFMA R54, -R54, 1.925963033500011079e-08, R30 ;  /* 0x32a5706036367823 */ /* 0x000fe2000000011e */
[----:B------:R-:W-:Y:S02]  /*10770*/  IMAD.SHL.U32 R30, R3, 0x800000, RZ ;  /* 0x00800000031e7824 */ /* 0x000fe400078e00ff */
[C---:B------:R-:W-:Y:S01]  /*10780*/  FADD R3, R2.reuse, -12583039 ;  /* 0xcb40007f02037421 */ /* 0x040fe20000000000 */
[----:B------:R-:W-:-:S03]  /*10790*/  SHF.L.U32 R2, R2, 0x17, RZ ;  /* 0x0000001702027819 */ /* 0x000fc600000006ff */
[C---:B------:R-:W-:Y:S01]  /*107a0*/  FFMA R3, -R55.reuse, 1.4426950216293334961, -R3 ;  /* 0x3fb8aa3b37037823 */ /* 0x040fe20000000903 */
[----:B------:R-:W1:Y:S03]  /*107b0*/  MUFU.EX2 R54, R54 ;  /* 0x0000003600367308 */ /* 0x000e660000000800 */
[----:B------:R-:W-:-:S05]  /*107c0*/  FFMA R3, -R55, 1.925963033500011079e-08, R3 ;  /* 0x32a5706037037823 */ /* 0x000fca0000000103 */
[----:B------:R-:W2:Y:S01]  /*107d0*/  MUFU.EX2 R31, R3 ;  /* 0x00000003001f7308 */ /* 0x000ea20000000800 */
[----:B-1----:R-:W-:Y:S01]  /*107e0*/  FFMA R30, R30, R54, 1 ;  /* 0x3f8000001e1e7423 */ /* 0x002fe20000000036 */
[----:B--2---:R-:W-:Y:S01]  /*107f0*/  FFMA R31, R2, R31, 1 ;  /* 0x3f800000021f7423 */ /* 0x004fe2000000001f */
        /* <DEDUP_REMOVED lines=8> */
.L_x_233:
[----:B------:R-:W1:Y:S02]  /*10880*/  MUFU.RCP R39, R0 ;  /* 0x0000000000277308 */ /* 0x000e640000001000 */
[----:B-1----:R-:W-:-:S04]  /*10890*/  FFMA R0, R0, R39, -1 ;  /* 0xbf80000000007423 */ /* 0x002fc80000000027 */
[----:B------:R-:W-:-:S04]  /*108a0*/  FADD.FTZ R0, -R0, -RZ ;  /* 0x800000ff00007221 */ /* 0x000fc80000010100 */
[----:B------:R-:W-:-:S07]  /*108b0*/  FFMA R39, R39, R0, R39 ;  /* 0x0000000027277223 */ /* 0x000fce0000000027 */
.L_x_234:
[----:B------:R-:W-:Y:S05]  /*108c0*/  BSYNC B1 ;  /* 0x0000000000017941 */ /* 0x000fea0003800000 */
.L_x_232:
        /* <DEDUP_REMOVED lines=10> */
.L_x_236:
[----:B------:R-:W1:Y:S02]  /*10970*/  MUFU.RCP R38, R35 ;  /* 0x0000002300267308 */ /* 0x000e640000001000 */
[----:B-1----:R-:W-:-:S04]  /*10980*/  FFMA R35, R35, R38, -1 ;  /* 0xbf80000023237423 */ /* 0x002fc80000000026 */
[----:B------:R-:W-:-:S04]  /*10990*/  FADD.FTZ R35, -R35, -RZ ;  /* 0x800000ff23237221 */ /* 0x000fc80000010100 */
[----:B------:R-:W-:-:S07]  /*109a0*/  FFMA R38, R38, R35, R38 ;  /* 0x0000002326267223 */ /* 0x000fce0000000026 */
.L_x_237:
[----:B------:R-:W-:Y:S05]  /*109b0*/  BSYNC B1 ;  /* 0x0000000000017941 */ /* 0x000fea0003800000 */
.L_x_235:
        /* <DEDUP_REMOVED lines=10> */
.L_x_239:
[----:B------:R-:W1:Y:S02]  /*10a60*/  MUFU.RCP R37, R34 ;  /* 0x0000002200257308 */ /* 0x000e640000001000 */
[----:B-1----:R-:W-:-:S04]  /*10a70*/  FFMA R34, R34, R37, -1 ;  /* 0xbf80000022227423 */ /* 0x002fc80000000025 */
[----:B------:R-:W-:-:S04]  /*10a80*/  FADD.FTZ R34, -R34, -RZ ;  /* 0x800000ff22227221 */ /* 0x000fc80000010100 */
[----:B------:R-:W-:-:S07]  /*10a90*/  FFMA R37, R37, R34, R37 ;  /* 0x0000002225257223 */ /* 0x000fce0000000025 */
.L_x_240:
[----:B------:R-:W-:Y:S05]  /*10aa0*/  BSYNC B1 ;  /* 0x0000000000017941 */ /* 0x000fea0003800000 */
.L_x_238:
        /* <DEDUP_REMOVED lines=10> */
.L_x_242:
[----:B------:R-:W1:Y:S02]  /*10b50*/  MUFU.RCP R36, R33 ;  /* 0x0000002100247308 */ /* 0x000e640000001000 */
[----:B-1----:R-:W-:-:S04]  /*10b60*/  FFMA R33, R33, R36, -1 ;  /* 0xbf80000021217423 */ /* 0x002fc80000000024 */
[----:B------:R-:W-:-:S04]  /*10b70*/  FADD.FTZ R33, -R33, -RZ ;  /* 0x800000ff21217221 */ /* 0x000fc80000010100 */
[----:B------:R-:W-:-:S07]  /*10b80*/  FFMA R36, R36, R33, R36 ;  /* 0x0000002124247223 */ /* 0x000fce0000000024 */
.L_x_243:
[----:B------:R-:W-:Y:S05]  /*10b90*/  BSYNC B1 ;  /* 0x0000000000017941 */ /* 0x000fea0003800000 */
.L_x_241:
        /* <DEDUP_REMOVED lines=10> */
.L_x_245:
[----:B------:R-:W1:Y:S02]  /*10c40*/  MUFU.RCP R35, R32 ;  /* 0x0000002000237308 */ /* 0x000e640000001000 */
[----:B-1----:R-:W-:-:S04]  /*10c50*/  FFMA R32, R32, R35, -1 ;  /* 0xbf80000020207423 */ /* 0x002fc80000000023 */
[----:B------:R-:W-:-:S04]  /*10c60*/  FADD.FTZ R32, -R32, -RZ ;  /* 0x800000ff20207221 */ /* 0x000fc80000010100 */
[----:B------:R-:W-:-:S07]  /*10c70*/  FFMA R35, R35, R32, R35 ;  /* 0x0000002023237223 */ /* 0x000fce0000000023 */
.L_x_246:
[----:B------:R-:W-:Y:S05]  /*10c80*/  BSYNC B1 ;  /* 0x0000000000017941 */ /* 0x000fea0003800000 */
.L_x_244:
        /* <DEDUP_REMOVED lines=10> */
.L_x_248:
[----:B------:R-:W1:Y:S02]  /*10d30*/  MUFU.RCP R34, R13 ;  /* 0x0000000d00227308 */ /* 0x000e640000001000 */
[----:B-1----:R-:W-:-:S04]  /*10d40*/  FFMA R13, R13, R34, -1 ;  /* 0xbf8000000d0d7423 */ /* 0x002fc80000000022 */
[----:B------:R-:W-:-:S04]  /*10d50*/  FADD.FTZ R13, -R13, -RZ ;  /* 0x800000ff0d0d7221 */ /* 0x000fc80000010100 */
[----:B------:R-:W-:-:S07]  /*10d60*/  FFMA R34, R34, R13, R34 ;  /* 0x0000000d22227223 */ /* 0x000fce0000000022 */
.L_x_249:
[----:B------:R-:W-:Y:S05]  /*10d70*/  BSYNC B1 ;  /* 0x0000000000017941 */ /* 0x000fea0003800000 */
.L_x_247:
        /* <DEDUP_REMOVED lines=10> */
.L_x_251:
[----:B------:R-:W1:Y:S02]  /*10e20*/  MUFU.RCP R33, R14 ;  /* 0x0000000e00217308 */ /* 0x000e640000001000 */
[----:B-1----:R-:W-:-:S04]  /*10e30*/  FFMA R14, R14, R33, -1 ;  /* 0xbf8000000e0e7423 */ /* 0x002fc80000000021 */
[----:B------:R-:W-:-:S04]  /*10e40*/  FADD.FTZ R14, -R14, -RZ ;  /* 0x800000ff0e0e7221 */ /* 0x000fc80000010100 */
[----:B------:R-:W-:-:S07]  /*10e50*/  FFMA R33, R33, R14, R33 ;  /* 0x0000000e21217223 */ /* 0x000fce0000000021 */
.L_x_252:
[----:B------:R-:W-:Y:S05]  /*10e60*/  BSYNC B1 ;  /* 0x0000000000017941 */ /* 0x000fea0003800000 */
.L_x_250:
        /* <DEDUP_REMOVED lines=10> */
.L_x_254:
[----:B------:R-:W1:Y:S02]  /*10f10*/  MUFU.RCP R32, R15 ;  /* 0x0000000f00207308 */ /* 0x000e640000001000 */
[----:B-1----:R-:W-:-:S04]  /*10f20*/  FFMA R15, R15, R32, -1 ;  /* 0xbf8000000f0f7423 */ /* 0x002fc80000000020 */
[----:B------:R-:W-:-:S04]  /*10f30*/  FADD.FTZ R15, -R15, -RZ ;  /* 0x800000ff0f0f7221 */ /* 0x000fc80000010100 */
[----:B------:R-:W-:-:S07]  /*10f40*/  FFMA R32, R32, R15, R32 ;  /* 0x0000000f20207223 */ /* 0x000fce0000000020 */
.L_x_255:
[----:B------:R-:W-:Y:S05]  /*10f50*/  BSYNC B1 ;  /* 0x0000000000017941 */ /* 0x000fea0003800000 */
.L_x_253:
        /* <DEDUP_REMOVED lines=10> */
.L_x_257:
[----:B------:R-:W1:Y:S02]  /*11000*/  MUFU.RCP R15, R24 ;  /* 0x00000018000f7308 */ /* 0x000e640000001000 */
[----:B-1----:R-:W-:-:S04]  /*11010*/  FFMA R24, R24, R15, -1 ;  /* 0xbf80000018187423 */ /* 0x002fc8000000000f */
[----:B------:R-:W-:-:S04]  /*11020*/  FADD.FTZ R24, -R24, -RZ ;  /* 0x800000ff18187221 */ /* 0x000fc80000010100 */
[----:B------:R-:W-:-:S07]  /*11030*/  FFMA R15, R15, R24, R15 ;  /* 0x000000180f0f7223 */ /* 0x000fce000000000f */
.L_x_258:
[----:B------:R-:W-:Y:S05]  /*11040*/  BSYNC B1 ;  /* 0x0000000000017941 */ /* 0x000fea0003800000 */
.L_x_256:
        /* <DEDUP_REMOVED lines=10> */
.L_x_260:
[----:B------:R-:W1:Y:S02]  /*110f0*/  MUFU.RCP R24, R25 ;  /* 0x0000001900187308 */ /* 0x000e640000001000 */
[----:B-1----:R-:W-:-:S04]  /*11100*/  FFMA R25, R25, R24, -1 ;  /* 0xbf80000019197423 */ /* 0x002fc80000000018 */
[----:B------:R-:W-:-:S04]  /*11110*/  FADD.FTZ R25, -R25, -RZ ;  /* 0x800000ff19197221 */ /* 0x000fc80000010100 */
[----:B------:R-:W-:-:S07]  /*11120*/  FFMA R24, R24, R25, R24 ;  /* 0x0000001918187223 */ /* 0x000fce0000000018 */
.L_x_261:
[----:B------:R-:W-:Y:S05]  /*11130*/  BSYNC B1 ;  /* 0x0000000000017941 */ /* 0x000fea0003800000 */
.L_x_259:
        /* <DEDUP_REMOVED lines=10> */
.L_x_263:
[----:B------:R-:W1:Y:S02]  /*111e0*/  MUFU.RCP R14, R26 ;  /* 0x0000001a000e7308 */ /* 0x000e640000001000 */
[----:B-1----:R-:W-:-:S04]  /*111f0*/  FFMA R26, R26, R14, -1 ;  /* 0xbf8000001a1a7423 */ /* 0x002fc8000000000e */
[----:B------:R-:W-:-:S04]  /*11200*/  FADD.FTZ R26, -R26, -RZ ;  /* 0x800000ff1a1a7221 */ /* 0x000fc80000010100 */
[----:B------:R-:W-:-:S07]  /*11210*/  FFMA R14, R14, R26, R14 ;  /* 0x0000001a0e0e7223 */ /* 0x000fce000000000e */
.L_x_264:
[----:B------:R-:W-:Y:S05]  /*11220*/  BSYNC B1 ;  /* 0x0000000000017941 */ /* 0x000fea0003800000 */
.L_x_262:
        /* <DEDUP_REMOVED lines=10> */
.L_x_266:
[----:B------:R-:W1:Y:S02]  /*112d0*/  MUFU.RCP R25, R27 ;  /* 0x0000001b00197308 */ /* 0x000e640000001000 */
[----:B-1----:R-:W-:-:S04]  /*112e0*/  FFMA R27, R27, R25, -1 ;  /* 0xbf8000001b1b7423 */ /* 0x002fc80000000019 */
[----:B------:R-:W-:-:S04]  /*112f0*/  FADD.FTZ R27, -R27, -RZ ;  /* 0x800000ff1b1b7221 */ /* 0x000fc80000010100 */
[----:B------:R-:W-:-:S07]  /*11300*/  FFMA R25, R25, R27, R25 ;  /* 0x0000001b19197223 */ /* 0x000fce0000000019 */
.L_x_267:
[----:B------:R-:W-:Y:S05]  /*11310*/  BSYNC B1 ;  /* 0x0000000000017941 */ /* 0x000fea0003800000 */
.L_x_265:
        /* <DEDUP_REMOVED lines=10> */
.L_x_269:
[----:B------:R-:W1:Y:S02]  /*113c0*/  MUFU.RCP R26, R29 ;  /* 0x0000001d001a7308 */ /* 0x000e640000001000 */
[----:B-1----:R-:W-:-:S04]  /*113d0*/  FFMA R29, R29, R26, -1 ;  /* 0xbf8000001d1d7423 */ /* 0x002fc8000000001a */
[----:B------:R-:W-:-:S04]  /*113e0*/  FADD.FTZ R29, -R29, -RZ ;  /* 0x800000ff1d1d7221 */ /* 0x000fc80000010100 */
[----:B------:R-:W-:-:S07]  /*113f0*/  FFMA R26, R26, R29, R26 ;  /* 0x0000001d1a1a7223 */ /* 0x000fce000000001a */
.L_x_270:
[----:B------:R-:W-:Y:S05]  /*11400*/  BSYNC B1 ;  /* 0x0000000000017941 */ /* 0x000fea0003800000 */
.L_x_268:
        /* <DEDUP_REMOVED lines=10> */
.L_x_272:
[----:B------:R-:W1:Y:S02]  /*114b0*/  MUFU.RCP R13, R28 ;  /* 0x0000001c000d7308 */ /* 0x000e640000001000 */
[----:B-1----:R-:W-:-:S04]  /*114c0*/  FFMA R28, R28, R13, -1 ;  /* 0xbf8000001c1c7423 */ /* 0x002fc8000000000d */
[----:B------:R-:W-:-:S04]  /*114d0*/  FADD.FTZ R28, -R28, -RZ ;  /* 0x800000ff1c1c7221 */ /* 0x000fc80000010100 */
[----:B------:R-:W-:-:S07]  /*114e0*/  FFMA R13, R13, R28, R13 ;  /* 0x0000001c0d0d7223 */ /* 0x000fce000000000d */
.L_x_273:
[----:B------:R-:W-:Y:S05]  /*114f0*/  BSYNC B1 ;  /* 0x0000000000017941 */ /* 0x000fea0003800000 */
.L_x_271:
        /* <DEDUP_REMOVED lines=10> */
.L_x_275:
[----:B------:R-:W1:Y:S02]  /*115a0*/  MUFU.RCP R27, R30 ;  /* 0x0000001e001b7308 */ /* 0x000e640000001000 */
[----:B-1----:R-:W-:-:S04]  /*115b0*/  FFMA R30, R30, R27, -1 ;  /* 0xbf8000001e1e7423 */ /* 0x002fc8000000001b */
[----:B------:R-:W-:-:S04]  /*115c0*/  FADD.FTZ R30, -R30, -RZ ;  /* 0x800000ff1e1e7221 */ /* 0x000fc80000010100 */
[----:B------:R-:W-:-:S07]  /*115d0*/  FFMA R27, R27, R30, R27 ;  /* 0x0000001e1b1b7223 */ /* 0x000fce000000001b */
.L_x_276:
[----:B------:R-:W-:Y:S05]  /*115e0*/  BSYNC B1 ;  /* 0x0000000000017941 */ /* 0x000fea0003800000 */
.L_x_274:
[----:B------:R-:W-:-:S04]  /*115f0*/  IADD3 R0, R31, 0x1800000, RZ ;  /* 0x018000001f007810 */ /* 0x000fc80007ffe0ff */
[----:B------:R-:W-:-:S04]  /*11600*/  LOP3.LUT R0, R0, 0x7f800000, RZ, 0xc0, !PT ;  /* 0x7f80000000007812 */ /* 0x000fc800078ec0ff */
[----:B------:R-:W-:-:S13]  /*11610*/  ISETP.GT.U32.AND P2, PT, R0, 0x1ffffff, PT ;  /* 0x01ffffff0000780c */ /* 0x000fda0003f44070 */
[----:B------:R-:W-:Y:S05]  /*11620*/  @P2 BRA `(.L_x_277) ;  /* 0x0000000000102947 */ /* 0x000fea0003800000 */
[----:B------:R-:W-:Y:S02]  /*11630*/  MOV R0, R31 ;  /* 0x0000001f00007202 */ /* 0x000fe40000000f00 */
[----:B------:R-:W-:-:S07]  /*11640*/  MOV R2, 0x11660 ;  /* 0x0001166000027802 */ /* 0x000fce0000000f00 */
[----:B------:R-:W-:Y:S05]  /*11650*/  CALL.REL.NOINC `($__internal_0_$__cuda_sm20_rcp_rn_f32_slowpath) ;  /* 0x000001c400c87944 */ /* 0x000fea0003c00000 */
[----:B------:R-:W-:Y:S05]  /*11660*/  BRA `(.L_x_278) ;  /* 0x0000000000107947 */ /* 0x000fea0003800000 */
.L_x_277:
[----:B------:R-:W1:Y:S02]  /*11670*/  MUFU.RCP R0, R31 ;  /* 0x0000001f00007308 */ /* 0x000e640000001000 */
[----:B-1----:R-:W-:-:S04]  /*11680*/  FFMA R31, R31, R0, -1 ;  /* 0xbf8000001f1f7423 */ /* 0x002fc80000000000 */
[----:B------:R-:W-:-:S04]  /*11690*/  FADD.FTZ R31, -R31, -RZ ;  /* 0x800000ff1f1f7221 */ /* 0x000fc80000010100 */
[----:B------:R-:W-:-:S07]  /*116a0*/  FFMA R0, R0, R31, R0 ;  /* 0x0000001f00007223 */ /* 0x000fce0000000000 */
.L_x_278:
[----:B------:R-:W-:Y:S01]  /*116b0*/  F2FP.BF16.F32.PACK_AB R28, R38, R39 ;  /* 0x00000027261c723e */ /* 0x000fe200000010ff */
[----:B------:R-:W-:Y:S05]  /*116c0*/  WARPSYNC.ALL ;  /* 0x0000000000007948 */ /* 0x000fea0003800000 */
[----:B------:R-:W-:Y:S01]  /*116d0*/  F2FP.BF16.F32.PACK_AB R29, R36, R37 ;  /* 0x00000025241d723e */ /* 0x000fe200000010ff */
[----:B------:R-:W-:Y:S01]  /*116e0*/  BSSY B0, `(.L_x_279) ;  /* 0x000001b000007945 */ /* 0x000fe20003800000 */
[----:B------:R-:W-:Y:S02]  /*116f0*/  F2FP.BF16.F32.PACK_AB R30, R34, R35 ;  /* 0x00000023221e723e */ /* 0x000fe400000010ff */
[----:B------:R-:W-:-:S02]  /*11700*/  F2FP.BF16.F32.PACK_AB R31, R32, R33 ;  /* 0x00000021201f723e */ /* 0x000fc400000010ff */
[----:B------:R-:W-:Y:S01]  /*11710*/  F2FP.BF16.F32.PACK_AB R27, R0, R27 ;  /* 0x0000001b001b723e */ /* 0x000fe200000010ff */
[----:B------:R-:W-:Y:S01]  /*11720*/  IMAD R0, R164, 0x2, R155 ;  /* 0x00000002a4007824 */ /* 0x000fe200078e029b */
        /* <DEDUP_REMOVED lines=16> */
[----:B------:R-:W-:Y:S02]  /*11830*/  UIADD3 UR4, UR46, 0x6200, URZ ;  /* 0x000062002e047890 */ /* 0x000fe4000fffe03f */
[----:B------:R-:W-:Y:S01]  /*11840*/  UIADD3.X UR11, URZ, UR39, URZ, UP0, !UPT ;  /* 0x000000273f0b7290 */ /* 0x000fe200087fe43f */
[----:B------:R-:W-:-:S08]  /*11850*/  UMOV UR7, UR51 ;  /* 0x0000003300077c82 */ /* 0x000fd00008000000 */
[----:B------:R2:W-:Y:S01]  /*11860*/  UTMASTG.3D [UR4], [UR10] ;  /* 0x000000040a0073b5 */ /* 0x0005e20008010000 */
[----:B------:R0:W-:Y:S01]  /*11870*/  UTMACMDFLUSH ;  /* 0x00000000000079b7 */ /* 0x0001e20000000000 */
[----:B--2---:R-:W-:-:S04]  /*11880*/  DEPBAR.LE SB0, 0x1 ;  /* 0x000080400000791a */ /* 0x004fc80000000000 */
.L_x_280:
[----:B------:R-:W-:Y:S05]  /*11890*/  BSYNC B0 ;  /* 0x0000000000007941 */ /* 0x000fea0003800000 */
.L_x_279:
        /* <DEDUP_REMOVED lines=9> */
.L_x_283:
[----:B------:R-:W-:-:S04]  /*11930*/  ULEA UR4, UR8, UR46, 0x3 ;  /* 0x0000002e08047291 */ /* 0x000fc8000f8e183f */
[----:B------:R-:W-:-:S04]  /*11940*/  UIADD3 UR4, UR4, 0x50, URZ ;  /* 0x0000005004047890 */ /* 0x000fc8000fffe03f */
[----:B------:R-:W-:-:S09]  /*11950*/  UPRMT UR4, UR47, 0x654, UR4 ;  /* 0x000006542f047896 */ /* 0x000fd20008000004 */
[----:B------:R-:W-:Y:S03]  /*11960*/  SYNCS.ARRIVE.TRANS64.RED.A1T0 RZ, [UR4], RZ ;  /* 0x000000ffffff79a7 */ /* 0x000fe60008100404 */
.L_x_282:
[----:B------:R-:W-:Y:S05]  /*11970*/  BSYNC B0 ;  /* 0x0000000000007941 */ /* 0x000fea0003800000 */
.L_x_281:
        /* <DEDUP_REMOVED lines=9> */
.L_x_286:
[C---:B------:R-:W-:Y:S01]  /*11a10*/  LEA R2, R4.reuse, UR46, 0x3 ;  /* 0x0000002e04027c11 */ /* 0x040fe2000f8e18ff */
[----:B------:R-:W-:Y:S01]  /*11a20*/  BSSY B1, `(.L_x_287) ;  /* 0x0000006000017945 */ /* 0x000fe20003800000 */
[----:B------:R-:W-:Y:S02]  /*11a30*/  SHF.L.U32 R3, R9, 0x1f, RZ ;  /* 0x0000001f09037819 */ /* 0x000fe400000006ff */
[----:B-1----:R-:W-:Y:S02]  /*11a40*/  IADD3 R0, R4, 0x1, RZ ;  /* 0x0000000104007810 */ /* 0x002fe40007ffe0ff */
[----:B------:R-:W1:Y:S02]  /*11a50*/  SYNCS.PHASECHK.TRANS64.TRYWAIT P2, [R2+URZ+0x30], R3 ;  /* 0x00003003020075a7 */ /* 0x000e64000804017f */
[----:B------:R-:W-:Y:S01]  /*11a60*/  ISETP.NE.AND P3, PT, R0, 0x4, PT ;  /* 0x000000040000780c */ /* 0x000fe20003f65270 */
[----:B-1----:R-:W-:-:S12]  /*11a70*/  @!P2 BRA `(.L_x_288) ;  /* 0x000001b40080a947 */ /* 0x002fd80003800000 */
.L_x_1130:
[----:B------:R-:W-:Y:S05]  /*11a80*/  BSYNC B1 ;  /* 0x0000000000017941 */ /* 0x000fea0003800000 */
.L_x_287:
[----:B------:R-:W-:Y:S05]  /*11a90*/  @P1 BRA `(.L_x_289) ;  /* 0x0000000000941947 */ /* 0x000fea0003800000 */
[----:B-1----:R-:W-:Y:S01]  /*11aa0*/  LEA R3, R4, R156, 0xd ;  /* 0x0000009c04037211 */ /* 0x002fe200078e68ff */
[----:B------:R-:W-:Y:S05]  /*11ab0*/  WARPSYNC.ALL ;  /* 0x0000000000007948 */ /* 0x000fea0003800000 */
[----:B------:R-:W-:Y:S01]  /*11ac0*/  LEA R12, R164, R3, 0x1 ;  /* 0x00000003a40c7211 */ /* 0x000fe200078e08ff */
[----:B------:R-:W1:Y:S05]  /*11ad0*/  LDSM.16.M88.4 R4, [R3] ;  /* 0x000000000304783b */ /* 0x000e6a0000000200 */
[----:B------:R-:W2:Y:S01]  /*11ae0*/  LDSM.16.M88.4 R12, [R12] ;  /* 0x000000000c0c783b */ /* 0x000ea20000000200 */
[C---:B-1----:R-:W-:Y:S01]  /*11af0*/  SHF.L.U32 R23, R5.reuse, 0x10, RZ ;  /* 0x0000001005177819 */ /* 0x042fe200000006ff */
[----:B------:R-:W-:Y:S01]  /*11b00*/  IMAD.U32 R21, R4, 0x10000, RZ ;  /* 0x0001000004157824 */ /* 0x000fe200078e00ff */
[----:B------:R-:W-:-:S02]  /*11b10*/  LOP3.LUT R33, R5, 0xffff0000, RZ, 0xc0, !PT ;  /* 0xffff000005217812 */ /* 0x000fc400078ec0ff */
[C---:B------:R-:W-:Y:S01]  /*11b20*/  SHF.L.U32 R19, R7.reuse, 0x10, RZ ;  /* 0x0000001007137819 */ /* 0x040fe200000006ff */
[----:B------:R-:W-:Y:S01]  /*11b30*/  FMUL R154, R16, R21 ;  /* 0x00000015109a7220 */ /* 0x000fe20000400000 */
[----:B------:R-:W-:Y:S01]  /*11b40*/  LOP3.LUT R31, R7, 0xffff0000, RZ, 0xc0, !PT ;  /* 0xffff0000071f7812 */ /* 0x000fe200078ec0ff */
[----:B--2---:R-:W-:Y:S01]  /*11b50*/  IMAD.U32 R7, R14, 0x10000, RZ ;  /* 0x000100000e077824 */ /* 0x004fe200078e00ff */
[C---:B------:R-:W-:Y:S01]  /*11b60*/  SHF.L.U32 R11, R13.reuse, 0x10, RZ ;  /* 0x000000100d0b7819 */ /* 0x040fe200000006ff */
[C---:B------:R-:W-:Y:S01]  /*11b70*/  FMUL R23, R16.reuse, R23 ;  /* 0x0000001710177220 */ /* 0x040fe20000400000 */
[----:B------:R-:W-:Y:S01]  /*11b80*/  LOP3.LUT R25, R13, 0xffff0000, RZ, 0xc0, !PT ;  /* 0xffff00000d197812 */ /* 0x000fe200078ec0ff */
[----:B------:R-:W-:Y:S01]  /*11b90*/  FMUL R8, R16, R7 ;  /* 0x0000000710087220 */ /* 0x000fe20000400000 */
[----:B------:R-:W-:Y:S01]  /*11ba0*/  LOP3.LUT R153, R4, 0xffff0000, RZ, 0xc0, !PT ;  /* 0xffff000004997812 */ /* 0x000fe200078ec0ff */
[----:B------:R-:W-:Y:S01]  /*11bb0*/  FMUL R152, R16, R33 ;  /* 0x0000002110987220 */ /* 0x000fe20000400000 */
[----:B------:R-:W-:Y:S01]  /*11bc0*/  SHF.L.U32 R35, R6, 0x10, RZ ;  /* 0x0000001006237819 */ /* 0x000fe200000006ff */
[----:B------:R-:W-:Y:S01]  /*11bd0*/  FMUL R19, R16, R19 ;  /* 0x0000001310137220 */ /* 0x000fe20000400000 */
[----:B------:R-:W-:Y:S01]  /*11be0*/  LOP3.LUT R37, R6, 0xffff0000, RZ, 0xc0, !PT ;  /* 0xffff000006257812 */ /* 0x000fe200078ec0ff */
[----:B------:R-:W-:Y:S01]  /*11bf0*/  FMUL R153, R16, R153 ;  /* 0x0000009910997220 */ /* 0x000fe20000400000 */
[----:B------:R-:W-:Y:S01]  /*11c00*/  SHF.L.U32 R27, R12, 0x10, RZ ;  /* 0x000000100c1b7819 */ /* 0x000fe200000006ff */
[----:B------:R-:W-:Y:S01]  /*11c10*/  FMUL R21, R16, R35 ;  /* 0x0000002310157220 */ /* 0x000fe20000400000 */
[----:B------:R-:W-:Y:S01]  /*11c20*/  LOP3.LUT R29, R12, 0xffff0000, RZ, 0xc0, !PT ;  /* 0xffff00000c1d7812 */ /* 0x000fe200078ec0ff */
        /* <DEDUP_REMOVED lines=12> */
.L_x_289:
[----:B-1----:R-:W-:Y:S02]  /*11cf0*/  SEL R2, RZ, 0x1, P3 ;  /* 0x00000001ff027807 */ /* 0x002fe40001800000 */
[----:B------:R-:W-:Y:S02]  /*11d00*/  SEL R4, R0, RZ, P3 ;  /* 0x000000ff00047207 */ /* 0x000fe40001800000 */
[----:B------:R-:W-:-:S07]  /*11d10*/  LOP3.LUT R9, R9, R2, RZ, 0x3c, !PT ;  /* 0x0000000209097212 */ /* 0x000fce00078e3cff */
.L_x_285:
[----:B------:R-:W-:Y:S05]  /*11d20*/  BSYNC B0 ;  /* 0x0000000000007941 */ /* 0x000fea0003800000 */
.L_x_284:
        /* <DEDUP_REMOVED lines=15> */
[----:B------:R-:W5:Y:S01]  /*11e20*/  LDL.LU R42, [R1+0xbc] ;  /* 0x0000bc00012a7983 */ /* 0x000f620000300800 */
[----:B------:R-:W-:Y:S01]  /*11e30*/  MOV R2, 0x3bbb989d ;  /* 0x3bbb989d00027802 */ /* 0x000fe20000000f00 */
[----:B------:R-:W-:Y:S01]  /*11e40*/  BSSY B1, `(.L_x_290) ;  /* 0x000009e000017945 */ /* 0x000fe20003800000 */
[----:B------:R-:W-:Y:S01]  /*11e50*/  MOV R3, 0x437c0000 ;  /* 0x437c000000037802 */ /* 0x000fe20000000f00 */
[----:B--2---:R-:W-:-:S04]  /*11e60*/  FFMA R15, R17, R0, R154 ;  /* 0x00000000110f7223 */ /* 0x004fc8000000009a */
[----:B------:R-:W-:Y:S01]  /*11e70*/  FFMA.SAT R0, -R15, R2, 0.5 ;  /* 0x3f0000000f007423 */ /* 0x000fe20000002102 */
[----:B---3--:R-:W-:-:S03]  /*11e80*/  FFMA R27, R17, R13, R153 ;  /* 0x0000000d111b7223 */ /* 0x008fc60000000099 */
[----:B------:R-:W-:Y:S01]  /*11e90*/  FFMA.RM R0, R0, R3, 12582913 ;  /* 0x4b40000100007423 */ /* 0x000fe20000004003 */
[----:B------:R-:W-:Y:S01]  /*11ea0*/  FFMA.SAT R24, -R27, R2, 0.5 ;  /* 0x3f0000001b187423 */ /* 0x000fe20000002102 */
[C---:B----4-:R-:W-:Y:S02]  /*11eb0*/  FFMA R25, R17.reuse, R25, R23 ;  /* 0x0000001911197223 */ /* 0x050fe40000000017 */
[----:B------:R-:W-:Y:S01]  /*11ec0*/  FADD R14, R0, -12583039 ;  /* 0xcb40007f000e7421 */ /* 0x000fe20000000000 */
[----:B------:R-:W-:Y:S01]  /*11ed0*/  FFMA.RM R13, R24, R3, 12582913 ;  /* 0x4b400001180d7423 */ /* 0x000fe20000004003 */
[----:B-----5:R-:W-:Y:S02]  /*11ee0*/  FFMA R29, R17, R28, R152 ;  /* 0x0000001c111d7223 */ /* 0x020fe40000000098 */
[----:B------:R-:W-:Y:S01]  /*11ef0*/  FFMA R14, -R15, 1.4426950216293334961, -R14 ;  /* 0x3fb8aa3b0f0e7823 */ /* 0x000fe2000000090e */
[----:B------:R-:W-:Y:S01]  /*11f00*/  FFMA R31, R17, R30, R21 ;  /* 0x0000001e111f7223 */ /* 0x000fe20000000015 */
[----:B------:R-:W-:-:S02]  /*11f10*/  FFMA.SAT R28, -R29, R2, 0.5 ;  /* 0x3f0000001d1c7423 */ /* 0x000fc40000002102 */
[----:B------:R-:W-:Y:S01]  /*11f20*/  FFMA R26, -R15, 1.925963033500011079e-08, R14 ;  /* 0x32a570600f1a7823 */ /* 0x000fe2000000010e */
[----:B------:R-:W-:Y:S01]  /*11f30*/  FADD R14, R13, -12583039 ;  /* 0xcb40007f0d0e7421 */ /* 0x000fe20000000000 */
[----:B------:R-:W-:Y:S01]  /*11f40*/  FFMA.RM R15, R28, R3, 12582913 ;  /* 0x4b4000011c0f7423 */ /* 0x000fe20000004003 */
[----:B------:R-:W-:Y:S02]  /*11f50*/  FFMA R33, R17, R33, R22 ;  /* 0x0000002111217223 */ /* 0x000fe40000000016 */
[C---:B------:R-:W-:Y:S01]  /*11f60*/  FFMA R14, -R27.reuse, 1.4426950216293334961, -R14 ;  /* 0x3fb8aa3b1b0e7823 */ /* 0x040fe2000000090e */
[----:B------:R-:W1:Y:S03]  /*11f70*/  MUFU.EX2 R26, R26 ;  /* 0x0000001a001a7308 */ /* 0x000e660000000800 */
[----:B------:R-:W-:Y:S01]  /*11f80*/  FFMA R27, -R27, 1.925963033500011079e-08, R14 ;  /* 0x32a570601b1b7823 */ /* 0x000fe2000000010e */
[----:B------:R-:W-:Y:S01]  /*11f90*/  FFMA.SAT R14, -R25, R2, 0.5 ;  /* 0x3f000000190e7423 */ /* 0x000fe20000002102 */
[----:B------:R-:W-:-:S03]  /*11fa0*/  FFMA R35, R17, R35, R18 ;  /* 0x0000002311237223 */ /* 0x000fc60000000012 */
[----:B------:R-:W-:Y:S01]  /*11fb0*/  FFMA.RM R14, R14, R3, 12582913 ;  /* 0x4b4000010e0e7423 */ /* 0x000fe20000004003 */
[----:B------:R-:W2:Y:S03]  /*11fc0*/  MUFU.EX2 R27, R27 ;  /* 0x0000001b001b7308 */ /* 0x000ea60000000800 */
[----:B------:R-:W-:Y:S01]  /*11fd0*/  FADD R24, R14, -12583039 ;  /* 0xcb40007f0e187421 */ /* 0x000fe20000000000 */
[----:B------:R-:W-:-:S03]  /*11fe0*/  FFMA R37, R17, R37, R11 ;  /* 0x0000002511257223 */ /* 0x000fc6000000000b */
[----:B------:R-:W-:Y:S01]  /*11ff0*/  FFMA R24, -R25, 1.4426950216293334961, -R24 ;  /* 0x3fb8aa3b19187823 */ /* 0x000fe20000000918 */
[----:B------:R-:W-:-:S03]  /*12000*/  FFMA R39, R17, R39, R10 ;  /* 0x0000002711277223 */ /* 0x000fc6000000000a */
[----:B------:R-:W-:Y:S01]  /*12010*/  FFMA R28, -R25, 1.925963033500011079e-08, R24 ;  /* 0x32a57060191c7823 */ /* 0x000fe20000000118 */
[----:B------:R-:W-:Y:S01]  /*12020*/  FADD R24, R15, -12583039 ;  /* 0xcb40007f0f187421 */ /* 0x000fe20000000000 */
[----:B------:R-:W-:-:S03]  /*12030*/  SHF.L.U32 R25, R0, 0x17, RZ ;  /* 0x0000001700197819 */ /* 0x000fc600000006ff */
[----:B------:R-:W-:Y:S01]  /*12040*/  FFMA R24, -R29, 1.4426950216293334961, -R24 ;  /* 0x3fb8aa3b1d187823 */ /* 0x000fe20000000918 */
[----:B------:R-:W3:Y:S01]  /*12050*/  MUFU.EX2 R28, R28 ;  /* 0x0000001c001c7308 */ /* 0x000ee20000000800 */
[----:B-1----:R-:W-:Y:S01]  /*12060*/  FFMA R0, R25, R26, 1 ;  /* 0x3f80000019007423 */ /* 0x002fe2000000001a */
[----:B------:R-:W-:Y:S01]  /*12070*/  SHF.L.U32 R26, R13, 0x17, RZ ;  /* 0x000000170d1a7819 */ /* 0x000fe200000006ff */
[----:B------:R-:W-:Y:S01]  /*12080*/  FFMA R29, -R29, 1.925963033500011079e-08, R24 ;  /* 0x32a570601d1d7823 */ /* 0x000fe20000000118 */
[----:B------:R-:W-:Y:S01]  /*12090*/  FFMA.SAT R24, -R31, R2, 0.5 ;  /* 0x3f0000001f187423 */ /* 0x000fe20000002102 */
[----:B------:R-:W-:Y:S02]  /*120a0*/  FFMA R41, R17, R41, R7 ;  /* 0x0000002911297223 */ /* 0x000fe40000000007 */
[----:B--2---:R-:W-:Y:S01]  /*120b0*/  FFMA R13, R26, R27, 1 ;  /* 0x3f8000001a0d7423 */ /* 0x004fe2000000001b */
[----:B------:R-:W-:Y:S01]  /*120c0*/  FFMA.RM R24, R24, R3, 12582913 ;  /* 0x4b40000118187423 */ /* 0x000fe20000004003 */
[----:B------:R-:W1:Y:S01]  /*120d0*/  MUFU.EX2 R29, R29 ;  /* 0x0000001d001d7308 */ /* 0x000e620000000800 */
[----:B------:R-:W-:-:S02]  /*120e0*/  IMAD.SHL.U32 R27, R14, 0x800000, RZ ;  /* 0x008000000e1b7824 */ /* 0x000fc400078e00ff */
[C---:B------:R-:W-:Y:S01]  /*120f0*/  FADD R30, R24.reuse, -12583039 ;  /* 0xcb40007f181e7421 */ /* 0x040fe20000000000 */
[----:B------:R-:W-:-:S03]  /*12100*/  SHF.L.U32 R24, R24, 0x17, RZ ;  /* 0x0000001718187819 */ /* 0x000fc600000006ff */
[----:B------:R-:W-:Y:S01]  /*12110*/  FFMA R30, -R31, 1.4426950216293334961, -R30 ;  /* 0x3fb8aa3b1f1e7823 */ /* 0x000fe2000000091e */
[----:B---3--:R-:W-:Y:S01]  /*12120*/  FFMA R14, R27, R28, 1 ;  /* 0x3f8000001b0e7423 */ /* 0x008fe2000000001c */
[----:B------:R-:W-:Y:S02]  /*12130*/  SHF.L.U32 R28, R15, 0x17, RZ ;  /* 0x000000170f1c7819 */ /* 0x000fe400000006ff */
[----:B------:R-:W-:Y:S01]  /*12140*/  FFMA R31, -R31, 1.925963033500011079e-08, R30 ;  /* 0x32a570601f1f7823 */ /* 0x000fe2000000011e */
[----:B------:R-:W-:-:S04]  /*12150*/  FFMA.SAT R30, -R33, R2, 0.5 ;  /* 0x3f000000211e7423 */ /* 0x000fc80000002102 */
[----:B------:R-:W-:Y:S01]  /*12160*/  FFMA.RM R25, R30, R3, 12582913 ;  /* 0x4b4000011e197423 */ /* 0x000fe20000004003 */
[----:B-1----:R-:W-:Y:S01]  /*12170*/  FFMA R15, R28, R29, 1 ;  /* 0x3f8000001c0f7423 */ /* 0x002fe2000000001d */
[----:B------:R-:W-:Y:S01]  /*12180*/  FFMA.SAT R28, -R35, R2, 0.5 ;  /* 0x3f000000231c7423 */ /* 0x000fe20000002102 */
[----:B------:R-:W1:Y:S01]  /*12190*/  MUFU.EX2 R31, R31 ;  /* 0x0000001f001f7308 */ /* 0x000e620000000800 */
[C---:B------:R-:W-:Y:S01]  /*121a0*/  FADD R30, R25.reuse, -12583039 ;  /* 0xcb40007f191e7421 */ /* 0x040fe20000000000 */
[----:B------:R-:W-:Y:S01]  /*121b0*/  SHF.L.U32 R25, R25, 0x17, RZ ;  /* 0x0000001719197819 */ /* 0x000fe200000006ff */
[----:B------:R-:W-:Y:S02]  /*121c0*/  FFMA.RM R28, R28, R3, 12582913 ;  /* 0x4b4000011c1c7423 */ /* 0x000fe40000004003 */
[----:B------:R-:W-:-:S04]  /*121d0*/  FFMA R30, -R33, 1.4426950216293334961, -R30 ;  /* 0x3fb8aa3b211e7823 */ /* 0x000fc8000000091e */
[----:B------:R-:W-:Y:S01]  /*121e0*/  FFMA R36, -R33, 1.925963033500011079e-08, R30 ;  /* 0x32a5706021247823 */ /* 0x000fe2000000011e */
[----:B------:R-:W-:-:S04]  /*121f0*/  FFMA R33, R17, R34, R19 ;  /* 0x0000002211217223 */ /* 0x000fc80000000013 */
[----:B------:R-:W-:Y:S01]  /*12200*/  FFMA.SAT R26, -R33, R2, 0.5 ;  /* 0x3f000000211a7423 */ /* 0x000fe20000002102 */
[----:B------:R-:W2:Y:S01]  /*12210*/  MUFU.EX2 R36, R36 ;  /* 0x0000002400247308 */ /* 0x000ea20000000800 */
[----:B-1----:R-:W-:Y:S02]  /*12220*/  FFMA R24, R24, R31, 1 ;  /* 0x3f80000018187423 */ /* 0x002fe4000000001f */
[----:B------:R-:W-:-:S04]  /*12230*/  FFMA.RM R26, R26, R3, 12582913 ;  /* 0x4b4000011a1a7423 */ /* 0x000fc80000004003 */
[----:B------:R-:W-:-:S04]  /*12240*/  FADD R30, R26, -12583039 ;  /* 0xcb40007f1a1e7421 */ /* 0x000fc80000000000 */
[----:B------:R-:W-:-:S04]  /*12250*/  FFMA R30, -R33, 1.4426950216293334961, -R30 ;  /* 0x3fb8aa3b211e7823 */ /* 0x000fc8000000091e */
[----:B------:R-:W-:Y:S01]  /*12260*/  FFMA R34, -R33, 1.925963033500011079e-08, R30 ;  /* 0x32a5706021227823 */ /* 0x000fe2000000011e */
[----:B------:R-:W-:Y:S01]  /*12270*/  FFMA R33, R17, R43, R20 ;  /* 0x0000002b11217223 */ /* 0x000fe20000000014 */
[----:B--2---:R-:W-:Y:S01]  /*12280*/  FFMA R25, R25, R36, 1 ;  /* 0x3f80000019197423 */ /* 0x004fe20000000024 */
[----:B------:R-:W-:Y:S02]  /*12290*/  IMAD.SHL.U32 R43, R28, 0x800000, RZ ;  /* 0x008000001c2b7824 */ /* 0x000fe400078e00ff */
[----:B------:R-:W-:Y:S01]  /*122a0*/  FFMA.SAT R30, -R33, R2, 0.5 ;  /* 0x3f000000211e7423 */ /* 0x000fe20000002102 */
[----:B------:R-:W-:Y:S03]  /*122b0*/  MUFU.EX2 R34, R34 ;  /* 0x0000002200227308 */ /* 0x000fe60000000800 */
[----:B------:R-:W-:-:S04]  /*122c0*/  FFMA.RM R27, R30, R3, 12582913 ;  /* 0x4b4000011e1b7423 */ /* 0x000fc80000004003 */
[----:B------:R-:W-:-:S04]  /*122d0*/  FADD R30, R27, -12583039 ;  /* 0xcb40007f1b1e7421 */ /* 0x000fc80000000000 */
[----:B------:R-:W-:-:S04]  /*122e0*/  FFMA R30, -R33, 1.4426950216293334961, -R30 ;  /* 0x3fb8aa3b211e7823 */ /* 0x000fc8000000091e */
[----:B------:R-:W-:Y:S01]  /*122f0*/  FFMA R33, -R33, 1.925963033500011079e-08, R30 ;  /* 0x32a5706021217823 */ /* 0x000fe2000000011e */
[----:B------:R-:W-:-:S04]  /*12300*/  FADD R30, R28, -12583039 ;  /* 0xcb40007f1c1e7421 */ /* 0x000fc80000000000 */
[C---:B------:R-:W-:Y:S01]  /*12310*/  FFMA R30, -R35.reuse, 1.4426950216293334961, -R30 ;  /* 0x3fb8aa3b231e7823 */ /* 0x040fe2000000091e */
[----:B------:R-:W-:Y:S03]  /*12320*/  MUFU.EX2 R33, R33 ;  /* 0x0000002100217308 */ /* 0x000fe60000000800 */
[----:B------:R-:W-:Y:S01]  /*12330*/  FFMA R30, -R35, 1.925963033500011079e-08, R30 ;  /* 0x32a57060231e7823 */ /* 0x000fe2000000011e */
[----:B------:R-:W-:-:S04]  /*12340*/  FFMA R35, R17, R38, R12 ;  /* 0x0000002611237223 */ /* 0x000fc8000000000c */
[----:B------:R-:W-:Y:S01]  /*12350*/  FFMA.SAT R38, -R35, R2, 0.5 ;  /* 0x3f00000023267423 */ /* 0x000fe20000002102 */
[----:B------:R-:W1:Y:S03]  /*12360*/  MUFU.EX2 R30, R30 ;  /* 0x0000001e001e7308 */ /* 0x000e660000000800 */
[----:B------:R-:W-:-:S04]  /*12370*/  FFMA.RM R29, R38, R3, 12582913 ;  /* 0x4b400001261d7423 */ /* 0x000fc80000004003 */
[----:B------:R-:W-:-:S04]  /*12380*/  FADD R38, R29, -12583039 ;  /* 0xcb40007f1d267421 */ /* 0x000fc80000000000 */
[----:B------:R-:W-:-:S04]  /*12390*/  FFMA R38, -R35, 1.4426950216293334961, -R38 ;  /* 0x3fb8aa3b23267823 */ /* 0x000fc80000000926 */
[----:B------:R-:W-:Y:S01]  /*123a0*/  FFMA R31, -R35, 1.925963033500011079e-08, R38 ;  /* 0x32a57060231f7823 */ /* 0x000fe20000000126 */
[----:B------:R-:W-:Y:S01]  /*123b0*/  FFMA.SAT R38, -R37, R2, 0.5 ;  /* 0x3f00000025267423 */ /* 0x000fe20000002102 */
[----:B-1----:R-:W-:Y:S01]  /*123c0*/  FFMA R28, R43, R30, 1 ;  /* 0x3f8000002b1c7423 */ /* 0x002fe2000000001e */
[----:B------:R-:W-:Y:S02]  /*123d0*/  FFMA R43, R17, R42, R5 ;  /* 0x0000002a112b7223 */ /* 0x000fe40000000005 */
[----:B------:R-:W-:Y:S01]  /*123e0*/  FFMA.RM R35, R38, R3, 12582913 ;  /* 0x4b40000126237423 */ /* 0x000fe20000004003 */
[----:B------:R-:W-:Y:S01]  /*123f0*/  MUFU.EX2 R31, R31 ;  /* 0x0000001f001f7308 */ /* 0x000fe20000000800 */
[----:B------:R-:W-:Y:S02]  /*12400*/  FFMA.SAT R42, -R43, R2, 0.5 ;  /* 0x3f0000002b2a7423 */ /* 0x000fe40000002102 */
[C---:B------:R-:W-:Y:S01]  /*12410*/  FADD R38, R35.reuse, -12583039 ;  /* 0xcb40007f23267421 */ /* 0x040fe20000000000 */
[----:B------:R-:W-:-:S03]  /*12420*/  SHF.L.U32 R35, R35, 0x17, RZ ;  /* 0x0000001723237819 */ /* 0x000fc600000006ff */
[----:B------:R-:W-:Y:S01]  /*12430*/  FFMA R36, -R37, 1.4426950216293334961, -R38 ;  /* 0x3fb8aa3b25247823 */ /* 0x000fe20000000926 */
[----:B------:R-:W-:-:S03]  /*12440*/  FFMA.SAT R38, -R39, R2, 0.5 ;  /* 0x3f00000027267423 */ /* 0x000fc60000002102 */
[----:B------:R-:W-:Y:S01]  /*12450*/  FFMA R36, -R37, 1.925963033500011079e-08, R36 ;  /* 0x32a5706025247823 */ /* 0x000fe20000000124 */
[----:B------:R-:W-:-:S05]  /*12460*/  SHF.L.U32 R37, R26, 0x17, RZ ;  /* 0x000000171a257819 */ /* 0x000fca00000006ff */
[----:B------:R-:W-:Y:S01]  /*12470*/  FFMA R26, R37, R34, 1 ;  /* 0x3f800000251a7423 */ /* 0x000fe20000000022 */
[----:B------:R-:W-:Y:S01]  /*12480*/  FFMA.RM R37, R38, R3, 12582913 ;  /* 0x4b40000126257423 */ /* 0x000fe20000004003 */
[----:B------:R-:W-:Y:S01]  /*12490*/  SHF.L.U32 R34, R27, 0x17, RZ ;  /* 0x000000171b227819 */ /* 0x000fe200000006ff */
[----:B------:R-:W1:Y:S02]  /*124a0*/  MUFU.EX2 R36, R36 ;  /* 0x0000002400247308 */ /* 0x000e640000000800 */
[C---:B------:R-:W-:Y:S01]  /*124b0*/  FADD R38, R37.reuse, -12583039 ;  /* 0xcb40007f25267421 */ /* 0x040fe20000000000 */
[----:B------:R-:W-:Y:S01]  /*124c0*/  SHF.L.U32 R45, R37, 0x17, RZ ;  /* 0x00000017252d7819 */ /* 0x000fe200000006ff */
[----:B------:R-:W-:Y:S02]  /*124d0*/  FFMA R27, R34, R33, 1 ;  /* 0x3f800000221b7423 */ /* 0x000fe40000000021 */
[----:B------:R-:W-:-:S04]  /*124e0*/  FFMA R38, -R39, 1.4426950216293334961, -R38 ;  /* 0x3fb8aa3b27267823 */ /* 0x000fc80000000926 */
[----:B------:R-:W-:Y:S01]  /*124f0*/  FFMA R38, -R39, 1.925963033500011079e-08, R38 ;  /* 0x32a5706027267823 */ /* 0x000fe20000000126 */
[----:B------:R-:W-:-:S04]  /*12500*/  FFMA R39, R17, R40, R8 ;  /* 0x0000002811277223 */ /* 0x000fc80000000008 */
[----:B------:R-:W-:Y:S01]  /*12510*/  FFMA.SAT R34, -R39, R2, 0.5 ;  /* 0x3f00000027227423 */ /* 0x000fe20000002102 */
[----:B------:R-:W2:Y:S01]  /*12520*/  MUFU.EX2 R38, R38 ;  /* 0x0000002600267308 */ /* 0x000ea20000000800 */
[----:B-1----:R-:W-:Y:S02]  /*12530*/  FFMA R36, R35, R36, 1 ;  /* 0x3f80000023247423 */ /* 0x002fe40000000024 */
[----:B------:R-:W-:-:S04]  /*12540*/  FFMA.RM R34, R34, R3, 12582913 ;  /* 0x4b40000122227423 */ /* 0x000fc80000004003 */
[C---:B------:R-:W-:Y:S01]  /*12550*/  FADD R40, R34.reuse, -12583039 ;  /* 0xcb40007f22287421 */ /* 0x040fe20000000000 */
[----:B------:R-:W-:-:S03]  /*12560*/  SHF.L.U32 R34, R34, 0x17, RZ ;  /* 0x0000001722227819 */ /* 0x000fc600000006ff */
[----:B------:R-:W-:-:S04]  /*12570*/  FFMA R40, -R39, 1.4426950216293334961, -R40 ;  /* 0x3fb8aa3b27287823 */ /* 0x000fc80000000928 */
[----:B------:R-:W-:Y:S01]  /*12580*/  FFMA R39, -R39, 1.925963033500011079e-08, R40 ;  /* 0x32a5706027277823 */ /* 0x000fe20000000128 */
[----:B------:R-:W-:Y:S01]  /*12590*/  FFMA.SAT R40, -R41, R2, 0.5 ;  /* 0x3f00000029287423 */ /* 0x000fe20000002102 */
[----:B--2---:R-:W-:-:S03]  /*125a0*/  FFMA R35, R45, R38, 1 ;  /* 0x3f8000002d237423 */ /* 0x004fc60000000026 */
[----:B------:R-:W-:Y:S01]  /*125b0*/  FFMA.RM R33, R40, R3, 12582913 ;  /* 0x4b40000128217423 */ /* 0x000fe20000004003 */
[----:B------:R-:W1:Y:S03]  /*125c0*/  MUFU.EX2 R39, R39 ;  /* 0x0000002700277308 */ /* 0x000e660000000800 */
[C---:B------:R-:W-:Y:S01]  /*125d0*/  FADD R40, R33.reuse, -12583039 ;  /* 0xcb40007f21287421 */ /* 0x040fe20000000000 */
[----:B------:R-:W-:-:S03]  /*125e0*/  IMAD.SHL.U32 R33, R33, 0x800000, RZ ;  /* 0x0080000021217824 */ /* 0x000fc600078e00ff */
[----:B------:R-:W-:-:S04]  /*125f0*/  FFMA R40, -R41, 1.4426950216293334961, -R40 ;  /* 0x3fb8aa3b29287823 */ /* 0x000fc80000000928 */
[----:B------:R-:W-:Y:S01]  /*12600*/  FFMA R30, -R41, 1.925963033500011079e-08, R40 ;  /* 0x32a57060291e7823 */ /* 0x000fe20000000128 */
[----:B------:R-:W-:-:S04]  /*12610*/  FFMA R41, R17, R44, R6 ;  /* 0x0000002c11297223 */ /* 0x000fc80000000006 */
[----:B------:R-:W-:Y:S01]  /*12620*/  FFMA.SAT R40, -R41, R2, 0.5 ;  /* 0x3f00000029287423 */ /* 0x000fe20000002102 */
[----:B------:R-:W2:Y:S01]  /*12630*/  MUFU.EX2 R30, R30 ;  /* 0x0000001e001e7308 */ /* 0x000ea20000000800 */
[----:B-1----:R-:W-:Y:S02]  /*12640*/  FFMA R34, R34, R39, 1 ;  /* 0x3f80000022227423 */ /* 0x002fe40000000027 */
[-C--:B------:R-:W-:Y:S01]  /*12650*/  FFMA.RM R2, R40, R3.reuse, 12582913 ;  /* 0x4b40000128027423 */ /* 0x080fe20000004003 */
[----:B------:R-:W-:-:S03]  /*12660*/  FFMA.RM R3, R42, R3, 12582913 ;  /* 0x4b4000012a037423 */ /* 0x000fc60000004003 */
[C---:B------:R-:W-:Y:S01]  /*12670*/  FADD R40, R2.reuse, -12583039 ;  /* 0xcb40007f02287421 */ /* 0x040fe20000000000 */
[----:B------:R-:W-:Y:S02]  /*12680*/  SHF.L.U32 R2, R2, 0x17, RZ ;  /* 0x0000001702027819 */ /* 0x000fe400000006ff */
[----:B------:R-:W-:Y:S01]  /*12690*/  SHF.L.U32 R38, R3, 0x17, RZ ;  /* 0x0000001703267819 */ /* 0x000fe200000006ff */
[----:B------:R-:W-:-:S04]  /*126a0*/  FFMA R40, -R41, 1.4426950216293334961, -R40 ;  /* 0x3fb8aa3b29287823 */ /* 0x000fc80000000928 */
[----:B------:R-:W-:Y:S01]  /*126b0*/  FFMA R41, -R41, 1.925963033500011079e-08, R40 ;  /* 0x32a5706029297823 */ /* 0x000fe20000000128 */
[----:B------:R-:W-:Y:S01]  /*126c0*/  FADD R40, R3, -12583039 ;  /* 0xcb40007f03287421 */ /* 0x000fe20000000000 */
[----:B--2---:R-:W-:-:S03]  /*126d0*/  FFMA R33, R33, R30, 1 ;  /* 0x3f80000021217423 */ /* 0x004fc6000000001e */
[----:B------:R-:W-:-:S04]  /*126e0*/  FFMA R40, -R43, 1.4426950216293334961, -R40 ;  /* 0x3fb8aa3b2b287823 */ /* 0x000fc80000000928 */
[----:B------:R-:W-:Y:S01]  /*126f0*/  FFMA R43, -R43, 1.925963033500011079e-08, R40 ;  /* 0x32a570602b2b7823 */ /* 0x000fe20000000128 */
[----:B------:R-:W-:Y:S02]  /*12700*/  SHF.L.U32 R40, R29, 0x17, RZ ;  /* 0x000000171d287819 */ /* 0x000fe400000006ff */
[----:B------:R-:W1:Y:S03]  /*12710*/  MUFU.EX2 R29, R41 ;  /* 0x00000029001d7308 */ /* 0x000e660000000800 */
[----:B------:R-:W-:Y:S01]  /*12720*/  FFMA R37, R40, R31, 1 ;  /* 0x3f80000028257423 */ /* 0x000fe2000000001f */
[----:B------:R-:W-:-:S04]  /*12730*/  IADD3 R31, R0, 0x1800000, RZ ;  /* 0x01800000001f7810 */ /* 0x000fc80007ffe0ff */
[----:B------:R-:W-:Y:S01]  /*12740*/  LOP3.LUT R31, R31, 0x7f800000, RZ, 0xc0, !PT ;  /* 0x7f8000001f1f7812 */ /* 0x000fe200078ec0ff */
[----:B------:R-:W2:Y:S03]  /*12750*/  MUFU.EX2 R43, R43 ;  /* 0x0000002b002b7308 */ /* 0x000ea60000000800 */
[----:B------:R-:W-:Y:S01]  /*12760*/  ISETP.GT.U32.AND P2, PT, R31, 0x1ffffff, PT ;  /* 0x01ffffff1f00780c */ /* 0x000fe20003f44070 */
[----:B-1----:R-:W-:Y:S01]  /*12770*/  FFMA R31, R2, R29, 1 ;  /* 0x3f800000021f7423 */ /* 0x002fe2000000001d */
[----:B--2---:R-:W-:-:S11]  /*12780*/  FFMA R30, R38, R43, 1 ;  /* 0x3f800000261e7423 */ /* 0x004fd6000000002b */
[----:B------:R-:W-:Y:S05]  /*12790*/  @P2 BRA `(.L_x_291) ;  /* 0x0000000000102947 */ /* 0x000fea0003800000 */
[----:B------:R-:W-:-:S07]  /*127a0*/  MOV R2, 0x127c0 ;  /* 0x000127c000027802 */ /* 0x000fce0000000f00 */
[----:B------:R-:W-:Y:S05]  /*127b0*/  CALL.REL.NOINC `($__internal_0_$__cuda_sm20_rcp_rn_f32_slowpath) ;  /* 0x000001b400707944 */ /* 0x000fea0003c00000 */
[----:B------:R-:W-:Y:S01]  /*127c0*/  MOV R29, R0 ;  /* 0x00000000001d7202 */ /* 0x000fe20000000f00 */
[----:B------:R-:W-:Y:S06]  /*127d0*/  BRA `(.L_x_292) ;  /* 0x0000000000107947 */ /* 0x000fec0003800000 */
.L_x_291:
[----:B------:R-:W1:Y:S02]  /*127e0*/  MUFU.RCP R29, R0 ;  /* 0x00000000001d7308 */ /* 0x000e640000001000 */
[----:B-1----:R-:W-:-:S04]  /*127f0*/  FFMA R2, R0, R29, -1 ;  /* 0xbf80000000027423 */ /* 0x002fc8000000001d */
[----:B------:R-:W-:-:S04]  /*12800*/  FADD.FTZ R2, -R2, -RZ ;  /* 0x800000ff02027221 */ /* 0x000fc80000010100 */
[----:B------:R-:W-:-:S07]  /*12810*/  FFMA R29, R29, R2, R29 ;  /* 0x000000021d1d7223 */ /* 0x000fce000000001d */
.L_x_292:
[----:B------:R-:W-:Y:S05]  /*12820*/  BSYNC B1 ;  /* 0x0000000000017941 */ /* 0x000fea0003800000 */
.L_x_290:
        /* <DEDUP_REMOVED lines=10> */
.L_x_294:
[----:B------:R-:W1:Y:S02]  /*128d0*/  MUFU.RCP R38, R13 ;  /* 0x0000000d00267308 */ /* 0x000e640000001000 */
[----:B-1----:R-:W-:-:S04]  /*128e0*/  FFMA R0, R13, R38, -1 ;  /* 0xbf8000000d007423 */ /* 0x002fc80000000026 */
[----:B------:R-:W-:-:S04]  /*128f0*/  FADD.FTZ R3, -R0, -RZ ;  /* 0x800000ff00037221 */ /* 0x000fc80000010100 */
[----:B------:R-:W-:-:S07]  /*12900*/  FFMA R38, R38, R3, R38 ;  /* 0x0000000326267223 */ /* 0x000fce0000000026 */
.L_x_295:
[----:B------:R-:W-:Y:S05]  /*12910*/  BSYNC B1 ;  /* 0x0000000000017941 */ /* 0x000fea0003800000 */
.L_x_293:
        /* <DEDUP_REMOVED lines=10> */
.L_x_297:
[----:B------:R-:W1:Y:S02]  /*129c0*/  MUFU.RCP R13, R14 ;  /* 0x0000000e000d7308 */ /* 0x000e640000001000 */
[----:B-1----:R-:W-:-:S04]  /*129d0*/  FFMA R0, R14, R13, -1 ;  /* 0xbf8000000e007423 */ /* 0x002fc8000000000d */
[----:B------:R-:W-:-:S04]  /*129e0*/  FADD.FTZ R0, -R0, -RZ ;  /* 0x800000ff00007221 */ /* 0x000fc80000010100 */
[----:B------:R-:W-:-:S07]  /*129f0*/  FFMA R13, R13, R0, R13 ;  /* 0x000000000d0d7223 */ /* 0x000fce000000000d */
.L_x_298:
[----:B------:R-:W-:Y:S05]  /*12a00*/  BSYNC B1 ;  /* 0x0000000000017941 */ /* 0x000fea0003800000 */
.L_x_296:
        /* <DEDUP_REMOVED lines=10> */
.L_x_300:
[----:B------:R-:W1:Y:S02]  /*12ab0*/  MUFU.RCP R0, R15 ;  /* 0x0000000f00007308 */ /* 0x000e640000001000 */
[----:B-1----:R-:W-:-:S04]  /*12ac0*/  FFMA R2, R15, R0, -1 ;  /* 0xbf8000000f027423 */ /* 0x002fc80000000000 */
[----:B------:R-:W-:-:S04]  /*12ad0*/  FADD.FTZ R3, -R2, -RZ ;  /* 0x800000ff02037221 */ /* 0x000fc80000010100 */
[----:B------:R-:W-:-:S07]  /*12ae0*/  FFMA R15, R0, R3, R0 ;  /* 0x00000003000f7223 */ /* 0x000fce0000000000 */
.L_x_301:
[----:B------:R-:W-:Y:S05]  /*12af0*/  BSYNC B1 ;  /* 0x0000000000017941 */ /* 0x000fea0003800000 */
.L_x_299:
        /* <DEDUP_REMOVED lines=10> */
.L_x_303:
[----:B------:R-:W1:Y:S02]  /*12ba0*/  MUFU.RCP R3, R24 ;  /* 0x0000001800037308 */ /* 0x000e640000001000 */
[----:B-1----:R-:W-:-:S04]  /*12bb0*/  FFMA R0, R24, R3, -1 ;  /* 0xbf80000018007423 */ /* 0x002fc80000000003 */
[----:B------:R-:W-:-:S04]  /*12bc0*/  FADD.FTZ R0, -R0, -RZ ;  /* 0x800000ff00007221 */ /* 0x000fc80000010100 */
[----:B------:R-:W-:-:S07]  /*12bd0*/  FFMA R14, R3, R0, R3 ;  /* 0x00000000030e7223 */ /* 0x000fce0000000003 */
.L_x_304:
[----:B------:R-:W-:Y:S05]  /*12be0*/  BSYNC B1 ;  /* 0x0000000000017941 */ /* 0x000fea0003800000 */
.L_x_302:
        /* <DEDUP_REMOVED lines=10> */
.L_x_306:
[----:B------:R-:W1:Y:S02]  /*12c90*/  MUFU.RCP R0, R25 ;  /* 0x0000001900007308 */ /* 0x000e640000001000 */
[----:B-1----:R-:W-:-:S04]  /*12ca0*/  FFMA R2, R25, R0, -1 ;  /* 0xbf80000019027423 */ /* 0x002fc80000000000 */
[----:B------:R-:W-:-:S04]  /*12cb0*/  FADD.FTZ R3, -R2, -RZ ;  /* 0x800000ff02037221 */ /* 0x000fc80000010100 */
[----:B------:R-:W-:-:S07]  /*12cc0*/  FFMA R25, R0, R3, R0 ;  /* 0x0000000300197223 */ /* 0x000fce0000000000 */
.L_x_307:
[----:B------:R-:W-:Y:S05]  /*12cd0*/  BSYNC B1 ;  /* 0x0000000000017941 */ /* 0x000fea0003800000 */
.L_x_305:
        /* <DEDUP_REMOVED lines=10> */
.L_x_309:
[----:B------:R-:W1:Y:S02]  /*12d80*/  MUFU.RCP R3, R26 ;  /* 0x0000001a00037308 */ /* 0x000e640000001000 */
[----:B-1----:R-:W-:-:S04]  /*12d90*/  FFMA R0, R26, R3, -1 ;  /* 0xbf8000001a007423 */ /* 0x002fc80000000003 */
[----:B------:R-:W-:-:S04]  /*12da0*/  FADD.FTZ R0, -R0, -RZ ;  /* 0x800000ff00007221 */ /* 0x000fc80000010100 */
[----:B------:R-:W-:-:S07]  /*12db0*/  FFMA R24, R3, R0, R3 ;  /* 0x0000000003187223 */ /* 0x000fce0000000003 */
.L_x_310:
[----:B------:R-:W-:Y:S05]  /*12dc0*/  BSYNC B1 ;  /* 0x0000000000017941 */ /* 0x000fea0003800000 */
.L_x_308:
        /* <DEDUP_REMOVED lines=10> */
.L_x_312:
[----:B------:R-:W1:Y:S02]  /*12e70*/  MUFU.RCP R0, R27 ;  /* 0x0000001b00007308 */ /* 0x000e640000001000 */
[----:B-1----:R-:W-:-:S04]  /*12e80*/  FFMA R2, R27, R0, -1 ;  /* 0xbf8000001b027423 */ /* 0x002fc80000000000 */
[----:B------:R-:W-:-:S04]  /*12e90*/  FADD.FTZ R3, -R2, -RZ ;  /* 0x800000ff02037221 */ /* 0x000fc80000010100 */
[----:B------:R-:W-:-:S07]  /*12ea0*/  FFMA R27, R0, R3, R0 ;  /* 0x00000003001b7223 */ /* 0x000fce0000000000 */
.L_x_313:
[----:B------:R-:W-:Y:S05]  /*12eb0*/  BSYNC B1 ;  /* 0x0000000000017941 */ /* 0x000fea0003800000 */
.L_x_311:
        /* <DEDUP_REMOVED lines=10> */
.L_x_315:
[----:B------:R-:W1:Y:S02]  /*12f60*/  MUFU.RCP R3, R28 ;  /* 0x0000001c00037308 */ /* 0x000e640000001000 */
[----:B-1----:R-:W-:-:S04]  /*12f70*/  FFMA R0, R28, R3, -1 ;  /* 0xbf8000001c007423 */ /* 0x002fc80000000003 */
[----:B------:R-:W-:-:S04]  /*12f80*/  FADD.FTZ R0, -R0, -RZ ;  /* 0x800000ff00007221 */ /* 0x000fc80000010100 */
[----:B------:R-:W-:-:S07]  /*12f90*/  FFMA R26, R3, R0, R3 ;  /* 0x00000000031a7223 */ /* 0x000fce0000000003 */
.L_x_316:
[----:B------:R-:W-:Y:S05]  /*12fa0*/  BSYNC B1 ;  /* 0x0000000000017941 */ /* 0x000fea0003800000 */
.L_x_314:
        /* <DEDUP_REMOVED lines=10> */
.L_x_318:
[----:B------:R-:W1:Y:S02]  /*13050*/  MUFU.RCP R0, R37 ;  /* 0x0000002500007308 */ /* 0x000e640000001000 */
[----:B-1----:R-:W-:-:S04]  /*13060*/  FFMA R2, R37, R0, -1 ;  /* 0xbf80000025027423 */ /* 0x002fc80000000000 */
[----:B------:R-:W-:-:S04]  /*13070*/  FADD.FTZ R3, -R2, -RZ ;  /* 0x800000ff02037221 */ /* 0x000fc80000010100 */
[----:B------:R-:W-:-:S07]  /*13080*/  FFMA R37, R0, R3, R0 ;  /* 0x0000000300257223 */ /* 0x000fce0000000000 */
.L_x_319:
[----:B------:R-:W-:Y:S05]  /*13090*/  BSYNC B1 ;  /* 0x0000000000017941 */ /* 0x000fea0003800000 */
.L_x_317:
        /* <DEDUP_REMOVED lines=10> */
.L_x_321:
[----:B------:R-:W1:Y:S02]  /*13140*/  MUFU.RCP R3, R36 ;  /* 0x0000002400037308 */ /* 0x000e640000001000 */
[----:B-1----:R-:W-:-:S04]  /*13150*/  FFMA R0, R36, R3, -1 ;  /* 0xbf80000024007423 */ /* 0x002fc80000000003 */
[----:B------:R-:W-:-:S04]  /*13160*/  FADD.FTZ R0, -R0, -RZ ;  /* 0x800000ff00007221 */ /* 0x000fc80000010100 */
[----:B------:R-:W-:-:S07]  /*13170*/  FFMA R36, R3, R0, R3 ;  /* 0x0000000003247223 */ /* 0x000fce0000000003 */
.L_x_322:
[----:B------:R-:W-:Y:S05]  /*13180*/  BSYNC B1 ;  /* 0x0000000000017941 */ /* 0x000fea0003800000 */
.L_x_320:
        /* <DEDUP_REMOVED lines=10> */
.L_x_324:
[----:B------:R-:W1:Y:S02]  /*13230*/  MUFU.RCP R0, R35 ;  /* 0x0000002300007308 */ /* 0x000e640000001000 */
[----:B-1----:R-:W-:-:S04]  /*13240*/  FFMA R2, R35, R0, -1 ;  /* 0xbf80000023027423 */ /* 0x002fc80000000000 */
[----:B------:R-:W-:-:S04]  /*13250*/  FADD.FTZ R3, -R2, -RZ ;  /* 0x800000ff02037221 */ /* 0x000fc80000010100 */
[----:B------:R-:W-:-:S07]  /*13260*/  FFMA R35, R0, R3, R0 ;  /* 0x0000000300237223 */ /* 0x000fce0000000000 */
.L_x_325:
[----:B------:R-:W-:Y:S05]  /*13270*/  BSYNC B1 ;  /* 0x0000000000017941 */ /* 0x000fea0003800000 */
.L_x_323:
        /* <DEDUP_REMOVED lines=10> */
.L_x_327:
[----:B------:R-:W1:Y:S02]  /*13320*/  MUFU.RCP R3, R34 ;  /* 0x0000002200037308 */ /* 0x000e640000001000 */
[----:B-1----:R-:W-:-:S04]  /*13330*/  FFMA R0, R34, R3, -1 ;  /* 0xbf80000022007423 */ /* 0x002fc80000000003 */
[----:B------:R-:W-:-:S04]  /*13340*/  FADD.FTZ R0, -R0, -RZ ;  /* 0x800000ff00007221 */ /* 0x000fc80000010100 */
[----:B------:R-:W-:-:S07]  /*13350*/  FFMA R34, R3, R0, R3 ;  /* 0x0000000003227223 */ /* 0x000fce0000000003 */
.L_x_328:
[----:B------:R-:W-:Y:S05]  /*13360*/  BSYNC B1 ;  /* 0x0000000000017941 */ /* 0x000fea0003800000 */
.L_x_326:
        /* <DEDUP_REMOVED lines=10> */
.L_x_330:
[----:B------:R-:W1:Y:S02]  /*13410*/  MUFU.RCP R0, R33 ;  /* 0x0000002100007308 */ /* 0x000e640000001000 */
[----:B-1----:R-:W-:-:S04]  /*13420*/  FFMA R2, R33, R0, -1 ;  /* 0xbf80000021027423 */ /* 0x002fc80000000000 */
[----:B------:R-:W-:-:S04]  /*13430*/  FADD.FTZ R3, -R2, -RZ ;  /* 0x800000ff02037221 */ /* 0x000fc80000010100 */
[----:B------:R-:W-:-:S07]  /*13440*/  FFMA R33, R0, R3, R0 ;  /* 0x0000000300217223 */ /* 0x000fce0000000000 */
.L_x_331:
[----:B------:R-:W-:Y:S05]  /*13450*/  BSYNC B1 ;  /* 0x0000000000017941 */ /* 0x000fea0003800000 */
.L_x_329:
        /* <DEDUP_REMOVED lines=10> */
.L_x_333:
[----:B------:R-:W1:Y:S02]  /*13500*/  MUFU.RCP R0, R31 ;  /* 0x0000001f00007308 */ /* 0x000e640000001000 */
[----:B-1----:R-:W-:-:S04]  /*13510*/  FFMA R2, R31, R0, -1 ;  /* 0xbf8000001f027423 */ /* 0x002fc80000000000 */
[----:B------:R-:W-:-:S04]  /*13520*/  FADD.FTZ R39, -R2, -RZ ;  /* 0x800000ff02277221 */ /* 0x000fc80000010100 */
[----:B------:R-:W-:-:S07]  /*13530*/  FFMA R39, R0, R39, R0 ;  /* 0x0000002700277223 */ /* 0x000fce0000000000 */
.L_x_334:
[----:B------:R-:W-:Y:S05]  /*13540*/  BSYNC B1 ;  /* 0x0000000000017941 */ /* 0x000fea0003800000 */
.L_x_332:
        /* <DEDUP_REMOVED lines=8> */
.L_x_335:
[----:B------:R-:W1:Y:S02]  /*135d0*/  MUFU.RCP R3, R30 ;  /* 0x0000001e00037308 */ /* 0x000e640000001000 */
[----:B-1----:R-:W-:-:S04]  /*135e0*/  FFMA R0, R30, R3, -1 ;  /* 0xbf8000001e007423 */ /* 0x002fc80000000003 */
[----:B------:R-:W-:-:S04]  /*135f0*/  FADD.FTZ R0, -R0, -RZ ;  /* 0x800000ff00007221 */ /* 0x000fc80000010100 */
[----:B------:R-:W-:-:S07]  /*13600*/  FFMA R0, R3, R0, R3 ;  /* 0x0000000003007223 */ /* 0x000fce0000000003 */
.L_x_336:
        /* <DEDUP_REMOVED lines=10> */
[----:B------:R-:W-:-:S05]  /*136b0*/  F2FP.BF16.F32.PACK_AB R27, R0, R39 ;  /* 0x00000027001b723e */ /* 0x000fca00000010ff */
[----:B------:R1:W-:Y:S01]  /*136c0*/  STSM.16.M88.4 [R162], R24 ;  /* 0x00000018a2007844 */ /* 0x0003e20000000200 */
        /* <DEDUP_REMOVED lines=17> */
.L_x_338:
[----:B------:R-:W-:Y:S05]  /*137e0*/  BSYNC B0 ;  /* 0x0000000000007941 */ /* 0x000fea0003800000 */
.L_x_337:
[----:B------:R-:W-:Y:S06]  /*137f0*/  BAR.SYNC.DEFER_BLOCKING 0x1, 0x100 ;  /* 0x0044000000007b1d */ /* 0x000fec0000010000 */
[----:B------:R-:W-:Y:S04]  /*13800*/  BSSY B0, `(.L_x_339) ;  /* 0x000000a000007945 */ /* 0x000fe80003800000 */
[----:B------:R-:W-:Y:S05]  /*13810*/  @P0 BRA `(.L_x_340) ;  /* 0x0000000000200947 */ /* 0x000fea0003800000 */
[----:B------:R-:W-:-:S06]  /*13820*/  UISETP.NE.AND UP0, UPT, UR43, 0x3, UPT ;  /* 0x000000032b00788c */ /* 0x000fcc000bf05270 */
[----:B------:R-:W-:-:S13]  /*13830*/  PLOP3.LUT P2, PT, PT, PT, UP0, 0x80, 0x0 ;  /* 0x000000000000781c */ /* 0x000fda0003f4f008 */
[----:B------:R-:W-:Y:S05]  /*13840*/  @!P2 BRA `(.L_x_341) ;  /* 0x000000000004a947 */ /* 0x000fea0003800000 */
[----:B------:R-:W-:Y:S01]  /*13850*/  BPT.TRAP 0x1 ;  /* 0x000000040000795c */ /* 0x000fe20000300000 */
.L_x_341:
[----:B------:R-:W-:-:S04]  /*13860*/  ULEA UR4, UR8, UR46, 0x3 ;  /* 0x0000002e08047291 */ /* 0x000fc8000f8e183f */
[----:B------:R-:W-:-:S04]  /*13870*/  UIADD3 UR4, UR4, 0x50, URZ ;  /* 0x0000005004047890 */ /* 0x000fc8000fffe03f */
[----:B------:R-:W-:-:S09]  /*13880*/  UPRMT UR4, UR47, 0x654, UR4 ;  /* 0x000006542f047896 */ /* 0x000fd20008000004 */
[----:B------:R-:W-:Y:S03]  /*13890*/  SYNCS.ARRIVE.TRANS64.RED.A1T0 RZ, [UR4], RZ ;  /* 0x000000ffffff79a7 */ /* 0x000fe60008100404 */
.L_x_340:
[----:B------:R-:W-:Y:S05]  /*138a0*/  BSYNC B0 ;  /* 0x0000000000007941 */ /* 0x000fea0003800000 */
.L_x_339:
        /* <DEDUP_REMOVED lines=9> */
.L_x_344:
[C---:B------:R-:W-:Y:S01]  /*13940*/  LEA R3, R4.reuse, UR46, 0x3 ;  /* 0x0000002e04037c11 */ /* 0x040fe2000f8e18ff */
[----:B------:R-:W-:Y:S01]  /*13950*/  VIADD R0, R4, 0x1 ;  /* 0x0000000104007836 */ /* 0x000fe20000000000 */
[----:B------:R-:W-:Y:S01]  /*13960*/  SHF.L.U32 R14, R9, 0x1f, RZ ;  /* 0x0000001f090e7819 */ /* 0x000fe200000006ff */
[----:B------:R-:W-:Y:S03]  /*13970*/  BSSY B1, `(.L_x_345) ;  /* 0x0000005000017945 */ /* 0x000fe60003800000 */
[----:B------:R-:W2:Y:S01]  /*13980*/  SYNCS.PHASECHK.TRANS64.TRYWAIT P2, [R3+URZ+0x30], R14 ;  /* 0x0000300e030075a7 */ /* 0x000ea2000804017f */
[----:B------:R-:W-:-:S04]  /*13990*/  ISETP.NE.AND P3, PT, R0, 0x4, PT ;  /* 0x000000040000780c */ /* 0x000fc80003f65270 */
[----:B------:R-:W-:Y:S01]  /*139a0*/  SEL R2, RZ, 0x1, P3 ;  /* 0x00000001ff027807 */ /* 0x000fe20001800000 */
[----:B--2---:R-:W-:Y:S08]  /*139b0*/  @!P2 BRA `(.L_x_346) ;  /* 0x0000019400c4a947 */ /* 0x004ff00003800000 */
.L_x_1131:
[----:B------:R-:W-:Y:S05]  /*139c0*/  BSYNC B1 ;  /* 0x0000000000017941 */ /* 0x000fea0003800000 */
.L_x_345:
[----:B------:R-:W-:Y:S05]  /*139d0*/  @P1 BRA `(.L_x_347) ;  /* 0x0000000000941947 */ /* 0x000fea0003800000 */
[----:B-1----:R-:W-:Y:S01]  /*139e0*/  LEA R25, R4, R156, 0xd ;  /* 0x0000009c04197211 */ /* 0x002fe200078e68ff */
[----:B------:R-:W-:Y:S05]  /*139f0*/  WARPSYNC.ALL ;  /* 0x0000000000007948 */ /* 0x000fea0003800000 */
[----:B------:R-:W-:Y:S01]  /*13a00*/  LEA R12, R164, R25, 0x1 ;  /* 0x00000019a40c7211 */ /* 0x000fe200078e08ff */
[----:B------:R-:W1:Y:S05]  /*13a10*/  LDSM.16.M88.4 R4, [R25] ;  /* 0x000000001904783b */ /* 0x000e6a0000000200 */
[----:B--2---:R-:W2:Y:S01]  /*13a20*/  LDSM.16.M88.4 R12, [R12] ;  /* 0x000000000c0c783b */ /* 0x004ea20000000200 */
[----:B-1----:R-:W-:Y:S01]  /*13a30*/  SHF.L.U32 R23, R5, 0x10, RZ ;  /* 0x0000001005177819 */ /* 0x002fe200000006ff */
[----:B------:R-:W-:Y:S01]  /*13a40*/  IMAD.U32 R19, R7, 0x10000, RZ ;  /* 0x0001000007137824 */ /* 0x000fe200078e00ff */
[----:B------:R-:W-:-:S02]  /*13a50*/  LOP3.LUT R5, R5, 0xffff0000, RZ, 0xc0, !PT ;  /* 0xffff000005057812 */ /* 0x000fc400078ec0ff */
[----:B------:R-:W-:Y:S01]  /*13a60*/  LOP3.LUT R11, R6, 0xffff0000, RZ, 0xc0, !PT ;  /* 0xffff0000060b7812 */ /* 0x000fe200078ec0ff */
[C---:B------:R-:W-:Y:S01]  /*13a70*/  FMUL R23, R16.reuse, R23 ;  /* 0x0000001710177220 */ /* 0x040fe20000400000 */
[----:B------:R-:W-:Y:S01]  /*13a80*/  LOP3.LUT R7, R7, 0xffff0000, RZ, 0xc0, !PT ;  /* 0xffff000007077812 */ /* 0x000fe200078ec0ff */
[C---:B------:R-:W-:Y:S01]  /*13a90*/  FMUL R152, R16.reuse, R5 ;  /* 0x0000000510987220 */ /* 0x040fe20000400000 */
[----:B--2---:R-:W-:Y:S01]  /*13aa0*/  SHF.L.U32 R29, R13, 0x10, RZ ;  /* 0x000000100d1d7819 */ /* 0x004fe200000006ff */
[C---:B------:R-:W-:Y:S01]  /*13ab0*/  FMUL R22, R16.reuse, R11 ;  /* 0x0000000b10167220 */ /* 0x040fe20000400000 */
[----:B------:R-:W-:Y:S01]  /*13ac0*/  SHF.L.U32 R35, R15, 0x10, RZ ;  /* 0x000000100f237819 */ /* 0x000fe200000006ff */
[----:B------:R-:W-:Y:S01]  /*13ad0*/  FMUL R20, R16, R7 ;  /* 0x0000000710147220 */ /* 0x000fe20000400000 */
[----:B------:R-:W-:Y:S01]  /*13ae0*/  SHF.L.U32 R3, R4, 0x10, RZ ;  /* 0x0000001004037819 */ /* 0x000fe200000006ff */
[----:B------:R-:W-:Y:S01]  /*13af0*/  FMUL R19, R16, R19 ;  /* 0x0000001310137220 */ /* 0x000fe20000400000 */
[----:B------:R-:W-:Y:S01]  /*13b00*/  LOP3.LUT R153, R4, 0xffff0000, RZ, 0xc0, !PT ;  /* 0xffff000004997812 */ /* 0x000fe200078ec0ff */
[----:B------:R-:W-:Y:S01]  /*13b10*/  FMUL R11, R16, R29 ;  /* 0x0000001d100b7220 */ /* 0x000fe20000400000 */
[----:B------:R-:W-:Y:S01]  /*13b20*/  SHF.L.U32 R21, R6, 0x10, RZ ;  /* 0x0000001006157819 */ /* 0x000fe200000006ff */
[----:B------:R-:W-:Y:S01]  /*13b30*/  FMUL R154, R16, R3 ;  /* 0x00000003109a7220 */ /* 0x000fe20000400000 */
[----:B------:R-:W-:Y:S01]  /*13b40*/  SHF.L.U32 R25, R12, 0x10, RZ ;  /* 0x000000100c197819 */ /* 0x000fe200000006ff */
        /* <DEDUP_REMOVED lines=12> */
[----:B------:R-:W-:-:S02]  /*13c10*/  FMUL R7, R16, R33 ;  /* 0x0000002110077220 */ /* 0x000fc40000400000 */
[----:B------:R-:W-:-:S07]  /*13c20*/  FMUL R5, R16, R15 ;  /* 0x0000000f10057220 */ /* 0x000fce0000400000 */
.L_x_347:
[----:B------:R-:W-:Y:S02]  /*13c30*/  LOP3.LUT R9, R9, R2, RZ, 0x3c, !PT ;  /* 0x0000000209097212 */ /* 0x000fe400078e3cff */
[----:B------:R-:W-:-:S07]  /*13c40*/  SEL R4, R0, RZ, P3 ;  /* 0x000000ff00047207 */ /* 0x000fce0001800000 */
.L_x_343:
[----:B------:R-:W-:Y:S05]  /*13c50*/  BSYNC B0 ;  /* 0x0000000000007941 */ /* 0x000fea0003800000 */
.L_x_342:
[----:B-1----:R-:W-:Y:S01]  /*13c60*/  MOV R26, 0x3bbb989d ;  /* 0x3bbb989d001a7802 */ /* 0x002fe20000000f00 */
[C---:B--2---:R-:W-:Y:S01]  /*13c70*/  FFMA R3, R17.reuse, R56, R154 ;  /* 0x0000003811037223 */ /* 0x044fe2000000009a */
[----:B------:R-:W-:Y:S02]  /*13c80*/  IMAD.MOV.U32 R38, RZ, RZ, 0x437c0000 ;  /* 0x437c0000ff267424 */ /* 0x000fe400078e00ff */
[C---:B------:R-:W-:Y:S01]  /*13c90*/  FFMA R57, R17.reuse, R57, R153 ;  /* 0x0000003911397223 */ /* 0x040fe20000000099 */
[----:B------:R-:W-:Y:S01]  /*13ca0*/  FFMA R15, R17, R58, R23 ;  /* 0x0000003a110f7223 */ /* 0x000fe20000000017 */
[----:B------:R-:W-:Y:S01]  /*13cb0*/  FFMA.SAT R13, -R3, R26, 0.5 ;  /* 0x3f000000030d7423 */ /* 0x000fe2000000211a */
[C---:B------:R-:W-:Y:S01]  /*13cc0*/  FFMA R59, R17.reuse, R59, R152 ;  /* 0x0000003b113b7223 */ /* 0x040fe20000000098 */
[----:B------:R-:W-:Y:S01]  /*13cd0*/  FFMA R33, R17, R60, R21 ;  /* 0x0000003c11217223 */ /* 0x000fe20000000015 */
[----:B------:R-:W-:Y:S01]  /*13ce0*/  FFMA.SAT R25, -R15, R26, 0.5 ;  /* 0x3f0000000f197423 */ /* 0x000fe2000000211a */
[----:B------:R-:W-:Y:S01]  /*13cf0*/  FFMA.RM R2, R13, R38, 12582913 ;  /* 0x4b4000010d027423 */ /* 0x000fe20000004026 */
[-C--:B------:R-:W-:Y:S01]  /*13d00*/  FFMA.SAT R13, -R57, R26.reuse, 0.5 ;  /* 0x3f000000390d7423 */ /* 0x080fe2000000211a */
[----:B------:R-:W-:Y:S01]  /*13d10*/  FFMA.SAT R27, -R33, R26, 0.5 ;  /* 0x3f000000211b7423 */ /* 0x000fe2000000211a */
[-C--:B------:R-:W-:Y:S01]  /*13d20*/  FFMA.RM R14, R25, R38.reuse, 12582913 ;  /* 0x4b400001190e7423 */ /* 0x080fe20000004026 */
[----:B------:R-:W-:Y:S01]  /*13d30*/  FADD R0, R2, -12583039 ;  /* 0xcb40007f02007421 */ /* 0x000fe20000000000 */
[----:B------:R-:W-:Y:S01]  /*13d40*/  FFMA.RM R13, R13, R38, 12582913 ;  /* 0x4b4000010d0d7423 */ /* 0x000fe20000004026 */
[----:B------:R-:W-:Y:S01]  /*13d50*/  FFMA R61, R17, R61, R22 ;  /* 0x0000003d113d7223 */ /* 0x000fe20000000016 */
[----:B------:R-:W-:Y:S01]  /*13d60*/  FADD R24, R14, -12583039 ;  /* 0xcb40007f0e187421 */ /* 0x000fe20000000000 */
[----:B------:R-:W-:Y:S01]  /*13d70*/  FFMA R0, -R3, 1.4426950216293334961, -R0 ;  /* 0x3fb8aa3b03007823 */ /* 0x000fe20000000900 */
[C---:B------:R-:W-:Y:S01]  /*13d80*/  FFMA R63, R17.reuse, R63, R20 ;  /* 0x0000003f113f7223 */ /* 0x040fe20000000014 */
[----:B------:R-:W-:Y:S01]  /*13d90*/  FFMA R64, R17, R64, R18 ;  /* 0x0000004011407223 */ /* 0x000fe20000000012 */
[----:B------:R-:W-:Y:S01]  /*13da0*/  FFMA R28, -R15, 1.4426950216293334961, -R24 ;  /* 0x3fb8aa3b0f1c7823 */ /* 0x000fe20000000918 */
[----:B------:R-:W-:Y:S01]  /*13db0*/  FFMA R25, -R3, 1.925963033500011079e-08, R0 ;  /* 0x32a5706003197823 */ /* 0x000fe20000000100 */
[----:B------:R-:W-:Y:S01]  /*13dc0*/  FADD R0, R13, -12583039 ;  /* 0xcb40007f0d007421 */ /* 0x000fe20000000000 */
[-C--:B------:R-:W-:Y:S01]  /*13dd0*/  FFMA.SAT R3, -R59, R26.reuse, 0.5 ;  /* 0x3f0000003b037423 */ /* 0x080fe2000000211a */
[----:B------:R-:W-:Y:S01]  /*13de0*/  FFMA R28, -R15, 1.925963033500011079e-08, R28 ;  /* 0x32a570600f1c7823 */ /* 0x000fe2000000011c */
[----:B------:R-:W-:Y:S01]  /*13df0*/  FFMA.SAT R15, -R61, R26, 0.5 ;  /* 0x3f0000003d0f7423 */ /* 0x000fe2000000211a */
[----:B------:R-:W-:Y:S01]  /*13e00*/  FFMA R0, -R57, 1.4426950216293334961, -R0 ;  /* 0x3fb8aa3b39007823 */ /* 0x000fe20000000900 */
[-C--:B------:R-:W-:Y:S01]  /*13e10*/  FFMA.RM R24, R3, R38.reuse, 12582913 ;  /* 0x4b40000103187423 */ /* 0x080fe20000004026 */
[----:B------:R-:W-:Y:S01]  /*13e20*/  FFMA.RM R3, R27, R38, 12582913 ;  /* 0x4b4000011b037423 */ /* 0x000fe20000004026 */
[----:B------:R-:W-:Y:S01]  /*13e30*/  FFMA R27, R17, R62, R19 ;  /* 0x0000003e111b7223 */ /* 0x000fe20000000013 */
[----:B------:R-:W-:Y:S01]  /*13e40*/  FFMA R37, -R57, 1.925963033500011079e-08, R0 ;  /* 0x32a5706039257823 */ /* 0x000fe20000000100 */
[----:B------:R-:W-:Y:S01]  /*13e50*/  FADD R0, R24, -12583039 ;  /* 0xcb40007f18007421 */ /* 0x000fe20000000000 */
[----:B------:R-:W-:Y:S01]  /*13e60*/  FADD R30, R3, -12583039 ;  /* 0xcb40007f031e7421 */ /* 0x000fe20000000000 */
[----:B------:R-:W-:Y:S01]  /*13e70*/  FFMA.SAT R29, -R27, R26, 0.5 ;  /* 0x3f0000001b1d7423 */ /* 0x000fe2000000211a */
[----:B------:R-:W-:Y:S01]  /*13e80*/  FFMA.RM R15, R15, R38, 12582913 ;  /* 0x4b4000010f0f7423 */ /* 0x000fe20000004026 */
[----:B------:R-:W-:Y:S01]  /*13e90*/  FFMA R0, -R59, 1.4426950216293334961, -R0 ;  /* 0x3fb8aa3b3b007823 */ /* 0x000fe20000000900 */
[----:B------:R-:W-:Y:S01]  /*13ea0*/  FFMA R30, -R33, 1.4426950216293334961, -R30 ;  /* 0x3fb8aa3b211e7823 */ /* 0x000fe2000000091e */
[----:B------:R-:W-:Y:S01]  /*13eb0*/  FFMA.SAT R31, -R63, R26, 0.5 ;  /* 0x3f0000003f1f7423 */ /* 0x000fe2000000211a */
[----:B------:R-:W-:Y:S01]  /*13ec0*/  FFMA R65, R17, R65, R12 ;  /* 0x0000004111417223 */ /* 0x000fe2000000000c */
[----:B------:R-:W-:Y:S01]  /*13ed0*/  FFMA R35, -R59, 1.925963033500011079e-08, R0 ;  /* 0x32a570603b237823 */ /* 0x000fe20000000100 */
[----:B------:R-:W-:Y:S01]  /*13ee0*/  FFMA.RM R0, R29, R38, 12582913 ;  /* 0x4b4000011d007423 */ /* 0x000fe20000004026 */
[----:B------:R-:W-:Y:S01]  /*13ef0*/  FFMA R33, -R33, 1.925963033500011079e-08, R30 ;  /* 0x32a5706021217823 */ /* 0x000fe2000000011e */
[----:B------:R-:W-:Y:S01]  /*13f00*/  FADD R30, R15, -12583039 ;  /* 0xcb40007f0f1e7421 */ /* 0x000fe20000000000 */
[C---:B------:R-:W-:Y:S01]  /*13f10*/  FFMA R66, R17.reuse, R66, R11 ;  /* 0x0000004211427223 */ /* 0x040fe2000000000b */
[----:B------:R-:W-:Y:S01]  /*13f20*/  FADD R34, R0, -12583039 ;  /* 0xcb40007f00227421 */ /* 0x000fe20000000000 */
[----:B------:R-:W-:Y:S01]  /*13f30*/  FFMA R67, R17, R67, R10 ;  /* 0x0000004311437223 */ /* 0x000fe2000000000a */
[----:B------:R-:W-:Y:S01]  /*13f40*/  FFMA R30, -R61, 1.4426950216293334961, -R30 ;  /* 0x3fb8aa3b3d1e7823 */ /* 0x000fe2000000091e */
[----:B------:R-:W-:Y:S01]  /*13f50*/  FFMA R68, R17, R68, R8 ;  /* 0x0000004411447223 */ /* 0x000fe20000000008 */
[----:B------:R-:W-:Y:S01]  /*13f60*/  FFMA R36, -R27, 1.4426950216293334961, -R34 ;  /* 0x3fb8aa3b1b247823 */ /* 0x000fe20000000922 */
[C---:B------:R-:W-:Y:S01]  /*13f70*/  FFMA R69, R17.reuse, R69, R7 ;  /* 0x0000004511457223 */ /* 0x040fe20000000007 */
[C---:B------:R-:W-:Y:S01]  /*13f80*/  FFMA R70, R17.reuse, R70, R6 ;  /* 0x0000004611467223 */ /* 0x040fe20000000006 */
[----:B------:R-:W-:Y:S01]  /*13f90*/  FFMA R71, R17, R71, R5 ;  /* 0x0000004711477223 */ /* 0x000fe20000000005 */
[----:B------:R-:W-:Y:S01]  /*13fa0*/  FFMA.RM R31, R31, R38, 12582913 ;  /* 0x4b4000011f1f7423 */ /* 0x000fe20000004026 */
[----:B------:R-:W-:Y:S01]  /*13fb0*/  FFMA R34, -R61, 1.925963033500011079e-08, R30 ;  /* 0x32a570603d227823 */ /* 0x000fe2000000011e */
[----:B------:R-:W-:Y:S01]  /*13fc0*/  FFMA R30, -R27, 1.925963033500011079e-08, R36 ;  /* 0x32a570601b1e7823 */ /* 0x000fe20000000124 */
[-C--:B------:R-:W-:Y:S01]  /*13fd0*/  FFMA.SAT R39, -R64, R26.reuse, 0.5 ;  /* 0x3f00000040277423 */ /* 0x080fe2000000211a */
[-C--:B------:R-:W-:Y:S01]  /*13fe0*/  FFMA.SAT R41, -R65, R26.reuse, 0.5 ;  /* 0x3f00000041297423 */ /* 0x080fe2000000211a */
[-C--:B------:R-:W-:Y:S01]  /*13ff0*/  FFMA.SAT R47, -R66, R26.reuse, 0.5 ;  /* 0x3f000000422f7423 */ /* 0x080fe2000000211a */
[-C--:B------:R-:W-:Y:S01]  /*14000*/  FFMA.SAT R49, -R67, R26.reuse, 0.5 ;  /* 0x3f00000043317423 */ /* 0x080fe2000000211a */
[-C--:B------:R-:W-:Y:S01]  /*14010*/  FFMA.SAT R51, -R68, R26.reuse, 0.5 ;  /* 0x3f00000044337423 */ /* 0x080fe2000000211a */
[-C--:B------:R-:W-:Y:S01]  /*14020*/  FFMA.SAT R27, -R69, R26.reuse, 0.5 ;  /* 0x3f000000451b7423 */ /* 0x080fe2000000211a */
[-C--:B------:R-:W-:Y:S01]  /*14030*/  FFMA.SAT R43, -R70, R26.reuse, 0.5 ;  /* 0x3f000000462b7423 */ /* 0x080fe2000000211a */
[----:B------:R-:W-:Y:S01]  /*14040*/  FFMA.SAT R45, -R71, R26, 0.5 ;  /* 0x3f000000472d7423 */ /* 0x000fe2000000211a */
[----:B------:R-:W-:Y:S01]  /*14050*/  FADD R26, R31, -12583039 ;  /* 0xcb40007f1f1a7421 */ /* 0x000fe20000000000 */
[-C--:B------:R-:W-:Y:S01]  /*14060*/  FFMA.RM R39, R39, R38.reuse, 12582913 ;  /* 0x4b40000127277423 */ /* 0x080fe20000004026 */
[----:B------:R1:W2:Y:S01]  /*14070*/  MUFU.EX2 R29, R28 ;  /* 0x0000001c001d7308 */ /* 0x0002a20000000800 */
[-C--:B------:R-:W-:Y:S01]  /*14080*/  FFMA.RM R40, R41, R38.reuse, 12582913 ;  /* 0x4b40000129287423 */ /* 0x080fe20000004026 */
[----:B------:R-:W-:Y:S01]  /*14090*/  FFMA R42, -R63, 1.4426950216293334961, -R26 ;  /* 0x3fb8aa3b3f2a7823 */ /* 0x000fe2000000091a */
[-C--:B------:R-:W-:Y:S01]  /*140a0*/  FFMA.RM R41, R47, R38.reuse, 12582913 ;  /* 0x4b4000012f297423 */ /* 0x080fe20000004026 */
[-C--:B------:R-:W-:Y:S01]  /*140b0*/  FFMA.RM R36, R49, R38.reuse, 12582913 ;  /* 0x4b40000131247423 */ /* 0x080fe20000004026 */
[-C--:B------:R-:W-:Y:S01]  /*140c0*/  FFMA.RM R27, R27, R38.reuse, 12582913 ;  /* 0x4b4000011b1b7423 */ /* 0x080fe20000004026 */
[-C--:B------:R-:W-:Y:S01]  /*140d0*/  FFMA.RM R26, R43, R38.reuse, 12582913 ;  /* 0x4b4000012b1a7423 */ /* 0x080fe20000004026 */
[----:B------:R-:W-:Y:S01]  /*140e0*/  FADD R44, R40, -12583039 ;  /* 0xcb40007f282c7421 */ /* 0x000fe20000000000 */
[----:B------:R-:W-:Y:S01]  /*140f0*/  FFMA R43, -R63, 1.925963033500011079e-08, R42 ;  /* 0x32a570603f2b7823 */ /* 0x000fe2000000012a */
[-C--:B-1----:R-:W-:Y:S01]  /*14100*/  FFMA.RM R28, R51, R38.reuse, 12582913 ;  /* 0x4b400001331c7423 */ /* 0x082fe20000004026 */
[----:B------:R-:W-:Y:S01]  /*14110*/  FFMA.RM R38, R45, R38, 12582913 ;  /* 0x4b4000012d267423 */ /* 0x000fe20000004026 */
[----:B------:R-:W-:Y:S01]  /*14120*/  FADD R45, R39, -12583039 ;  /* 0xcb40007f272d7421 */ /* 0x000fe20000000000 */
[----:B------:R-:W-:Y:S01]  /*14130*/  FFMA R46, -R65, 1.4426950216293334961, -R44 ;  /* 0x3fb8aa3b412e7823 */ /* 0x000fe2000000092c */
[----:B------:R1:W-:Y:S01]  /*14140*/  MUFU.EX2 R42, R30 ;  /* 0x0000001e002a7308 */ /* 0x0003e20000000800 */
[----:B------:R-:W-:Y:S01]  /*14150*/  FADD R47, R41, -12583039 ;  /* 0xcb40007f292f7421 */ /* 0x000fe20000000000 */
[----:B------:R-:W-:Y:S01]  /*14160*/  FFMA R45, -R64, 1.4426950216293334961, -R45 ;  /* 0x3fb8aa3b402d7823 */ /* 0x000fe2000000092d */
[----:B------:R-:W-:Y:S01]  /*14170*/  SHF.L.U32 R2, R2, 0x17, RZ ;  /* 0x0000001702027819 */ /* 0x000fe200000006ff */
[----:B------:R-:W-:-:S02]  /*14180*/  IMAD.SHL.U32 R15, R15, 0x800000, RZ ;  /* 0x008000000f0f7824 */ /* 0x000fc400078e00ff */
[----:B------:R-:W-:Y:S01]  /*14190*/  FFMA R47, -R66, 1.4426950216293334961, -R47 ;  /* 0x3fb8aa3b422f7823 */ /* 0x000fe2000000092f */
[----:B------:R-:W-:Y:S01]  /*141a0*/  FFMA R44, -R64, 1.925963033500011079e-08, R45 ;  /* 0x32a57060402c7823 */ /* 0x000fe2000000012d */
[----:B------:R-:W-:Y:S01]  /*141b0*/  FFMA R45, -R65, 1.925963033500011079e-08, R46 ;  /* 0x32a57060412d7823 */ /* 0x000fe2000000012e */
[----:B------:R-:W-:Y:S01]  /*141c0*/  FADD R46, R36, -12583039 ;  /* 0xcb40007f242e7421 */ /* 0x000fe20000000000 */
[----:B------:R-:W-:Y:S01]  /*141d0*/  MUFU.EX2 R37, R37 ;  /* 0x0000002500257308 */ /* 0x000fe20000000800 */
[----:B------:R-:W-:Y:S01]  /*141e0*/  SHF.L.U32 R14, R14, 0x17, RZ ;  /* 0x000000170e0e7819 */ /* 0x000fe200000006ff */
[----:B------:R-:W-:Y:S01]  /*141f0*/  BSSY B1, `(.L_x_348) ;  /* 0x0000047000017945 */ /* 0x000fe20003800000 */
[C---:B-1----:R-:W-:Y:S01]  /*14200*/  FFMA R30, -R67.reuse, 1.4426950216293334961, -R46 ;  /* 0x3fb8aa3b431e7823 */ /* 0x042fe2000000092e */
[----:B------:R-:W-:Y:S01]  /*14210*/  FFMA R46, -R66, 1.925963033500011079e-08, R47 ;  /* 0x32a57060422e7823 */ /* 0x000fe2000000012f */
[----:B------:R-:W-:Y:S01]  /*14220*/  FADD R47, R28, -12583039 ;  /* 0xcb40007f1c2f7421 */ /* 0x000fe20000000000 */
[----:B--2---:R-:W-:Y:S01]  /*14230*/  FFMA R29, R14, R29, 1 ;  /* 0x3f8000000e1d7423 */ /* 0x004fe2000000001d */
[----:B------:R-:W-:Y:S01]  /*14240*/  FFMA R67, -R67, 1.925963033500011079e-08, R30 ;  /* 0x32a5706043437823 */ /* 0x000fe2000000011e */
[----:B------:R-:W-:Y:S01]  /*14250*/  FADD R30, R27, -12583039 ;  /* 0xcb40007f1b1e7421 */ /* 0x000fe20000000000 */
[----:B------:R-:W1:Y:S01]  /*14260*/  MUFU.EX2 R25, R25 ;  /* 0x0000001900197308 */ /* 0x000e620000000800 */
[----:B------:R-:W-:Y:S01]  /*14270*/  FFMA R47, -R68, 1.4426950216293334961, -R47 ;  /* 0x3fb8aa3b442f7823 */ /* 0x000fe2000000092f */
[----:B------:R-:W-:Y:S01]  /*14280*/  SHF.L.U32 R24, R24, 0x17, RZ ;  /* 0x0000001718187819 */ /* 0x000fe200000006ff */
[C---:B------:R-:W-:Y:S01]  /*14290*/  FFMA R30, -R69.reuse, 1.4426950216293334961, -R30 ;  /* 0x3fb8aa3b451e7823 */ /* 0x040fe2000000091e */
[----:B------:R-:W-:Y:S01]  /*142a0*/  SHF.L.U32 R14, R36, 0x17, RZ ;  /* 0x00000017240e7819 */ /* 0x000fe200000006ff */
[----:B------:R-:W-:Y:S01]  /*142b0*/  FFMA R68, -R68, 1.925963033500011079e-08, R47 ;  /* 0x32a5706044447823 */ /* 0x000fe2000000012f */
[----:B------:R-:W-:Y:S01]  /*142c0*/  FADD R47, R26, -12583039 ;  /* 0xcb40007f1a2f7421 */ /* 0x000fe20000000000 */
[----:B------:R-:W-:Y:S01]  /*142d0*/  FFMA R69, -R69, 1.925963033500011079e-08, R30 ;  /* 0x32a5706045457823 */ /* 0x000fe2000000011e */
[----:B------:R-:W-:Y:S01]  /*142e0*/  FADD R30, R38, -12583039 ;  /* 0xcb40007f261e7421 */ /* 0x000fe20000000000 */
[----:B------:R-:W2:Y:S01]  /*142f0*/  MUFU.EX2 R33, R33 ;  /* 0x0000002100217308 */ /* 0x000ea20000000800 */
[----:B------:R-:W-:Y:S01]  /*14300*/  FFMA R47, -R70, 1.4426950216293334961, -R47 ;  /* 0x3fb8aa3b462f7823 */ /* 0x000fe2000000092f */
[----:B------:R-:W-:Y:S01]  /*14310*/  SHF.L.U32 R39, R39, 0x17, RZ ;  /* 0x0000001727277819 */ /* 0x000fe200000006ff */
[----:B------:R-:W-:Y:S01]  /*14320*/  FFMA R30, -R71, 1.4426950216293334961, -R30 ;  /* 0x3fb8aa3b471e7823 */ /* 0x000fe2000000091e */
[----:B------:R-:W-:Y:S01]  /*14330*/  SHF.L.U32 R40, R40, 0x17, RZ ;  /* 0x0000001728287819 */ /* 0x000fe200000006ff */
[----:B------:R-:W-:-:S02]  /*14340*/  FFMA R70, -R70, 1.925963033500011079e-08, R47 ;  /* 0x32a5706046467823 */ /* 0x000fc4000000012f */
[----:B------:R-:W-:Y:S01]  /*14350*/  FFMA R71, -R71, 1.925963033500011079e-08, R30 ;  /* 0x32a5706047477823 */ /* 0x000fe2000000011e */
[----:B------:R-:W3:Y:S01]  /*14360*/  MUFU.EX2 R43, R43 ;  /* 0x0000002b002b7308 */ /* 0x000ee20000000800 */
[----:B------:R-:W-:Y:S01]  /*14370*/  SHF.L.U32 R30, R13, 0x17, RZ ;  /* 0x000000170d1e7819 */ /* 0x000fe200000006ff */
[----:B-1----:R-:W-:Y:S01]  /*14380*/  FFMA R2, R2, R25, 1 ;  /* 0x3f80000002027423 */ /* 0x002fe20000000019 */
[----:B------:R-:W-:-:S03]  /*14390*/  IMAD.SHL.U32 R25, R41, 0x800000, RZ ;  /* 0x0080000029197824 */ /* 0x000fc600078e00ff */
[----:B------:R-:W-:Y:S01]  /*143a0*/  FFMA R37, R30, R37, 1 ;  /* 0x3f8000001e257423 */ /* 0x000fe20000000025 */
[----:B------:R-:W-:Y:S01]  /*143b0*/  SHF.L.U32 R30, R3, 0x17, RZ ;  /* 0x00000017031e7819 */ /* 0x000fe200000006ff */
[----:B------:R-:W1:Y:S01]  /*143c0*/  MUFU.EX2 R35, R35 ;  /* 0x0000002300237308 */ /* 0x000e620000000800 */
[----:B------:R-:W-:Y:S02]  /*143d0*/  SHF.L.U32 R3, R0, 0x17, RZ ;  /* 0x0000001700037819 */ /* 0x000fe400000006ff */
[----:B------:R-:W-:Y:S01]  /*143e0*/  SHF.L.U32 R0, R31, 0x17, RZ ;  /* 0x000000171f007819 */ /* 0x000fe200000006ff */
[----:B--2---:R-:W-:Y:S02]  /*143f0*/  FFMA R30, R30, R33, 1 ;  /* 0x3f8000001e1e7423 */ /* 0x004fe40000000021 */
[----:B------:R-:W-:Y:S01]  /*14400*/  FFMA R31, R3, R42, 1 ;  /* 0x3f800000031f7423 */ /* 0x000fe2000000002a */
[----:B------:R-:W-:Y:S01]  /*14410*/  SHF.L.U32 R3, R28, 0x17, RZ ;  /* 0x000000171c037819 */ /* 0x000fe200000006ff */
[----:B------:R-:W2:Y:S01]  /*14420*/  MUFU.EX2 R34, R34 ;  /* 0x0000002200227308 */ /* 0x000ea20000000800 */
[----:B---3--:R-:W-:Y:S01]  /*14430*/  FFMA R33, R0, R43, 1 ;  /* 0x3f80000000217423 */ /* 0x008fe2000000002b */
[----:B------:R-:W-:-:S02]  /*14440*/  IADD3 R0, R2, 0x1800000, RZ ;  /* 0x0180000002007810 */ /* 0x000fc40007ffe0ff */
[----:B------:R-:W-:Y:S02]  /*14450*/  SHF.L.U32 R28, R38, 0x17, RZ ;  /* 0x00000017261c7819 */ /* 0x000fe400000006ff */
[----:B------:R-:W-:Y:S02]  /*14460*/  LOP3.LUT R0, R0, 0x7f800000, RZ, 0xc0, !PT ;  /* 0x7f80000000007812 */ /* 0x000fe400078ec0ff */
[----:B------:R-:W3:Y:S01]  /*14470*/  MUFU.EX2 R13, R67 ;  /* 0x00000043000d7308 */ /* 0x000ee20000000800 */
[----:B-1----:R-:W-:Y:S01]  /*14480*/  FFMA R35, R24, R35, 1 ;  /* 0x3f80000018237423 */ /* 0x002fe20000000023 */
[----:B------:R-:W-:Y:S02]  /*14490*/  ISETP.GT.U32.AND P2, PT, R0, 0x1ffffff, PT ;  /* 0x01ffffff0000780c */ /* 0x000fe40003f44070 */
[----:B------:R-:W-:Y:S02]  /*144a0*/  SHF.L.U32 R0, R27, 0x17, RZ ;  /* 0x000000171b007819 */ /* 0x000fe400000006ff */
[----:B------:R-:W-:-:S02]  /*144b0*/  SHF.L.U32 R27, R26, 0x17, RZ ;  /* 0x000000171a1b7819 */ /* 0x000fc400000006ff */
[----:B------:R-:W1:Y:S01]  /*144c0*/  MUFU.EX2 R44, R44 ;  /* 0x0000002c002c7308 */ /* 0x000e620000000800 */
[----:B--2---:R-:W-:-:S07]  /*144d0*/  FFMA R34, R15, R34, 1 ;  /* 0x3f8000000f227423 */ /* 0x004fce0000000022 */
[----:B------:R-:W2:Y:S01]  /*144e0*/  MUFU.EX2 R45, R45 ;  /* 0x0000002d002d7308 */ /* 0x000ea20000000800 */
[----:B---3--:R-:W-:-:S07]  /*144f0*/  FFMA R14, R14, R13, 1 ;  /* 0x3f8000000e0e7423 */ /* 0x008fce000000000d */
[----:B------:R-:W3:Y:S01]  /*14500*/  MUFU.EX2 R46, R46 ;  /* 0x0000002e002e7308 */ /* 0x000ee20000000800 */
[----:B-1----:R-:W-:-:S07]  /*14510*/  FFMA R24, R39, R44, 1 ;  /* 0x3f80000027187423 */ /* 0x002fce000000002c */
[----:B------:R-:W1:Y:S01]  /*14520*/  MUFU.EX2 R68, R68 ;  /* 0x0000004400447308 */ /* 0x000e620000000800 */
[----:B--2---:R-:W-:-:S07]  /*14530*/  FFMA R15, R40, R45, 1 ;  /* 0x3f800000280f7423 */ /* 0x004fce000000002d */
[----:B------:R-:W2:Y:S01]  /*14540*/  MUFU.EX2 R69, R69 ;  /* 0x0000004500457308 */ /* 0x000ea20000000800 */
[----:B---3--:R-:W-:-:S07]  /*14550*/  FFMA R25, R25, R46, 1 ;  /* 0x3f80000019197423 */ /* 0x008fce000000002e */
[----:B------:R-:W3:Y:S01]  /*14560*/  MUFU.EX2 R70, R70 ;  /* 0x0000004600467308 */ /* 0x000ee20000000800 */
[----:B-1----:R-:W-:-:S07]  /*14570*/  FFMA R26, R3, R68, 1 ;  /* 0x3f800000031a7423 */ /* 0x002fce0000000044 */
[----:B------:R-:W1:Y:S01]  /*14580*/  MUFU.EX2 R71, R71 ;  /* 0x0000004700477308 */ /* 0x000e620000000800 */
[----:B--2---:R-:W-:Y:S01]  /*14590*/  FFMA R13, R0, R69, 1 ;  /* 0x3f800000000d7423 */ /* 0x004fe20000000045 */
[----:B---3--:R-:W-:Y:S01]  /*145a0*/  FFMA R27, R27, R70, 1 ;  /* 0x3f8000001b1b7423 */ /* 0x008fe20000000046 */
[----:B-1----:R-:W-:Y:S01]  /*145b0*/  FFMA R28, R28, R71, 1 ;  /* 0x3f8000001c1c7423 */ /* 0x002fe20000000047 */
[----:B------:R-:W-:Y:S06]  /*145c0*/  @P2 BRA `(.L_x_349) ;  /* 0x0000000000142947 */ /* 0x000fec0003800000 */
[----:B------:R-:W-:Y:S01]  /*145d0*/  IMAD.MOV.U32 R0, RZ, RZ, R2 ;  /* 0x000000ffff007224 */ /* 0x000fe200078e0002 */
[----:B------:R-:W-:-:S07]  /*145e0*/  MOV R2, 0x14600 ;  /* 0x0001460000027802 */ /* 0x000fce0000000f00 */
[----:B------:R-:W-:Y:S05]  /*145f0*/  CALL.REL.NOINC `($__internal_0_$__cuda_sm20_rcp_rn_f32_slowpath) ;  /* 0x0000019400e07944 */ /* 0x000fea0003c00000 */
[----:B------:R-:W-:Y:S01]  /*14600*/  MOV R36, R0 ;  /* 0x0000000000247202 */ /* 0x000fe20000000f00 */
[----:B------:R-:W-:Y:S06]  /*14610*/  BRA `(.L_x_350) ;  /* 0x0000000000107947 */ /* 0x000fec0003800000 */
.L_x_349:
[----:B------:R-:W1:Y:S02]  /*14620*/  MUFU.RCP R3, R2 ;  /* 0x0000000200037308 */ /* 0x000e640000001000 */
[----:B-1----:R-:W-:-:S04]  /*14630*/  FFMA R0, R2, R3, -1 ;  /* 0xbf80000002007423 */ /* 0x002fc80000000003 */
[----:B------:R-:W-:-:S04]  /*14640*/  FADD.FTZ R0, -R0, -RZ ;  /* 0x800000ff00007221 */ /* 0x000fc80000010100 */
[----:B------:R-:W-:-:S07]  /*14650*/  FFMA R36, R3, R0, R3 ;  /* 0x0000000003247223 */ /* 0x000fce0000000003 */
.L_x_350:
[----:B------:R-:W-:Y:S05]  /*14660*/  BSYNC B1 ;  /* 0x0000000000017941 */ /* 0x000fea0003800000 */
.L_x_348:
        /* <DEDUP_REMOVED lines=10> */
.L_x_352:
[----:B------:R-:W1:Y:S02]  /*14710*/  MUFU.RCP R0, R37 ;  /* 0x0000002500007308 */ /* 0x000e640000001000 */
[----:B-1----:R-:W-:-:S04]  /*14720*/  FFMA R2, R37, R0, -1 ;  /* 0xbf80000025027423 */ /* 0x002fc80000000000 */
[----:B------:R-:W-:-:S04]  /*14730*/  FADD.FTZ R3, -R2, -RZ ;  /* 0x800000ff02037221 */ /* 0x000fc80000010100 */
[----:B------:R-:W-:-:S07]  /*14740*/  FFMA R37, R0, R3, R0 ;  /* 0x0000000300257223 */ /* 0x000fce0000000000 */
.L_x_353:
[----:B------:R-:W-:Y:S05]  /*14750*/  BSYNC B1 ;  /* 0x0000000000017941 */ /* 0x000fea0003800000 */
.L_x_351:
[----:B------:R-:W-:Y:S01]  /*14760*/  IADD3 R0, R29, 0x1800000, RZ ;  /* 0x018000001d007810 */ /* 0x000fe20007ffe0ff */
[----:B------:R-:W-:Y:S03]  /*14770*/  BSSY B1, `(.L_x_354) ;  /* 0x000000d000017945 */ /* 0x000fe60003800000 */
[----:B------:R-:W-:-:S04]  /*14780*/  LOP3.LUT R0, R0, 0x7f800000, RZ, 0xc0, !PT ;  /* 0x7f80000000007812 */ /* 0x000fc800078ec0ff */
[----:B------:R-:W-:-:S13]  /*14790*/  ISETP.GT.U32.AND P2, PT, R0, 0x1ffffff, PT ;  /* 0x01ffffff0000780c */ /* 0x000fda0003f44070 */
[----:B------:R-:W-:Y:S05]  /*147a0*/  @P2 BRA `(.L_x_355) ;  /* 0x0000000000142947 */ /* 0x000fea0003800000 */
[----:B------:R-:W-:Y:S01]  /*147b0*/  IMAD.MOV.U32 R0, RZ, RZ, R29 ;  /* 0x000000ffff007224 */ /* 0x000fe200078e001d */
[----:B------:R-:W-:-:S07]  /*147c0*/  MOV R2, 0x147e0 ;  /* 0x000147e000027802 */ /* 0x000fce0000000f00 */
[----:B------:R-:W-:Y:S05]  /*147d0*/  CALL.REL.NOINC `($__internal_0_$__cuda_sm20_rcp_rn_f32_slowpath) ;  /* 0x0000019400687944 */ /* 0x000fea0003c00000 */
[----:B------:R-:W-:Y:S01]  /*147e0*/  MOV R29, R0 ;  /* 0x00000000001d7202 */ /* 0x000fe20000000f00 */
[----:B------:R-:W-:Y:S06]  /*147f0*/  BRA `(.L_x_356) ;  /* 0x0000000000107947 */ /* 0x000fec0003800000 */
.L_x_355:
[----:B------:R-:W1:Y:S02]  /*14800*/  MUFU.RCP R0, R29 ;  /* 0x0000001d00007308 */ /* 0x000e640000001000 */
[----:B-1----:R-:W-:-:S04]  /*14810*/  FFMA R2, R29, R0, -1 ;  /* 0xbf8000001d027423 */ /* 0x002fc80000000000 */
[----:B------:R-:W-:-:S04]  /*14820*/  FADD.FTZ R3, -R2, -RZ ;  /* 0x800000ff02037221 */ /* 0x000fc80000010100 */
[----:B------:R-:W-:-:S07]  /*14830*/  FFMA R29, R0, R3, R0 ;  /* 0x00000003001d7223 */ /* 0x000fce0000000000 */
.L_x_356:
[----:B------:R-:W-:Y:S05]  /*14840*/  BSYNC B1 ;  /* 0x0000000000017941 */ /* 0x000fea0003800000 */
.L_x_354:
        /* <DEDUP_REMOVED lines=10> */
.L_x_358:
[----:B------:R-:W1:Y:S02]  /*148f0*/  MUFU.RCP R0, R35 ;  /* 0x0000002300007308 */ /* 0x000e640000001000 */
[----:B-1----:R-:W-:-:S04]  /*14900*/  FFMA R2, R35, R0, -1 ;  /* 0xbf80000023027423 */ /* 0x002fc80000000000 */
[----:B------:R-:W-:-:S04]  /*14910*/  FADD.FTZ R3, -R2, -RZ ;  /* 0x800000ff02037221 */ /* 0x000fc80000010100 */
[----:B------:R-:W-:-:S07]  /*14920*/  FFMA R35, R0, R3, R0 ;  /* 0x0000000300237223 */ /* 0x000fce0000000000 */
.L_x_359:
[----:B------:R-:W-:Y:S05]  /*14930*/  BSYNC B1 ;  /* 0x0000000000017941 */ /* 0x000fea0003800000 */
.L_x_357:
        /* <DEDUP_REMOVED lines=10> */
.L_x_361:
[----:B------:R-:W1:Y:S02]  /*149e0*/  MUFU.RCP R3, R30 ;  /* 0x0000001e00037308 */ /* 0x000e640000001000 */
[----:B-1----:R-:W-:-:S04]  /*149f0*/  FFMA R0, R30, R3, -1 ;  /* 0xbf8000001e007423 */ /* 0x002fc80000000003 */
[----:B------:R-:W-:-:S04]  /*14a00*/  FADD.FTZ R0, -R0, -RZ ;  /* 0x800000ff00007221 */ /* 0x000fc80000010100 */
[----:B------:R-:W-:-:S07]  /*14a10*/  FFMA R30, R3, R0, R3 ;  /* 0x00000000031e7223 */ /* 0x000fce0000000003 */
.L_x_362:
[----:B------:R-:W-:Y:S05]  /*14a20*/  BSYNC B1 ;  /* 0x0000000000017941 */ /* 0x000fea0003800000 */
.L_x_360:
        /* <DEDUP_REMOVED lines=10> */
.L_x_364:
[----:B------:R-:W1:Y:S02]  /*14ad0*/  MUFU.RCP R3, R34 ;  /* 0x0000002200037308 */ /* 0x000e640000001000 */
[----:B-1----:R-:W-:-:S04]  /*14ae0*/  FFMA R0, R34, R3, -1 ;  /* 0xbf80000022007423 */ /* 0x002fc80000000003 */
[----:B------:R-:W-:-:S04]  /*14af0*/  FADD.FTZ R0, -R0, -RZ ;  /* 0x800000ff00007221 */ /* 0x000fc80000010100 */
[----:B------:R-:W-:-:S07]  /*14b00*/  FFMA R34, R3, R0, R3 ;  /* 0x0000000003227223 */ /* 0x000fce0000000003 */
.L_x_365:
[----:B------:R-:W-:Y:S05]  /*14b10*/  BSYNC B1 ;  /* 0x0000000000017941 */ /* 0x000fea0003800000 */
.L_x_363:
        /* <DEDUP_REMOVED lines=10> */
.L_x_367:
[----:B------:R-:W1:Y:S02]  /*14bc0*/  MUFU.RCP R0, R31 ;  /* 0x0000001f00007308 */ /* 0x000e640000001000 */
[----:B-1----:R-:W-:-:S04]  /*14bd0*/  FFMA R2, R31, R0, -1 ;  /* 0xbf8000001f027423 */ /* 0x002fc80000000000 */
[----:B------:R-:W-:-:S04]  /*14be0*/  FADD.FTZ R3, -R2, -RZ ;  /* 0x800000ff02037221 */ /* 0x000fc80000010100 */
[----:B------:R-:W-:-:S07]  /*14bf0*/  FFMA R31, R0, R3, R0 ;  /* 0x00000003001f7223 */ /* 0x000fce0000000000 */
.L_x_368:
[----:B------:R-:W-:Y:S05]  /*14c00*/  BSYNC B1 ;  /* 0x0000000000017941 */ /* 0x000fea0003800000 */
.L_x_366:
        /* <DEDUP_REMOVED lines=10> */
.L_x_370:
[----:B------:R-:W1:Y:S02]  /*14cb0*/  MUFU.RCP R0, R33 ;  /* 0x0000002100007308 */ /* 0x000e640000001000 */
[----:B-1----:R-:W-:-:S04]  /*14cc0*/  FFMA R2, R33, R0, -1 ;  /* 0xbf80000021027423 */ /* 0x002fc80000000000 */
[----:B------:R-:W-:-:S04]  /*14cd0*/  FADD.FTZ R3, -R2, -RZ ;  /* 0x800000ff02037221 */ /* 0x000fc80000010100 */
[----:B------:R-:W-:-:S07]  /*14ce0*/  FFMA R33, R0, R3, R0 ;  /* 0x0000000300217223 */ /* 0x000fce0000000000 */
.L_x_371:
[----:B------:R-:W-:Y:S05]  /*14cf0*/  BSYNC B1 ;  /* 0x0000000000017941 */ /* 0x000fea0003800000 */
.L_x_369:
        /* <DEDUP_REMOVED lines=10> */
.L_x_373:
[----:B------:R-:W1:Y:S02]  /*14da0*/  MUFU.RCP R3, R24 ;  /* 0x0000001800037308 */ /* 0x000e640000001000 */
[----:B-1----:R-:W-:-:S04]  /*14db0*/  FFMA R0, R24, R3, -1 ;  /* 0xbf80000018007423 */ /* 0x002fc80000000003 */
[----:B------:R-:W-:-:S04]  /*14dc0*/  FADD.FTZ R0, -R0, -RZ ;  /* 0x800000ff00007221 */ /* 0x000fc80000010100 */
[----:B------:R-:W-:-:S07]  /*14dd0*/  FFMA R24, R3, R0, R3 ;  /* 0x0000000003187223 */ /* 0x000fce0000000003 */
.L_x_374:
[----:B------:R-:W-:Y:S05]  /*14de0*/  BSYNC B1 ;  /* 0x0000000000017941 */ /* 0x000fea0003800000 */
.L_x_372:
        /* <DEDUP_REMOVED lines=10> */
.L_x_376:
[----:B------:R-:W1:Y:S02]  /*14e90*/  MUFU.RCP R0, R15 ;  /* 0x0000000f00007308 */ /* 0x000e640000001000 */
[----:B-1----:R-:W-:-:S04]  /*14ea0*/  FFMA R2, R15, R0, -1 ;  /* 0xbf8000000f027423 */ /* 0x002fc80000000000 */
[----:B------:R-:W-:-:S04]  /*14eb0*/  FADD.FTZ R3, -R2, -RZ ;  /* 0x800000ff02037221 */ /* 0x000fc80000010100 */
[----:B------:R-:W-:-:S07]  /*14ec0*/  FFMA R15, R0, R3, R0 ;  /* 0x00000003000f7223 */ /* 0x000fce0000000000 */
.L_x_377:
[----:B------:R-:W-:Y:S05]  /*14ed0*/  BSYNC B1 ;  /* 0x0000000000017941 */ /* 0x000fea0003800000 */
.L_x_375:
        /* <DEDUP_REMOVED lines=10> */
.L_x_379:
[----:B------:R-:W1:Y:S02]  /*14f80*/  MUFU.RCP R0, R25 ;  /* 0x0000001900007308 */ /* 0x000e640000001000 */
[----:B-1----:R-:W-:-:S04]  /*14f90*/  FFMA R2, R25, R0, -1 ;  /* 0xbf80000019027423 */ /* 0x002fc80000000000 */
[----:B------:R-:W-:-:S04]  /*14fa0*/  FADD.FTZ R3, -R2, -RZ ;  /* 0x800000ff02037221 */ /* 0x000fc80000010100 */
[----:B------:R-:W-:-:S07]  /*14fb0*/  FFMA R25, R0, R3, R0 ;  /* 0x0000000300197223 */ /* 0x000fce0000000000 */
.L_x_380:
[----:B------:R-:W-:Y:S05]  /*14fc0*/  BSYNC B1 ;  /* 0x0000000000017941 */ /* 0x000fea0003800000 */
.L_x_378:
        /* <DEDUP_REMOVED lines=10> */
.L_x_382:
[----:B------:R-:W1:Y:S02]  /*15070*/  MUFU.RCP R3, R14 ;  /* 0x0000000e00037308 */ /* 0x000e640000001000 */
[----:B-1----:R-:W-:-:S04]  /*15080*/  FFMA R0, R14, R3, -1 ;  /* 0xbf8000000e007423 */ /* 0x002fc80000000003 */
[----:B------:R-:W-:-:S04]  /*15090*/  FADD.FTZ R0, -R0, -RZ ;  /* 0x800000ff00007221 */ /* 0x000fc80000010100 */
[----:B------:R-:W-:-:S07]  /*150a0*/  FFMA R14, R3, R0, R3 ;  /* 0x00000000030e7223 */ /* 0x000fce0000000003 */
.L_x_383:
[----:B------:R-:W-:Y:S05]  /*150b0*/  BSYNC B1 ;  /* 0x0000000000017941 */ /* 0x000fea0003800000 */
.L_x_381:
        /* <DEDUP_REMOVED lines=10> */
.L_x_385:
[----:B------:R-:W1:Y:S02]  /*15160*/  MUFU.RCP R3, R26 ;  /* 0x0000001a00037308 */ /* 0x000e640000001000 */
[----:B-1----:R-:W-:-:S04]  /*15170*/  FFMA R0, R26, R3, -1 ;  /* 0xbf8000001a007423 */ /* 0x002fc80000000003 */
[----:B------:R-:W-:-:S04]  /*15180*/  FADD.FTZ R0, -R0, -RZ ;  /* 0x800000ff00007221 */ /* 0x000fc80000010100 */
[----:B------:R-:W-:-:S07]  /*15190*/  FFMA R26, R3, R0, R3 ;  /* 0x00000000031a7223 */ /* 0x000fce0000000003 */
.L_x_386:
[----:B------:R-:W-:Y:S05]  /*151a0*/  BSYNC B1 ;  /* 0x0000000000017941 */ /* 0x000fea0003800000 */
.L_x_384:
        /* <DEDUP_REMOVED lines=10> */
.L_x_388:
[----:B------:R-:W1:Y:S02]  /*15250*/  MUFU.RCP R0, R13 ;  /* 0x0000000d00007308 */ /* 0x000e640000001000 */
[----:B-1----:R-:W-:-:S04]  /*15260*/  FFMA R2, R13, R0, -1 ;  /* 0xbf8000000d027423 */ /* 0x002fc80000000000 */
[----:B------:R-:W-:-:S04]  /*15270*/  FADD.FTZ R3, -R2, -RZ ;  /* 0x800000ff02037221 */ /* 0x000fc80000010100 */
[----:B------:R-:W-:-:S07]  /*15280*/  FFMA R13, R0, R3, R0 ;  /* 0x00000003000d7223 */ /* 0x000fce0000000000 */
.L_x_389:
[----:B------:R-:W-:Y:S05]  /*15290*/  BSYNC B1 ;  /* 0x0000000000017941 */ /* 0x000fea0003800000 */
.L_x_387:
        /* <DEDUP_REMOVED lines=10> */
.L_x_391:
[----:B------:R-:W1:Y:S02]  /*15340*/  MUFU.RCP R0, R27 ;  /* 0x0000001b00007308 */ /* 0x000e640000001000 */
[----:B-1----:R-:W-:-:S04]  /*15350*/  FFMA R2, R27, R0, -1 ;  /* 0xbf8000001b027423 */ /* 0x002fc80000000000 */
[----:B------:R-:W-:-:S04]  /*15360*/  FADD.FTZ R3, -R2, -RZ ;  /* 0x800000ff02037221 */ /* 0x000fc80000010100 */
[----:B------:R-:W-:-:S07]  /*15370*/  FFMA R27, R0, R3, R0 ;  /* 0x00000003001b7223 */ /* 0x000fce0000000000 */
.L_x_392:
[----:B------:R-:W-:Y:S05]  /*15380*/  BSYNC B1 ;  /* 0x0000000000017941 */ /* 0x000fea0003800000 */
.L_x_390:
        /* <DEDUP_REMOVED lines=8> */
.L_x_393:
[----:B------:R-:W1:Y:S02]  /*15410*/  MUFU.RCP R3, R28 ;  /* 0x0000001c00037308 */ /* 0x000e640000001000 */
[----:B-1----:R-:W-:-:S04]  /*15420*/  FFMA R0, R28, R3, -1 ;  /* 0xbf8000001c007423 */ /* 0x002fc80000000003 */
[----:B------:R-:W-:-:S04]  /*15430*/  FADD.FTZ R0, -R0, -RZ ;  /* 0x800000ff00007221 */ /* 0x000fc80000010100 */
[----:B------:R-:W-:-:S07]  /*15440*/  FFMA R0, R3, R0, R3 ;  /* 0x0000000003007223 */ /* 0x000fce0000000003 */
.L_x_394:
        /* <DEDUP_REMOVED lines=29> */
.L_x_396:
[----:B------:R-:W-:Y:S05]  /*15620*/  BSYNC B0 ;  /* 0x0000000000007941 */ /* 0x000fea0003800000 */
.L_x_395:
[----:B------:R-:W-:Y:S06]  /*15630*/  BAR.SYNC.DEFER_BLOCKING 0x1, 0x100 ;  /* 0x0044000000007b1d */ /* 0x000fec0000010000 */
[----:B------:R-:W-:Y:S04]  /*15640*/  BSSY B0, `(.L_x_397) ;  /* 0x000000a000007945 */ /* 0x000fe80003800000 */
[----:B------:R-:W-:Y:S05]  /*15650*/  @P0 BRA `(.L_x_398) ;  /* 0x0000000000200947 */ /* 0x000fea0003800000 */
[----:B------:R-:W-:-:S06]  /*15660*/  UISETP.NE.AND UP0, UPT, UR43, 0x3, UPT ;  /* 0x000000032b00788c */ /* 0x000fcc000bf05270 */
[----:B------:R-:W-:-:S13]  /*15670*/  PLOP3.LUT P2, PT, PT, PT, UP0, 0x80, 0x0 ;  /* 0x000000000000781c */ /* 0x000fda0003f4f008 */
[----:B------:R-:W-:Y:S05]  /*15680*/  @!P2 BRA `(.L_x_399) ;  /* 0x000000000004a947 */ /* 0x000fea0003800000 */
[----:B------:R-:W-:Y:S01]  /*15690*/  BPT.TRAP 0x1 ;  /* 0x000000040000795c */ /* 0x000fe20000300000 */
.L_x_399:
[----:B------:R-:W-:-:S04]  /*156a0*/  ULEA UR4, UR8, UR46, 0x3 ;  /* 0x0000002e08047291 */ /* 0x000fc8000f8e183f */
[----:B------:R-:W-:-:S04]  /*156b0*/  UIADD3 UR4, UR4, 0x50, URZ ;  /* 0x0000005004047890 */ /* 0x000fc8000fffe03f */
[----:B------:R-:W-:-:S09]  /*156c0*/  UPRMT UR4, UR47, 0x654, UR4 ;  /* 0x000006542f047896 */ /* 0x000fd20008000004 */
[----:B------:R-:W-:Y:S03]  /*156d0*/  SYNCS.ARRIVE.TRANS64.RED.A1T0 RZ, [UR4], RZ ;  /* 0x000000ffffff79a7 */ /* 0x000fe60008100404 */
.L_x_398:
[----:B------:R-:W-:Y:S05]  /*156e0*/  BSYNC B0 ;  /* 0x0000000000007941 */ /* 0x000fea0003800000 */
.L_x_397:
        /* <DEDUP_REMOVED lines=9> */
.L_x_402:
[C---:B------:R-:W-:Y:S01]  /*15780*/  LEA R0, R4.reuse, UR46, 0x3 ;  /* 0x0000002e04007c11 */ /* 0x040fe2000f8e18ff */
[----:B------:R-:W-:Y:S01]  /*15790*/  BSSY B1, `(.L_x_403) ;  /* 0x0000007000017945 */ /* 0x000fe20003800000 */
[----:B------:R-:W-:Y:S02]  /*157a0*/  SHF.L.U32 R3, R9, 0x1f, RZ ;  /* 0x0000001f09037819 */ /* 0x000fe400000006ff */
[----:B------:R-:W-:Y:S02]  /*157b0*/  IADD3 R2, R4, 0x1, RZ ;  /* 0x0000000104027810 */ /* 0x000fe40007ffe0ff */
[----:B------:R-:W2:Y:S02]  /*157c0*/  SYNCS.PHASECHK.TRANS64.TRYWAIT P2, [R0+URZ+0x30], R3 ;  /* 0x00003003000075a7 */ /* 0x000ea4000804017f */
[----:B------:R-:W-:-:S04]  /*157d0*/  ISETP.NE.AND P3, PT, R2, 0x4, PT ;  /* 0x000000040200780c */ /* 0x000fc80003f65270 */
[----:B-1----:R-:W-:Y:S01]  /*157e0*/  SEL R24, RZ, 0x1, P3 ;  /* 0x00000001ff187807 */ /* 0x002fe20001800000 */
[----:B--2---:R-:W-:Y:S08]  /*157f0*/  @!P2 BRA `(.L_x_404) ;  /* 0x000001780048a947 */ /* 0x004ff00003800000 */
.L_x_1132:
[----:B------:R-:W-:Y:S05]  /*15800*/  BSYNC B1 ;  /* 0x0000000000017941 */ /* 0x000fea0003800000 */
.L_x_403:
[----:B------:R-:W-:Y:S05]  /*15810*/  @P1 BRA `(.L_x_405) ;  /* 0x0000000000941947 */ /* 0x000fea0003800000 */
[----:B------:R-:W-:Y:S01]  /*15820*/  LEA R25, R4, R156, 0xd ;  /* 0x0000009c04197211 */ /* 0x000fe200078e68ff */
[----:B------:R-:W-:Y:S05]  /*15830*/  WARPSYNC.ALL ;  /* 0x0000000000007948 */ /* 0x000fea0003800000 */
[----:B------:R-:W-:Y:S01]  /*15840*/  IMAD R12, R164, 0x2, R25 ;  /* 0x00000002a40c7824 */ /* 0x000fe200078e0219 */
[----:B------:R-:W2:Y:S05]  /*15850*/  LDSM.16.M88.4 R4, [R25] ;  /* 0x000000001904783b */ /* 0x000eaa0000000200 */
[----:B------:R-:W3:Y:S01]  /*15860*/  LDSM.16.M88.4 R12, [R12] ;  /* 0x000000000c0c783b */ /* 0x000ee20000000200 */
[----:B--2---:R-:W-:-:S02]  /*15870*/  SHF.L.U32 R23, R5, 0x10, RZ ;  /* 0x0000001005177819 */ /* 0x004fc400000006ff */
[----:B------:R-:W-:Y:S02]  /*15880*/  SHF.L.U32 R19, R7, 0x10, RZ ;  /* 0x0000001007137819 */ /* 0x000fe400000006ff */
[----:B------:R-:W-:Y:S01]  /*15890*/  LOP3.LUT R5, R5, 0xffff0000, RZ, 0xc0, !PT ;  /* 0xffff000005057812 */ /* 0x000fe200078ec0ff */
[----:B---3--:R-:W-:Y:S01]  /*158a0*/  IMAD.U32 R29, R13, 0x10000, RZ ;  /* 0x000100000d1d7824 */ /* 0x008fe200078e00ff */
[----:B------:R-:W-:Y:S01]  /*158b0*/  LOP3.LUT R11, R6, 0xffff0000, RZ, 0xc0, !PT ;  /* 0xffff0000060b7812 */ /* 0x000fe200078ec0ff */
[C---:B------:R-:W-:Y:S01]  /*158c0*/  FMUL R23, R16.reuse, R23 ;  /* 0x0000001710177220 */ /* 0x040fe20000400000 */
[----:B------:R-:W-:Y:S01]  /*158d0*/  LOP3.LUT R7, R7, 0xffff0000, RZ, 0xc0, !PT ;  /* 0xffff000007077812 */ /* 0x000fe200078ec0ff */
[C---:B------:R-:W-:Y:S01]  /*158e0*/  FMUL R152, R16.reuse, R5 ;  /* 0x0000000510987220 */ /* 0x040fe20000400000 */
[----:B------:R-:W-:Y:S01]  /*158f0*/  SHF.L.U32 R35, R15, 0x10, RZ ;  /* 0x000000100f237819 */ /* 0x000fe200000006ff */
[----:B------:R-:W-:Y:S01]  /*15900*/  FMUL R22, R16, R11 ;  /* 0x0000000b10167220 */ /* 0x000fe20000400000 */
[----:B-1----:R-:W-:Y:S01]  /*15910*/  SHF.L.U32 R3, R4, 0x10, RZ ;  /* 0x0000001004037819 */ /* 0x002fe200000006ff */
        /* <DEDUP_REMOVED lines=20> */
[----:B------:R-:W-:-:S07]  /*15a60*/  FMUL R5, R16, R15 ;  /* 0x0000000f10057220 */ /* 0x000fce0000400000 */
.L_x_405:
[----:B------:R-:W-:Y:S02]  /*15a70*/  LOP3.LUT R9, R9, R24, RZ, 0x3c, !PT ;  /* 0x0000001809097212 */ /* 0x000fe400078e3cff */
[----:B------:R-:W-:-:S07]  /*15a80*/  SEL R4, R2, RZ, P3 ;  /* 0x000000ff02047207 */ /* 0x000fce0001800000 */
.L_x_401:
[----:B------:R-:W-:Y:S05]  /*15a90*/  BSYNC B0 ;  /* 0x0000000000007941 */ /* 0x000fea0003800000 */
.L_x_400:
        /* <DEDUP_REMOVED lines=22> */
[-C--:B------:R-:W-:Y:S01]  /*15c00*/  FFMA.RM R0, R0, R3.reuse, 12582913 ;  /* 0x4b40000100007423 */ /* 0x080fe20000004003 */
[----:B------:R-:W-:Y:S01]  /*15c10*/  FFMA.SAT R2, -R25, R14, 0.5 ;  /* 0x3f00000019027423 */ /* 0x000fe2000000210e */
[C---:B----4-:R-:W-:Y:S02]  /*15c20*/  FFMA R27, R17.reuse, R26, R23 ;  /* 0x0000001a111b7223 */ /* 0x050fe40000000017 */
[----:B------:R-:W-:Y:S01]  /*15c30*/  FADD R24, R0, -12583039 ;  /* 0xcb40007f00187421 */ /* 0x000fe20000000000 */
[----:B------:R-:W-:Y:S01]  /*15c40*/  FFMA.RM R2, R2, R3, 12582913 ;  /* 0x4b40000102027423 */ /* 0x000fe20000004003 */
[----:B-----5:R-:W-:Y:S01]  /*15c50*/  FFMA R29, R17, R15, R152 ;  /* 0x0000000f111d7223 */ /* 0x020fe20000000098 */
[-C--:B------:R-:W-:Y:S01]  /*15c60*/  FFMA.SAT R28, -R27, R14.reuse, 0.5 ;  /* 0x3f0000001b1c7423 */ /* 0x080fe2000000210e */
[----:B------:R-:W-:Y:S01]  /*15c70*/  FFMA R24, -R13, 1.4426950216293334961, -R24 ;  /* 0x3fb8aa3b0d187823 */ /* 0x000fe20000000918 */
[----:B------:R-:W-:Y:S01]  /*15c80*/  FADD R26, R2, -12583039 ;  /* 0xcb40007f021a7421 */ /* 0x000fe20000000000 */
[-C--:B------:R-:W-:Y:S01]  /*15c90*/  FFMA.SAT R34, -R29, R14.reuse, 0.5 ;  /* 0x3f0000001d227423 */ /* 0x080fe2000000210e */
[----:B------:R-:W-:Y:S01]  /*15ca0*/  FFMA.RM R15, R28, R3, 12582913 ;  /* 0x4b4000011c0f7423 */ /* 0x000fe20000004003 */
[----:B------:R-:W-:Y:S01]  /*15cb0*/  FFMA R24, -R13, 1.925963033500011079e-08, R24 ;  /* 0x32a570600d187823 */ /* 0x000fe20000000118 */
[----:B------:R-:W-:Y:S01]  /*15cc0*/  FFMA R28, -R25, 1.4426950216293334961, -R26 ;  /* 0x3fb8aa3b191c7823 */ /* 0x000fe2000000091a */
[----:B------:R-:W-:Y:S01]  /*15cd0*/  FFMA R31, R17, R31, R21 ;  /* 0x0000001f111f7223 */ /* 0x000fe20000000015 */
[----:B------:R-:W-:Y:S01]  /*15ce0*/  FFMA.RM R13, R34, R3, 12582913 ;  /* 0x4b400001220d7423 */ /* 0x000fe20000004003 */
[----:B------:R-:W-:Y:S01]  /*15cf0*/  FADD R30, R15, -12583039 ;  /* 0xcb40007f0f1e7421 */ /* 0x000fe20000000000 */
[----:B------:R-:W-:Y:S01]  /*15d00*/  FFMA R25, -R25, 1.925963033500011079e-08, R28 ;  /* 0x32a5706019197823 */ /* 0x000fe2000000011c */
[----:B------:R-:W-:Y:S01]  /*15d10*/  FFMA.SAT R34, -R31, R14, 0.5 ;  /* 0x3f0000001f227423 */ /* 0x000fe2000000210e */
[----:B------:R-:W-:Y:S01]  /*15d20*/  FADD R28, R13, -12583039 ;  /* 0xcb40007f0d1c7421 */ /* 0x000fe20000000000 */
[----:B------:R-:W-:Y:S01]  /*15d30*/  FFMA R35, R17, R35, R22 ;  /* 0x0000002311237223 */ /* 0x000fe20000000016 */
[----:B------:R1:W2:Y:S01]  /*15d40*/  MUFU.EX2 R26, R24 ;  /* 0x00000018001a7308 */ /* 0x0002a20000000800 */
[----:B------:R-:W-:Y:S01]  /*15d50*/  FFMA R30, -R27, 1.4426950216293334961, -R30 ;  /* 0x3fb8aa3b1b1e7823 */ /* 0x000fe2000000091e */
[----:B------:R-:W-:Y:S01]  /*15d60*/  FFMA R28, -R29, 1.4426950216293334961, -R28 ;  /* 0x3fb8aa3b1d1c7823 */ /* 0x000fe2000000091c */
[C---:B------:R-:W-:Y:S01]  /*15d70*/  FFMA R37, R17.reuse, R36, R19 ;  /* 0x0000002411257223 */ /* 0x040fe20000000013 */
[----:B------:R-:W-:Y:S01]  /*15d80*/  FFMA R41, R17, R33, R20 ;  /* 0x0000002111297223 */ /* 0x000fe20000000014 */
[----:B------:R-:W-:Y:S01]  /*15d90*/  FFMA R27, -R27, 1.925963033500011079e-08, R30 ;  /* 0x32a570601b1b7823 */ /* 0x000fe2000000011e */
[----:B------:R-:W-:Y:S01]  /*15da0*/  FFMA R39, -R29, 1.925963033500011079e-08, R28 ;  /* 0x32a570601d277823 */ /* 0x000fe2000000011c */
[----:B------:R-:W-:Y:S01]  /*15db0*/  FFMA R43, R17, R43, R12 ;  /* 0x0000002b112b7223 */ /* 0x000fe2000000000c */
[-C--:B------:R-:W-:Y:S01]  /*15dc0*/  FFMA.SAT R36, -R41, R14.reuse, 0.5 ;  /* 0x3f00000029247423 */ /* 0x080fe2000000210e */
[-C--:B-1----:R-:W-:Y:S01]  /*15dd0*/  FFMA.RM R24, R34, R3.reuse, 12582913 ;  /* 0x4b40000122187423 */ /* 0x082fe20000004003 */
[----:B------:R-:W-:Y:S01]  /*15de0*/  FFMA.SAT R34, -R35, R14, 0.5 ;  /* 0x3f00000023227423 */ /* 0x000fe2000000210e */
[----:B------:R-:W-:Y:S01]  /*15df0*/  FFMA R45, R17, R44, R11 ;  /* 0x0000002c112d7223 */ /* 0x000fe2000000000b */
[----:B------:R-:W1:Y:S01]  /*15e00*/  MUFU.EX2 R25, R25 ;  /* 0x0000001900197308 */ /* 0x000e620000000800 */
[----:B------:R-:W-:Y:S01]  /*15e10*/  FADD R30, R24, -12583039 ;  /* 0xcb40007f181e7421 */ /* 0x000fe20000000000 */
[-C--:B------:R-:W-:Y:S01]  /*15e20*/  FFMA.RM R29, R34, R3.reuse, 12582913 ;  /* 0x4b400001221d7423 */ /* 0x080fe20000004003 */
[----:B------:R-:W-:Y:S01]  /*15e30*/  FFMA.SAT R34, -R37, R14, 0.5 ;  /* 0x3f00000025227423 */ /* 0x000fe2000000210e */
[----:B------:R-:W-:Y:S01]  /*15e40*/  FFMA R47, R17, R42, R10 ;  /* 0x0000002a112f7223 */ /* 0x000fe2000000000a */
[----:B------:R-:W-:Y:S01]  /*15e50*/  FFMA R30, -R31, 1.4426950216293334961, -R30 ;  /* 0x3fb8aa3b1f1e7823 */ /* 0x000fe2000000091e */
[----:B------:R-:W-:Y:S01]  /*15e60*/  FADD R28, R29, -12583039 ;  /* 0xcb40007f1d1c7421 */ /* 0x000fe20000000000 */
[-C--:B------:R-:W-:Y:S01]  /*15e70*/  FFMA.SAT R42, -R45, R14.reuse, 0.5 ;  /* 0x3f0000002d2a7423 */ /* 0x080fe2000000210e */
[----:B------:R-:W-:Y:S01]  /*15e80*/  FFMA.SAT R44, -R47, R14, 0.5 ;  /* 0x3f0000002f2c7423 */ /* 0x000fe2000000210e */
[----:B------:R-:W-:Y:S01]  /*15e90*/  FFMA R33, -R31, 1.925963033500011079e-08, R30 ;  /* 0x32a570601f217823 */ /* 0x000fe2000000011e */
[-C--:B------:R-:W-:Y:S01]  /*15ea0*/  FFMA.RM R30, R34, R3.reuse, 12582913 ;  /* 0x4b400001221e7423 */ /* 0x080fe20000004003 */
[----:B------:R-:W-:Y:S01]  /*15eb0*/  FFMA R34, -R35, 1.4426950216293334961, -R28 ;  /* 0x3fb8aa3b23227823 */ /* 0x000fe2000000091c */
[----:B------:R-:W-:Y:S01]  /*15ec0*/  FFMA.RM R28, R36, R3, 12582913 ;  /* 0x4b400001241c7423 */ /* 0x000fe20000004003 */
[----:B------:R-:W-:Y:S01]  /*15ed0*/  FFMA R49, R17, R49, R8 ;  /* 0x0000003111317223 */ /* 0x000fe20000000008 */
[----:B------:R-:W-:Y:S01]  /*15ee0*/  FADD R36, R30, -12583039 ;  /* 0xcb40007f1e247421 */ /* 0x000fe20000000000 */
[----:B------:R-:W-:Y:S01]  /*15ef0*/  FFMA R31, -R35, 1.925963033500011079e-08, R34 ;  /* 0x32a57060231f7823 */ /* 0x000fe20000000122 */
[----:B------:R-:W-:Y:S01]  /*15f00*/  FFMA R35, R17, R38, R18 ;  /* 0x0000002611237223 */ /* 0x000fe20000000012 */
[----:B------:R-:W-:Y:S01]  /*15f10*/  FADD R34, R28, -12583039 ;  /* 0xcb40007f1c227421 */ /* 0x000fe20000000000 */
[----:B------:R-:W-:Y:S01]  /*15f20*/  FFMA R36, -R37, 1.4426950216293334961, -R36 ;  /* 0x3fb8aa3b25247823 */ /* 0x000fe20000000924 */
[----:B------:R-:W-:Y:S01]  /*15f30*/  FFMA R51, R17, R51, R7 ;  /* 0x0000003311337223 */ /* 0x000fe20000000007 */
[----:B------:R-:W-:Y:S01]  /*15f40*/  FFMA.SAT R40, -R35, R14, 0.5 ;  /* 0x3f00000023287423 */ /* 0x000fe2000000210e */
[----:B------:R-:W-:Y:S01]  /*15f50*/  FFMA R38, -R41, 1.4426950216293334961, -R34 ;  /* 0x3fb8aa3b29267823 */ /* 0x000fe20000000922 */
[----:B------:R-:W-:Y:S01]  /*15f60*/  FFMA R34, -R37, 1.925963033500011079e-08, R36 ;  /* 0x32a5706025227823 */ /* 0x000fe20000000124 */
[----:B------:R-:W-:Y:S01]  /*15f70*/  FFMA R53, R17, R52, R6 ;  /* 0x0000003411357223 */ /* 0x000fe20000000006 */
[-C--:B------:R-:W-:Y:S01]  /*15f80*/  FFMA.RM R36, R40, R3.reuse, 12582913 ;  /* 0x4b40000128247423 */ /* 0x080fe20000004003 */
[----:B------:R-:W-:Y:S01]  /*15f90*/  FFMA R41, -R41, 1.925963033500011079e-08, R38 ;  /* 0x32a5706029297823 */ /* 0x000fe20000000126 */
[----:B------:R-:W-:Y:S01]  /*15fa0*/  FFMA.SAT R40, -R43, R14, 0.5 ;  /* 0x3f0000002b287423 */ /* 0x000fe2000000210e */
[----:B------:R-:W-:Y:S01]  /*15fb0*/  FFMA R55, R17, R50, R5 ;  /* 0x0000003211377223 */ /* 0x000fe20000000005 */
[----:B------:R-:W-:Y:S01]  /*15fc0*/  FADD R38, R36, -12583039 ;  /* 0xcb40007f24267421 */ /* 0x000fe20000000000 */
[-C--:B------:R-:W-:Y:S01]  /*15fd0*/  FFMA.SAT R50, -R53, R14.reuse, 0.5 ;  /* 0x3f00000035327423 */ /* 0x080fe2000000210e */
[-C--:B------:R-:W-:Y:S01]  /*15fe0*/  FFMA.RM R37, R40, R3.reuse, 12582913 ;  /* 0x4b40000128257423 */ /* 0x080fe20000004003 */
[-C--:B------:R-:W-:Y:S01]  /*15ff0*/  FFMA.RM R40, R42, R3.reuse, 12582913 ;  /* 0x4b4000012a287423 */ /* 0x080fe20000004003 */
[----:B------:R-:W-:Y:S01]  /*16000*/  FFMA R38, -R35, 1.4426950216293334961, -R38 ;  /* 0x3fb8aa3b23267823 */ /* 0x000fe20000000926 */
[-C--:B------:R-:W-:Y:S01]  /*16010*/  FFMA.SAT R52, -R55, R14.reuse, 0.5 ;  /* 0x3f00000037347423 */ /* 0x080fe2000000210e */
[----:B------:R-:W-:Y:S01]  /*16020*/  FADD R42, R37, -12583039 ;  /* 0xcb40007f252a7421 */ /* 0x000fe20000000000 */
[----:B------:R-:W-:Y:S01]  /*16030*/  MUFU.EX2 R39, R39 ;  /* 0x0000002700277308 */ /* 0x000fe20000000800 */
[----:B------:R-:W-:Y:S01]  /*16040*/  FFMA R38, -R35, 1.925963033500011079e-08, R38 ;  /* 0x32a5706023267823 */ /* 0x000fe20000000126 */
[-C--:B------:R-:W-:Y:S01]  /*16050*/  FFMA.RM R35, R44, R3.reuse, 12582913 ;  /* 0x4b4000012c237423 */ /* 0x080fe20000004003 */
[----:B------:R-:W-:Y:S01]  /*16060*/  FADD R44, R40, -12583039 ;  /* 0xcb40007f282c7421 */ /* 0x000fe20000000000 */
[----:B------:R-:W-:Y:S01]  /*16070*/  FFMA R42, -R43, 1.4426950216293334961, -R42 ;  /* 0x3fb8aa3b2b2a7823 */ /* 0x000fe2000000092a */
[----:B------:R-:W-:Y:S01]  /*16080*/  SHF.L.U32 R24, R24, 0x17, RZ ;  /* 0x0000001718187819 */ /* 0x000fe200000006ff */
[----:B------:R-:W-:Y:S01]  /*16090*/  FADD R46, R35, -12583039 ;  /* 0xcb40007f232e7421 */ /* 0x000fe20000000000 */
[----:B------:R-:W-:Y:S01]  /*160a0*/  FFMA R44, -R45, 1.4426950216293334961, -R44 ;  /* 0x3fb8aa3b2d2c7823 */ /* 0x000fe2000000092c */
[----:B------:R-:W-:Y:S01]  /*160b0*/  FFMA R42, -R43, 1.925963033500011079e-08, R42 ;  /* 0x32a570602b2a7823 */ /* 0x000fe2000000012a */
[----:B------:R-:W3:Y:S01]  /*160c0*/  MUFU.EX2 R33, R33 ;  /* 0x0000002100217308 */ /* 0x000ee20000000800 */
[----:B------:R-:W-:Y:S01]  /*160d0*/  FFMA R48, -R47, 1.4426950216293334961, -R46 ;  /* 0x3fb8aa3b2f307823 */ /* 0x000fe2000000092e */
[----:B------:R-:W-:Y:S01]  /*160e0*/  FFMA R46, -R45, 1.925963033500011079e-08, R44 ;  /* 0x32a570602d2e7823 */ /* 0x000fe2000000012c */
[-C--:B------:R-:W-:Y:S01]  /*160f0*/  FFMA.SAT R44, -R49, R14.reuse, 0.5 ;  /* 0x3f000000312c7423 */ /* 0x080fe2000000210e */
[-C--:B------:R-:W-:Y:S01]  /*16100*/  FFMA.RM R45, R50, R3.reuse, 12582913 ;  /* 0x4b400001322d7423 */ /* 0x080fe20000004003 */
[----:B------:R-:W-:Y:S01]  /*16110*/  FFMA R47, -R47, 1.925963033500011079e-08, R48 ;  /* 0x32a570602f2f7823 */ /* 0x000fe20000000130 */
[----:B------:R-:W-:Y:S01]  /*16120*/  FFMA.SAT R48, -R51, R14, 0.5 ;  /* 0x3f00000033307423 */ /* 0x000fe2000000210e */
[-C--:B------:R-:W-:Y:S01]  /*16130*/  FFMA.RM R43, R44, R3.reuse, 12582913 ;  /* 0x4b4000012c2b7423 */ /* 0x080fe20000004003 */
[----:B------:R-:W4:Y:S01]  /*16140*/  MUFU.EX2 R27, R27 ;  /* 0x0000001b001b7308 */ /* 0x000f220000000800 */
[----:B------:R-:W-:Y:S01]  /*16150*/  FADD R50, R45, -12583039 ;  /* 0xcb40007f2d327421 */ /* 0x000fe20000000000 */
[-C--:B------:R-:W-:Y:S01]  /*16160*/  FFMA.RM R44, R48, R3.reuse, 12582913 ;  /* 0x4b400001302c7423 */ /* 0x080fe20000004003 */
[----:B------:R-:W-:Y:S01]  /*16170*/  FADD R48, R43, -12583039 ;  /* 0xcb40007f2b307421 */ /* 0x000fe20000000000 */
[----:B------:R-:W-:Y:S01]  /*16180*/  FFMA.RM R3, R52, R3, 12582913 ;  /* 0x4b40000134037423 */ /* 0x000fe20000004003 */
[----:B------:R-:W-:Y:S01]  /*16190*/  FFMA R50, -R53, 1.4426950216293334961, -R50 ;  /* 0x3fb8aa3b35327823 */ /* 0x000fe20000000932 */
[----:B------:R-:W-:Y:S01]  /*161a0*/  FADD R14, R44, -12583039 ;  /* 0xcb40007f2c0e7421 */ /* 0x000fe20000000000 */
[----:B------:R-:W-:Y:S01]  /*161b0*/  FFMA R48, -R49, 1.4426950216293334961, -R48 ;  /* 0x3fb8aa3b31307823 */ /* 0x000fe20000000930 */
[----:B------:R-:W-:Y:S01]  /*161c0*/  FADD R52, R3, -12583039 ;  /* 0xcb40007f03347421 */ /* 0x000fe20000000000 */
[----:B------:R-:W5:Y:S01]  /*161d0*/  MUFU.EX2 R34, R34 ;  /* 0x0000002200227308 */ /* 0x000f620000000800 */
[----:B------:R-:W-:Y:S01]  /*161e0*/  FFMA R14, -R51, 1.4426950216293334961, -R14 ;  /* 0x3fb8aa3b330e7823 */ /* 0x000fe2000000090e */
[----:B------:R-:W-:Y:S01]  /*161f0*/  FFMA R48, -R49, 1.925963033500011079e-08, R48 ;  /* 0x32a5706031307823 */ /* 0x000fe20000000130 */
[----:B------:R-:W-:Y:S01]  /*16200*/  SHF.L.U32 R49, R0, 0x17, RZ ;  /* 0x0000001700317819 */ /* 0x000fe200000006ff */
[----:B------:R-:W-:Y:S01]  /*16210*/  FFMA R52, -R55, 1.4426950216293334961, -R52 ;  /* 0x3fb8aa3b37347823 */ /* 0x000fe20000000934 */
[----:B------:R-:W-:Y:S01]  /*16220*/  FFMA R51, -R51, 1.925963033500011079e-08, R14 ;  /* 0x32a5706033337823 */ /* 0x000fe2000000010e */
[----:B------:R-:W-:-:S02]  /*16230*/  IMAD.SHL.U32 R14, R2, 0x800000, RZ ;  /* 0x00800000020e7824 */ /* 0x000fc400078e00ff */
[----:B------:R-:W-:Y:S01]  /*16240*/  FFMA R53, -R53, 1.925963033500011079e-08, R50 ;  /* 0x32a5706035357823 */ /* 0x000fe20000000132 */
[----:B--2---:R-:W-:Y:S01]  /*16250*/  FFMA R0, R49, R26, 1 ;  /* 0x3f80000031007423 */ /* 0x004fe2000000001a */
[----:B------:R-:W2:Y:S01]  /*16260*/  MUFU.EX2 R31, R31 ;  /* 0x0000001f001f7308 */ /* 0x000ea20000000800 */
[----:B-1----:R-:W-:Y:S01]  /*16270*/  FFMA R25, R14, R25, 1 ;  /* 0x3f8000000e197423 */ /* 0x002fe20000000019 */
[----:B------:R-:W-:Y:S01]  /*16280*/  SHF.L.U32 R14, R13, 0x17, RZ ;  /* 0x000000170d0e7819 */ /* 0x000fe200000006ff */
[----:B------:R-:W-:Y:S01]  /*16290*/  FFMA R55, -R55, 1.925963033500011079e-08, R52 ;  /* 0x32a5706037377823 */ /* 0x000fe20000000134 */
[----:B---3--:R-:W-:Y:S01]  /*162a0*/  FFMA R33, R24, R33, 1 ;  /* 0x3f80000018217423 */ /* 0x008fe20000000021 */
[----:B------:R-:W-:Y:S01]  /*162b0*/  SHF.L.U32 R50, R15, 0x17, RZ ;  /* 0x000000170f327819 */ /* 0x000fe200000006ff */
[----:B------:R-:W-:Y:S02]  /*162c0*/  IMAD.SHL.U32 R28, R28, 0x800000, RZ ;  /* 0x008000001c1c7824 */ /* 0x000fe400078e00ff */
[----:B------:R-:W-:Y:S01]  /*162d0*/  FFMA R39, R14, R39, 1 ;  /* 0x3f8000000e277423 */ /* 0x000fe20000000027 */
[----:B------:R-:W-:Y:S01]  /*162e0*/  IADD3 R14, R0, 0x1800000, RZ ;  /* 0x01800000000e7810 */ /* 0x000fe20007ffe0ff */
[----:B------:R-:W1:Y:S01]  /*162f0*/  MUFU.EX2 R46, R46 ;  /* 0x0000002e002e7308 */ /* 0x000e620000000800 */
[----:B------:R-:W-:Y:S01]  /*16300*/  SHF.L.U32 R13, R30, 0x17, RZ ;  /* 0x000000171e0d7819 */ /* 0x000fe200000006ff */
[----:B----4-:R-:W-:Y:S01]  /*16310*/  FFMA R26, R50, R27, 1 ;  /* 0x3f800000321a7423 */ /* 0x010fe2000000001b */
[----:B------:R-:W-:-:S02]  /*16320*/  LOP3.LUT R24, R14, 0x7f800000, RZ, 0xc0, !PT ;  /* 0x7f8000000e187812 */ /* 0x000fc400078ec0ff */
[----:B------:R-:W-:Y:S01]  /*16330*/  SHF.L.U32 R50, R29, 0x17, RZ ;  /* 0x000000171d327819 */ /* 0x000fe200000006ff */
[----:B-----5:R-:W-:Y:S01]  /*16340*/  FFMA R34, R13, R34, 1 ;  /* 0x3f8000000d227423 */ /* 0x020fe20000000022 */
[----:B------:R-:W-:Y:S01]  /*16350*/  ISETP.GT.U32.AND P2, PT, R24, 0x1ffffff, PT ;  /* 0x01ffffff1800780c */ /* 0x000fe20003f44070 */
[----:B------:R-:W3:Y:S01]  /*16360*/  MUFU.EX2 R41, R41 ;  /* 0x0000002900297308 */ /* 0x000ee20000000800 */
[----:B------:R-:W-:Y:S01]  /*16370*/  SHF.L.U32 R13, R40, 0x17, RZ ;  /* 0x00000017280d7819 */ /* 0x000fe200000006ff */
[----:B--2---:R-:W-:Y:S01]  /*16380*/  FFMA R27, R50, R31, 1 ;  /* 0x3f800000321b7423 */ /* 0x004fe2000000001f */
[----:B------:R-:W-:Y:S02]  /*16390*/  SHF.L.U32 R29, R37, 0x17, RZ ;  /* 0x00000017251d7819 */ /* 0x000fe400000006ff */
[----:B------:R-:W-:Y:S02]  /*163a0*/  SHF.L.U32 R15, R36, 0x17, RZ ;  /* 0x00000017240f7819 */ /* 0x000fe400000006ff */
[----:B------:R-:W-:Y:S01]  /*163b0*/  SHF.L.U32 R30, R35, 0x17, RZ ;  /* 0x00000017231e7819 */ /* 0x000fe200000006ff */
[----:B------:R-:W2:Y:S01]  /*163c0*/  MUFU.EX2 R38, R38 ;  /* 0x0000002600267308 */ /* 0x000ea20000000800 */
[----:B-1----:R-:W-:Y:S01]  /*163d0*/  FFMA R14, R13, R46, 1 ;  /* 0x3f8000000d0e7423 */ /* 0x002fe2000000002e */
[----:B------:R-:W-:Y:S01]  /*163e0*/  SHF.L.U32 R31, R44, 0x17, RZ ;  /* 0x000000172c1f7819 */ /* 0x000fe200000006ff */
[----:B------:R-:W-:Y:S01]  /*163f0*/  IMAD.SHL.U32 R13, R43, 0x800000, RZ ;  /* 0x008000002b0d7824 */ /* 0x000fe200078e00ff */
[----:B------:R-:W-:-:S02]  /*16400*/  SHF.L.U32 R37, R45, 0x17, RZ ;  /* 0x000000172d257819 */ /* 0x000fc400000006ff */
[----:B------:R-:W-:Y:S02]  /*16410*/  SHF.L.U32 R24, R3, 0x17, RZ ;  /* 0x0000001703187819 */ /* 0x000fe400000006ff */
[----:B------:R-:W1:Y:S01]  /*16420*/  MUFU.EX2 R42, R42 ;  /* 0x0000002a002a7308 */ /* 0x000e620000000800 */
[----:B---3--:R-:W-:-:S07]  /*16430*/  FFMA R28, R28, R41, 1 ;  /* 0x3f8000001c1c7423 */ /* 0x008fce0000000029 */
[----:B------:R-:W3:Y:S01]  /*16440*/  MUFU.EX2 R47, R47 ;  /* 0x0000002f002f7308 */ /* 0x000ee20000000800 */
[----:B--2---:R-:W-:-:S07]  /*16450*/  FFMA R15, R15, R38, 1 ;  /* 0x3f8000000f0f7423 */ /* 0x004fce0000000026 */
[----:B------:R-:W2:Y:S01]  /*16460*/  MUFU.EX2 R48, R48 ;  /* 0x0000003000307308 */ /* 0x000ea20000000800 */
[----:B-1----:R-:W-:-:S07]  /*16470*/  FFMA R29, R29, R42, 1 ;  /* 0x3f8000001d1d7423 */ /* 0x002fce000000002a */
[----:B------:R-:W1:Y:S01]  /*16480*/  MUFU.EX2 R2, R51 ;  /* 0x0000003300027308 */ /* 0x000e620000000800 */
[----:B---3--:R-:W-:-:S07]  /*16490*/  FFMA R30, R30, R47, 1 ;  /* 0x3f8000001e1e7423 */ /* 0x008fce000000002f */
[----:B------:R-:W3:Y:S01]  /*164a0*/  MUFU.EX2 R52, R53 ;  /* 0x0000003500347308 */ /* 0x000ee20000000800 */
[----:B--2---:R-:W-:-:S07]  /*164b0*/  FFMA R13, R13, R48, 1 ;  /* 0x3f8000000d0d7423 */ /* 0x004fce0000000030 */
[----:B------:R-:W2:Y:S01]  /*164c0*/  MUFU.EX2 R55, R55 ;  /* 0x0000003700377308 */ /* 0x000ea20000000800 */
[----:B-1----:R-:W-:Y:S01]  /*164d0*/  FFMA R31, R31, R2, 1 ;  /* 0x3f8000001f1f7423 */ /* 0x002fe20000000002 */
[----:B---3--:R-:W-:Y:S01]  /*164e0*/  FFMA R37, R37, R52, 1 ;  /* 0x3f80000025257423 */ /* 0x008fe20000000034 */
[----:B--2---:R-:W-:Y:S01]  /*164f0*/  FFMA R24, R24, R55, 1 ;  /* 0x3f80000018187423 */ /* 0x004fe20000000037 */
[----:B------:R-:W-:Y:S06]  /*16500*/  @P2 BRA `(.L_x_407) ;  /* 0x0000000000102947 */ /* 0x000fec0003800000 */
[----:B------:R-:W-:-:S07]  /*16510*/  MOV R2, 0x16530 ;  /* 0x0001653000027802 */ /* 0x000fce0000000f00 */
[----:B------:R-:W-:Y:S05]  /*16520*/  CALL.REL.NOINC `($__internal_0_$__cuda_sm20_rcp_rn_f32_slowpath) ;  /* 0x0000017800147944 */ /* 0x000fea0003c00000 */
[----:B------:R-:W-:Y:S01]  /*16530*/  MOV R35, R0 ;  /* 0x0000000000237202 */ /* 0x000fe20000000f00 */
[----:B------:R-:W-:Y:S06]  /*16540*/  BRA `(.L_x_408) ;  /* 0x0000000000107947 */ /* 0x000fec0003800000 */
.L_x_407:
[----:B------:R-:W1:Y:S02]  /*16550*/  MUFU.RCP R35, R0 ;  /* 0x0000000000237308 */ /* 0x000e640000001000 */
[----:B-1----:R-:W-:-:S04]  /*16560*/  FFMA R2, R0, R35, -1 ;  /* 0xbf80000000027423 */ /* 0x002fc80000000023 */
[----:B------:R-:W-:-:S04]  /*16570*/  FADD.FTZ R2, -R2, -RZ ;  /* 0x800000ff02027221 */ /* 0x000fc80000010100 */
[----:B------:R-:W-:-:S07]  /*16580*/  FFMA R35, R35, R2, R35 ;  /* 0x0000000223237223 */ /* 0x000fce0000000023 */
.L_x_408:
[----:B------:R-:W-:Y:S05]  /*16590*/  BSYNC B1 ;  /* 0x0000000000017941 */ /* 0x000fea0003800000 */
.L_x_406:
        /* <DEDUP_REMOVED lines=10> */
.L_x_410:
[----:B------:R-:W1:Y:S02]  /*16640*/  MUFU.RCP R38, R25 ;  /* 0x0000001900267308 */ /* 0x000e640000001000 */
[----:B-1----:R-:W-:-:S04]  /*16650*/  FFMA R0, R25, R38, -1 ;  /* 0xbf80000019007423 */ /* 0x002fc80000000026 */
[----:B------:R-:W-:-:S04]  /*16660*/  FADD.FTZ R3, -R0, -RZ ;  /* 0x800000ff00037221 */ /* 0x000fc80000010100 */
[----:B------:R-:W-:-:S07]  /*16670*/  FFMA R38, R38, R3, R38 ;  /* 0x0000000326267223 */ /* 0x000fce0000000026 */
.L_x_411:
[----:B------:R-:W-:Y:S05]  /*16680*/  BSYNC B1 ;  /* 0x0000000000017941 */ /* 0x000fea0003800000 */
.L_x_409:
        /* <DEDUP_REMOVED lines=10> */
.L_x_413:
[----:B------:R-:W1:Y:S02]  /*16730*/  MUFU.RCP R25, R26 ;  /* 0x0000001a00197308 */ /* 0x000e640000001000 */
[----:B-1----:R-:W-:-:S04]  /*16740*/  FFMA R0, R26, R25, -1 ;  /* 0xbf8000001a007423 */ /* 0x002fc80000000019 */
[----:B------:R-:W-:-:S04]  /*16750*/  FADD.FTZ R0, -R0, -RZ ;  /* 0x800000ff00007221 */ /* 0x000fc80000010100 */
[----:B------:R-:W-:-:S07]  /*16760*/  FFMA R25, R25, R0, R25 ;  /* 0x0000000019197223 */ /* 0x000fce0000000019 */
.L_x_414:
[----:B------:R-:W-:Y:S05]  /*16770*/  BSYNC B1 ;  /* 0x0000000000017941 */ /* 0x000fea0003800000 */
.L_x_412:
        /* <DEDUP_REMOVED lines=10> */
.L_x_416:
[----:B------:R-:W1:Y:S02]  /*16820*/  MUFU.RCP R36, R39 ;  /* 0x0000002700247308 */ /* 0x000e640000001000 */
[----:B-1----:R-:W-:-:S04]  /*16830*/  FFMA R0, R39, R36, -1 ;  /* 0xbf80000027007423 */ /* 0x002fc80000000024 */
[----:B------:R-:W-:-:S04]  /*16840*/  FADD.FTZ R3, -R0, -RZ ;  /* 0x800000ff00037221 */ /* 0x000fc80000010100 */
[----:B------:R-:W-:-:S07]  /*16850*/  FFMA R36, R36, R3, R36 ;  /* 0x0000000324247223 */ /* 0x000fce0000000024 */
.L_x_417:
[----:B------:R-:W-:Y:S05]  /*16860*/  BSYNC B1 ;  /* 0x0000000000017941 */ /* 0x000fea0003800000 */
.L_x_415:
        /* <DEDUP_REMOVED lines=10> */
.L_x_419:
[----:B------:R-:W1:Y:S02]  /*16910*/  MUFU.RCP R26, R33 ;  /* 0x00000021001a7308 */ /* 0x000e640000001000 */
[----:B-1----:R-:W-:-:S04]  /*16920*/  FFMA R0, R33, R26, -1 ;  /* 0xbf80000021007423 */ /* 0x002fc8000000001a */
[----:B------:R-:W-:-:S04]  /*16930*/  FADD.FTZ R3, -R0, -RZ ;  /* 0x800000ff00037221 */ /* 0x000fc80000010100 */
[----:B------:R-:W-:-:S07]  /*16940*/  FFMA R26, R26, R3, R26 ;  /* 0x000000031a1a7223 */ /* 0x000fce000000001a */
.L_x_420:
[----:B------:R-:W-:Y:S05]  /*16950*/  BSYNC B1 ;  /* 0x0000000000017941 */ /* 0x000fea0003800000 */
.L_x_418:
        /* <DEDUP_REMOVED lines=10> */
.L_x_422:
[----:B------:R-:W1:Y:S02]  /*16a00*/  MUFU.RCP R0, R27 ;  /* 0x0000001b00007308 */ /* 0x000e640000001000 */
[----:B-1----:R-:W-:-:S04]  /*16a10*/  FFMA R2, R27, R0, -1 ;  /* 0xbf8000001b027423 */ /* 0x002fc80000000000 */
[----:B------:R-:W-:-:S04]  /*16a20*/  FADD.FTZ R33, -R2, -RZ ;  /* 0x800000ff02217221 */ /* 0x000fc80000010100 */
[----:B------:R-:W-:-:S07]  /*16a30*/  FFMA R33, R0, R33, R0 ;  /* 0x0000002100217223 */ /* 0x000fce0000000000 */
.L_x_423:
[----:B------:R-:W-:Y:S05]  /*16a40*/  BSYNC B1 ;  /* 0x0000000000017941 */ /* 0x000fea0003800000 */
.L_x_421:
        /* <DEDUP_REMOVED lines=10> */
.L_x_425:
[----:B------:R-:W1:Y:S02]  /*16af0*/  MUFU.RCP R27, R34 ;  /* 0x00000022001b7308 */ /* 0x000e640000001000 */
[----:B-1----:R-:W-:-:S04]  /*16b00*/  FFMA R0, R34, R27, -1 ;  /* 0xbf80000022007423 */ /* 0x002fc8000000001b */
[----:B------:R-:W-:-:S04]  /*16b10*/  FADD.FTZ R0, -R0, -RZ ;  /* 0x800000ff00007221 */ /* 0x000fc80000010100 */
[----:B------:R-:W-:-:S07]  /*16b20*/  FFMA R27, R27, R0, R27 ;  /* 0x000000001b1b7223 */ /* 0x000fce000000001b */
.L_x_426:
[----:B------:R-:W-:Y:S05]  /*16b30*/  BSYNC B1 ;  /* 0x0000000000017941 */ /* 0x000fea0003800000 */
.L_x_424:
        /* <DEDUP_REMOVED lines=10> */
.L_x_428:
[----:B------:R-:W1:Y:S02]  /*16be0*/  MUFU.RCP R3, R28 ;  /* 0x0000001c00037308 */ /* 0x000e640000001000 */
[----:B-1----:R-:W-:-:S04]  /*16bf0*/  FFMA R0, R28, R3, -1 ;  /* 0xbf8000001c007423 */ /* 0x002fc80000000003 */
[----:B------:R-:W-:-:S04]  /*16c00*/  FADD.FTZ R0, -R0, -RZ ;  /* 0x800000ff00007221 */ /* 0x000fc80000010100 */
[----:B------:R-:W-:-:S07]  /*16c10*/  FFMA R34, R3, R0, R3 ;  /* 0x0000000003227223 */ /* 0x000fce0000000003 */
.L_x_429:
[----:B------:R-:W-:Y:S05]  /*16c20*/  BSYNC B1 ;  /* 0x0000000000017941 */ /* 0x000fea0003800000 */
.L_x_427:
        /* <DEDUP_REMOVED lines=10> */
.L_x_431:
[----:B------:R-:W1:Y:S02]  /*16cd0*/  MUFU.RCP R28, R15 ;  /* 0x0000000f001c7308 */ /* 0x000e640000001000 */
[----:B-1----:R-:W-:-:S04]  /*16ce0*/  FFMA R0, R15, R28, -1 ;  /* 0xbf8000000f007423 */ /* 0x002fc8000000001c */
[----:B------:R-:W-:-:S04]  /*16cf0*/  FADD.FTZ R3, -R0, -RZ ;  /* 0x800000ff00037221 */ /* 0x000fc80000010100 */
[----:B------:R-:W-:-:S07]  /*16d00*/  FFMA R28, R28, R3, R28 ;  /* 0x000000031c1c7223 */ /* 0x000fce000000001c */
.L_x_432:
[----:B------:R-:W-:Y:S05]  /*16d10*/  BSYNC B1 ;  /* 0x0000000000017941 */ /* 0x000fea0003800000 */
.L_x_430:
        /* <DEDUP_REMOVED lines=10> */
.L_x_434:
[----:B------:R-:W1:Y:S02]  /*16dc0*/  MUFU.RCP R0, R29 ;  /* 0x0000001d00007308 */ /* 0x000e640000001000 */
[----:B-1----:R-:W-:-:S04]  /*16dd0*/  FFMA R2, R29, R0, -1 ;  /* 0xbf8000001d027423 */ /* 0x002fc80000000000 */
[----:B------:R-:W-:-:S04]  /*16de0*/  FADD.FTZ R15, -R2, -RZ ;  /* 0x800000ff020f7221 */ /* 0x000fc80000010100 */
[----:B------:R-:W-:-:S07]  /*16df0*/  FFMA R15, R0, R15, R0 ;  /* 0x0000000f000f7223 */ /* 0x000fce0000000000 */
.L_x_435:
[----:B------:R-:W-:Y:S05]  /*16e00*/  BSYNC B1 ;  /* 0x0000000000017941 */ /* 0x000fea0003800000 */
.L_x_433:
        /* <DEDUP_REMOVED lines=10> */
.L_x_437:
[----:B------:R-:W1:Y:S02]  /*16eb0*/  MUFU.RCP R29, R14 ;  /* 0x0000000e001d7308 */ /* 0x000e640000001000 */
[----:B-1----:R-:W-:-:S04]  /*16ec0*/  FFMA R0, R14, R29, -1 ;  /* 0xbf8000000e007423 */ /* 0x002fc8000000001d */
[----:B------:R-:W-:-:S04]  /*16ed0*/  FADD.FTZ R0, -R0, -RZ ;  /* 0x800000ff00007221 */ /* 0x000fc80000010100 */
[----:B------:R-:W-:-:S07]  /*16ee0*/  FFMA R29, R29, R0, R29 ;  /* 0x000000001d1d7223 */ /* 0x000fce000000001d */
.L_x_438:
[----:B------:R-:W-:Y:S05]  /*16ef0*/  BSYNC B1 ;  /* 0x0000000000017941 */ /* 0x000fea0003800000 */
.L_x_436:
        /* <DEDUP_REMOVED lines=10> */
.L_x_440:
[----:B------:R-:W1:Y:S02]  /*16fa0*/  MUFU.RCP R3, R30 ;  /* 0x0000001e00037308 */ /* 0x000e640000001000 */
[----:B-1----:R-:W-:-:S04]  /*16fb0*/  FFMA R0, R30, R3, -1 ;  /* 0xbf8000001e007423 */ /* 0x002fc80000000003 */
[----:B------:R-:W-:-:S04]  /*16fc0*/  FADD.FTZ R0, -R0, -RZ ;  /* 0x800000ff00007221 */ /* 0x000fc80000010100 */
[----:B------:R-:W-:-:S07]  /*16fd0*/  FFMA R14, R3, R0, R3 ;  /* 0x00000000030e7223 */ /* 0x000fce0000000003 */
.L_x_441:
[----:B------:R-:W-:Y:S05]  /*16fe0*/  BSYNC B1 ;  /* 0x0000000000017941 */ /* 0x000fea0003800000 */
.L_x_439:
        /* <DEDUP_REMOVED lines=10> */
.L_x_443:
[----:B------:R-:W1:Y:S02]  /*17090*/  MUFU.RCP R30, R13 ;  /* 0x0000000d001e7308 */ /* 0x000e640000001000 */
[----:B-1----:R-:W-:-:S04]  /*170a0*/  FFMA R0, R13, R30, -1 ;  /* 0xbf8000000d007423 */ /* 0x002fc8000000001e */
[----:B------:R-:W-:-:S04]  /*170b0*/  FADD.FTZ R3, -R0, -RZ ;  /* 0x800000ff00037221 */ /* 0x000fc80000010100 */
[----:B------:R-:W-:-:S07]  /*170c0*/  FFMA R30, R30, R3, R30 ;  /* 0x000000031e1e7223 */ /* 0x000fce000000001e */
.L_x_444:
[----:B------:R-:W-:Y:S05]  /*170d0*/  BSYNC B1 ;  /* 0x0000000000017941 */ /* 0x000fea0003800000 */
.L_x_442:
        /* <DEDUP_REMOVED lines=10> */
.L_x_446:
[----:B------:R-:W1:Y:S02]  /*17180*/  MUFU.RCP R0, R31 ;  /* 0x0000001f00007308 */ /* 0x000e640000001000 */
[----:B-1----:R-:W-:-:S04]  /*17190*/  FFMA R2, R31, R0, -1 ;  /* 0xbf8000001f027423 */ /* 0x002fc80000000000 */
[----:B------:R-:W-:-:S04]  /*171a0*/  FADD.FTZ R13, -R2, -RZ ;  /* 0x800000ff020d7221 */ /* 0x000fc80000010100 */
[----:B------:R-:W-:-:S07]  /*171b0*/  FFMA R13, R0, R13, R0 ;  /* 0x0000000d000d7223 */ /* 0x000fce0000000000 */
.L_x_447:
[----:B------:R-:W-:Y:S05]  /*171c0*/  BSYNC B1 ;  /* 0x0000000000017941 */ /* 0x000fea0003800000 */
.L_x_445:
        /* <DEDUP_REMOVED lines=10> */
.L_x_449:
[----:B------:R-:W1:Y:S02]  /*17270*/  MUFU.RCP R0, R37 ;  /* 0x0000002500007308 */ /* 0x000e640000001000 */
[----:B-1----:R-:W-:-:S04]  /*17280*/  FFMA R2, R37, R0, -1 ;  /* 0xbf80000025027423 */ /* 0x002fc80000000000 */
[----:B------:R-:W-:-:S04]  /*17290*/  FADD.FTZ R31, -R2, -RZ ;  /* 0x800000ff021f7221 */ /* 0x000fc80000010100 */
[----:B------:R-:W-:-:S07]  /*172a0*/  FFMA R31, R0, R31, R0 ;  /* 0x0000001f001f7223 */ /* 0x000fce0000000000 */
.L_x_450:
[----:B------:R-:W-:Y:S05]  /*172b0*/  BSYNC B1 ;  /* 0x0000000000017941 */ /* 0x000fea0003800000 */
.L_x_448:
[----:B------:R-:W-:-:S04]  /*172c0*/  IADD3 R0, R24, 0x1800000, RZ ;  /* 0x0180000018007810 */ /* 0x000fc80007ffe0ff */
[----:B------:R-:W-:-:S04]  /*172d0*/  LOP3.LUT R0, R0, 0x7f800000, RZ, 0xc0, !PT ;  /* 0x7f80000000007812 */ /* 0x000fc800078ec0ff */
[----:B------:R-:W-:-:S13]  /*172e0*/  ISETP.GT.U32.AND P2, PT, R0, 0x1ffffff, PT ;  /* 0x01ffffff0000780c */ /* 0x000fda0003f44070 */
[----:B------:R-:W-:Y:S05]  /*172f0*/  @P2 BRA `(.L_x_451) ;  /* 0x0000000000102947 */ /* 0x000fea0003800000 */
[----:B------:R-:W-:Y:S01]  /*17300*/  IMAD.MOV.U32 R0, RZ, RZ, R24 ;  /* 0x000000ffff007224 */ /* 0x000fe200078e0018 */
[----:B------:R-:W-:-:S07]  /*17310*/  MOV R2, 0x17330 ;  /* 0x0001733000027802 */ /* 0x000fce0000000f00 */
[----:B------:R-:W-:Y:S05]  /*17320*/  CALL.REL.NOINC `($__internal_0_$__cuda_sm20_rcp_rn_f32_slowpath) ;  /* 0x0000016800947944 */ /* 0x000fea0003c00000 */
[----:B------:R-:W-:Y:S05]  /*17330*/  BRA `(.L_x_452) ;  /* 0x0000000000107947 */ /* 0x000fea0003800000 */
.L_x_451:
[----:B------:R-:W1:Y:S02]  /*17340*/  MUFU.RCP R3, R24 ;  /* 0x0000001800037308 */ /* 0x000e640000001000 */
[----:B-1----:R-:W-:-:S04]  /*17350*/  FFMA R0, R24, R3, -1 ;  /* 0xbf80000018007423 */ /* 0x002fc80000000003 */
[----:B------:R-:W-:-:S04]  /*17360*/  FADD.FTZ R0, -R0, -RZ ;  /* 0x800000ff00007221 */ /* 0x000fc80000010100 */
[----:B------:R-:W-:-:S07]  /*17370*/  FFMA R0, R3, R0, R3 ;  /* 0x0000000003007223 */ /* 0x000fce0000000003 */
.L_x_452:
        /* <DEDUP_REMOVED lines=29> */
.L_x_454:
[----:B------:R-:W-:Y:S05]  /*17550*/  BSYNC B0 ;  /* 0x0000000000007941 */ /* 0x000fea0003800000 */
.L_x_453:
[----:B------:R-:W-:Y:S06]  /*17560*/  BAR.SYNC.DEFER_BLOCKING 0x1, 0x100 ;  /* 0x0044000000007b1d */ /* 0x000fec0000010000 */
[----:B------:R-:W-:Y:S04]  /*17570*/  BSSY B0, `(.L_x_455) ;  /* 0x000000a000007945 */ /* 0x000fe80003800000 */
[----:B------:R-:W-:Y:S05]  /*17580*/  @P0 BRA `(.L_x_456) ;  /* 0x0000000000200947 */ /* 0x000fea0003800000 */
[----:B------:R-:W-:-:S06]  /*17590*/  UISETP.NE.AND UP0, UPT, UR43, 0x3, UPT ;  /* 0x000000032b00788c */ /* 0x000fcc000bf05270 */
[----:B------:R-:W-:-:S13]  /*175a0*/  PLOP3.LUT P2, PT, PT, PT, UP0, 0x80, 0x0 ;  /* 0x000000000000781c */ /* 0x000fda0003f4f008 */
[----:B------:R-:W-:Y:S05]  /*175b0*/  @!P2 BRA `(.L_x_457) ;  /* 0x000000000004a947 */ /* 0x000fea0003800000 */
[----:B------:R-:W-:Y:S01]  /*175c0*/  BPT.TRAP 0x1 ;  /* 0x000000040000795c */ /* 0x000fe20000300000 */
.L_x_457:
[----:B------:R-:W-:-:S04]  /*175d0*/  ULEA UR4, UR8, UR46, 0x3 ;  /* 0x0000002e08047291 */ /* 0x000fc8000f8e183f */
[----:B------:R-:W-:-:S04]  /*175e0*/  UIADD3 UR4, UR4, 0x50, URZ ;  /* 0x0000005004047890 */ /* 0x000fc8000fffe03f */
[----:B------:R-:W-:-:S09]  /*175f0*/  UPRMT UR4, UR47, 0x654, UR4 ;  /* 0x000006542f047896 */ /* 0x000fd20008000004 */
[----:B------:R-:W-:Y:S03]  /*17600*/  SYNCS.ARRIVE.TRANS64.RED.A1T0 RZ, [UR4], RZ ;  /* 0x000000ffffff79a7 */ /* 0x000fe60008100404 */
.L_x_456:
[----:B------:R-:W-:Y:S05]  /*17610*/  BSYNC B0 ;  /* 0x0000000000007941 */ /* 0x000fea0003800000 */
.L_x_455:
        /* <DEDUP_REMOVED lines=9> */
.L_x_460:
        /* <DEDUP_REMOVED lines=8> */
.L_x_1133:
[----:B------:R-:W-:Y:S05]  /*17730*/  BSYNC B1 ;  /* 0x0000000000017941 */ /* 0x000fea0003800000 */
.L_x_461:
[----:B------:R-:W-:Y:S05]  /*17740*/  @P1 BRA `(.L_x_463) ;  /* 0x0000000000941947 */ /* 0x000fea0003800000 */
[----:B------:R-:W-:Y:S01]  /*17750*/  LEA R25, R4, R156, 0xd ;  /* 0x0000009c04197211 */ /* 0x000fe200078e68ff */
[----:B------:R-:W-:Y:S05]  /*17760*/  WARPSYNC.ALL ;  /* 0x0000000000007948 */ /* 0x000fea0003800000 */
[----:B------:R-:W-:Y:S01]  /*17770*/  LEA R4, R164, R25, 0x1 ;  /* 0x00000019a4047211 */ /* 0x000fe200078e08ff */
[----:B------:R-:W2:Y:S05]  /*17780*/  LDSM.16.M88.4 R12, [R25] ;  /* 0x00000000190c783b */ /* 0x000eaa0000000200 */
[----:B------:R-:W3:Y:S01]  /*17790*/  LDSM.16.M88.4 R4, [R4] ;  /* 0x000000000404783b */ /* 0x000ee20000000200 */
[----:B--2---:R-:W-:Y:S01]  /*177a0*/  SHF.L.U32 R23, R13, 0x10, RZ ;  /* 0x000000100d177819 */ /* 0x004fe200000006ff */
[C---:B------:R-:W-:Y:S01]  /*177b0*/  IMAD.U32 R21, R14.reuse, 0x10000, RZ ;  /* 0x000100000e157824 */ /* 0x040fe200078e00ff */
[----:B------:R-:W-:-:S02]  /*177c0*/  LOP3.LUT R11, R14, 0xffff0000, RZ, 0xc0, !PT ;  /* 0xffff00000e0b7812 */ /* 0x000fc400078ec0ff */
[----:B------:R-:W-:Y:S01]  /*177d0*/  SHF.L.U32 R19, R15, 0x10, RZ ;  /* 0x000000100f137819 */ /* 0x000fe200000006ff */
[C---:B------:R-:W-:Y:S01]  /*177e0*/  FMUL R23, R16.reuse, R23 ;  /* 0x0000001710177220 */ /* 0x040fe20000400000 */
[C---:B---3--:R-:W-:Y:S01]  /*177f0*/  SHF.L.U32 R29, R5.reuse, 0x10, RZ ;  /* 0x00000010051d7819 */ /* 0x048fe200000006ff */
[C---:B------:R-:W-:Y:S01]  /*17800*/  FMUL R22, R16.reuse, R11 ;  /* 0x0000000b10167220 */ /* 0x040fe20000400000 */
[----:B------:R-:W-:Y:S01]  /*17810*/  LOP3.LUT R5, R5, 0xffff0000, RZ, 0xc0, !PT ;  /* 0xffff000005057812 */ /* 0x000fe200078ec0ff */
[----:B------:R-:W-:Y:S01]  /*17820*/  FMUL R21, R16, R21 ;  /* 0x0000001510157220 */ /* 0x000fe20000400000 */
[----:B-1----:R-:W-:Y:S01]  /*17830*/  SHF.L.U32 R3, R12, 0x10, RZ ;  /* 0x000000100c037819 */ /* 0x002fe200000006ff */
        /* <DEDUP_REMOVED lines=22> */
.L_x_463:
[----:B------:R-:W-:Y:S02]  /*179a0*/  LOP3.LUT R9, R9, R24, RZ, 0x3c, !PT ;  /* 0x0000001809097212 */ /* 0x000fe400078e3cff */
[----:B------:R-:W-:-:S07]  /*179b0*/  SEL R4, R2, RZ, P3 ;  /* 0x000000ff02047207 */ /* 0x000fce0001800000 */
.L_x_459:
[----:B------:R-:W-:Y:S05]  /*179c0*/  BSYNC B0 ;  /* 0x0000000000007941 */ /* 0x000fea0003800000 */
.L_x_458:
[----:B-1----:R-:W-:Y:S02]  /*179d0*/  IMAD.MOV.U32 R3, RZ, RZ, 0x3bbb989d ;  /* 0x3bbb989dff037424 */ /* 0x002fe400078e00ff */
[C---:B------:R-:W-:Y:S01]  /*179e0*/  FFMA R72, R17.reuse, R72, R154 ;  /* 0x0000004811487223 */ /* 0x040fe2000000009a */
[----:B------:R-:W-:Y:S01]  /*179f0*/  MOV R0, 0x437c0000 ;  /* 0x437c000000007802 */ /* 0x000fe20000000f00 */
[C---:B------:R-:W-:Y:S01]  /*17a00*/  FFMA R24, R17.reuse, R73, R153 ;  /* 0x0000004911187223 */ /* 0x040fe20000000099 */
[C---:B------:R-:W-:Y:S01]  /*17a10*/  FFMA R28, R17.reuse, R75, R152 ;  /* 0x0000004b111c7223 */ /* 0x040fe20000000098 */
[----:B------:R-:W-:Y:S01]  /*17a20*/  FFMA.SAT R13, -R72, R3, 0.5 ;  /* 0x3f000000480d7423 */ /* 0x000fe20000002103 */
[C---:B------:R-:W-:Y:S01]  /*17a30*/  FFMA R34, R17.reuse, R77, R22 ;  /* 0x0000004d11227223 */ /* 0x040fe20000000016 */
[----:B------:R-:W-:Y:S01]  /*17a40*/  FFMA R36, R17, R79, R20 ;  /* 0x0000004f11247223 */ /* 0x000fe20000000014 */
[-C--:B------:R-:W-:Y:S01]  /*17a50*/  FFMA.SAT R29, -R28, R3.reuse, 0.5 ;  /* 0x3f0000001c1d7423 */ /* 0x080fe20000002103 */
[----:B------:R-:W-:Y:S01]  /*17a60*/  FFMA.RM R2, R13, R0, 12582913 ;  /* 0x4b4000010d027423 */ /* 0x000fe20000004000 */
[-C--:B------:R-:W-:Y:S01]  /*17a70*/  FFMA.SAT R13, -R24, R3.reuse, 0.5 ;  /* 0x3f000000180d7423 */ /* 0x080fe20000002103 */
[-C--:B------:R-:W-:Y:S01]  /*17a80*/  FFMA.SAT R33, -R34, R3.reuse, 0.5 ;  /* 0x3f00000022217423 */ /* 0x080fe20000002103 */
[----:B------:R-:W-:Y:S01]  /*17a90*/  FFMA R78, R17, R78, R19 ;  /* 0x0000004e114e7223 */ /* 0x000fe20000000013 */
[-C--:B------:R-:W-:Y:S01]  /*17aa0*/  FFMA.SAT R37, -R36, R3.reuse, 0.5 ;  /* 0x3f00000024257423 */ /* 0x080fe20000002103 */
[----:B------:R-:W-:Y:S01]  /*17ab0*/  FFMA.RM R13, R13, R0, 12582913 ;  /* 0x4b4000010d0d7423 */ /* 0x000fe20000004000 */
[C---:B------:R-:W-:Y:S01]  /*17ac0*/  FFMA R80, R17.reuse, R80, R18 ;  /* 0x0000005011507223 */ /* 0x040fe20000000012 */
[----:B------:R-:W-:Y:S01]  /*17ad0*/  FFMA R74, R17, R74, R23 ;  /* 0x0000004a114a7223 */ /* 0x000fe20000000017 */
[----:B------:R-:W-:Y:S01]  /*17ae0*/  FFMA.RM R30, R37, R0, 12582913 ;  /* 0x4b400001251e7423 */ /* 0x000fe20000004000 */
[----:B------:R-:W-:Y:S01]  /*17af0*/  FADD R25, R13, -12583039 ;  /* 0xcb40007f0d197421 */ /* 0x000fe20000000000 */
[----:B------:R-:W-:Y:S01]  /*17b00*/  FADD R15, R2, -12583039 ;  /* 0xcb40007f020f7421 */ /* 0x000fe20000000000 */
[----:B------:R-:W-:Y:S01]  /*17b10*/  FFMA.SAT R39, -R80, R3, 0.5 ;  /* 0x3f00000050277423 */ /* 0x000fe20000002103 */
[C---:B------:R-:W-:Y:S01]  /*17b20*/  FFMA R82, R17.reuse, R82, R11 ;  /* 0x0000005211527223 */ /* 0x040fe2000000000b */
[----:B------:R-:W-:Y:S01]  /*17b30*/  FFMA R25, -R24, 1.4426950216293334961, -R25 ;  /* 0x3fb8aa3b18197823 */ /* 0x000fe20000000919 */
[C---:B------:R-:W-:Y:S01]  /*17b40*/  FFMA R42, R17.reuse, R81, R12 ;  /* 0x00000051112a7223 */ /* 0x040fe2000000000c */
[----:B------:R-:W-:Y:S01]  /*17b50*/  FFMA.SAT R27, -R74, R3, 0.5 ;  /* 0x3f0000004a1b7423 */ /* 0x000fe20000002103 */
[----:B------:R-:W-:Y:S01]  /*17b60*/  FFMA R44, R17, R83, R10 ;  /* 0x00000053112c7223 */ /* 0x000fe2000000000a */
[----:B------:R-:W-:Y:S01]  /*17b70*/  FFMA R25, -R24, 1.925963033500011079e-08, R25 ;  /* 0x32a5706018197823 */ /* 0x000fe20000000119 */
[-C--:B------:R-:W-:Y:S01]  /*17b80*/  FFMA.RM R24, R29, R0.reuse, 12582913 ;  /* 0x4b4000011d187423 */ /* 0x080fe20000004000 */
[----:B------:R-:W-:Y:S01]  /*17b90*/  FFMA R15, -R72, 1.4426950216293334961, -R15 ;  /* 0x3fb8aa3b480f7823 */ /* 0x000fe2000000090f */
[-C--:B------:R-:W-:Y:S01]  /*17ba0*/  FFMA.SAT R43, -R82, R3.reuse, 0.5 ;  /* 0x3f000000522b7423 */ /* 0x080fe20000002103 */
[-C--:B------:R-:W-:Y:S01]  /*17bb0*/  FFMA.RM R14, R27, R0.reuse, 12582913 ;  /* 0x4b4000011b0e7423 */ /* 0x080fe20000004000 */
[----:B------:R-:W-:Y:S01]  /*17bc0*/  FADD R29, R24, -12583039 ;  /* 0xcb40007f181d7421 */ /* 0x000fe20000000000 */
[----:B------:R-:W-:Y:S01]  /*17bd0*/  FFMA.SAT R45, -R44, R3, 0.5 ;  /* 0x3f0000002c2d7423 */ /* 0x000fe20000002103 */
[----:B------:R-:W-:Y:S01]  /*17be0*/  FFMA R15, -R72, 1.925963033500011079e-08, R15 ;  /* 0x32a57060480f7823 */ /* 0x000fe2000000010f */
[----:B------:R-:W-:Y:S01]  /*17bf0*/  FFMA.RM R40, R43, R0, 12582913 ;  /* 0x4b4000012b287423 */ /* 0x000fe20000004000 */
[----:B------:R-:W-:Y:S01]  /*17c00*/  FFMA R29, -R28, 1.4426950216293334961, -R29 ;  /* 0x3fb8aa3b1c1d7823 */ /* 0x000fe2000000091d */
[----:B------:R-:W-:Y:S01]  /*17c10*/  FADD R27, R14, -12583039 ;  /* 0xcb40007f0e1b7421 */ /* 0x000fe20000000000 */
[C---:B------:R-:W-:Y:S01]  /*17c20*/  FFMA R76, R17.reuse, R76, R21 ;  /* 0x0000004c114c7223 */ /* 0x040fe20000000015 */
[----:B------:R-:W-:Y:S01]  /*17c30*/  FFMA R48, R17, R85, R7 ;  /* 0x0000005511307223 */ /* 0x000fe20000000007 */
[----:B------:R-:W-:Y:S01]  /*17c40*/  FFMA R28, -R28, 1.925963033500011079e-08, R29 ;  /* 0x32a570601c1c7823 */ /* 0x000fe2000000011d */
[-C--:B------:R-:W-:Y:S01]  /*17c50*/  FFMA.RM R29, R33, R0.reuse, 12582913 ;  /* 0x4b400001211d7423 */ /* 0x080fe20000004000 */
[-C--:B------:R-:W-:Y:S01]  /*17c60*/  FFMA.SAT R33, -R78, R3.reuse, 0.5 ;  /* 0x3f0000004e217423 */ /* 0x080fe20000002103 */
[----:B------:R-:W1:Y:S01]  /*17c70*/  MUFU.EX2 R15, R15 ;  /* 0x0000000f000f7308 */ /* 0x000e620000000800 */
[----:B------:R-:W-:Y:S01]  /*17c80*/  FFMA R27, -R74, 1.4426950216293334961, -R27 ;  /* 0x3fb8aa3b4a1b7823 */ /* 0x000fe2000000091b */
[----:B------:R-:W-:Y:S01]  /*17c90*/  FADD R35, R29, -12583039 ;  /* 0xcb40007f1d237421 */ /* 0x000fe20000000000 */
[----:B------:R-:W-:Y:S01]  /*17ca0*/  FFMA.RM R33, R33, R0, 12582913 ;  /* 0x4b40000121217423 */ /* 0x000fe20000004000 */
[----:B------:R-:W-:Y:S01]  /*17cb0*/  FFMA.SAT R31, -R76, R3, 0.5 ;  /* 0x3f0000004c1f7423 */ /* 0x000fe20000002103 */
[----:B------:R-:W-:Y:S01]  /*17cc0*/  FFMA R27, -R74, 1.925963033500011079e-08, R27 ;  /* 0x32a570604a1b7823 */ /* 0x000fe2000000011b */
[C---:B------:R-:W-:Y:S01]  /*17cd0*/  FFMA R35, -R34.reuse, 1.4426950216293334961, -R35 ;  /* 0x3fb8aa3b22237823 */ /* 0x040fe20000000923 */
[----:B------:R-:W-:Y:S01]  /*17ce0*/  FADD R37, R33, -12583039 ;  /* 0xcb40007f21257421 */ /* 0x000fe20000000000 */
[C---:B------:R-:W-:Y:S01]  /*17cf0*/  FFMA R84, R17.reuse, R84, R8 ;  /* 0x0000005411547223 */ /* 0x040fe20000000008 */
[C---:B------:R-:W-:Y:S01]  /*17d00*/  FFMA R86, R17.reuse, R86, R6 ;  /* 0x0000005611567223 */ /* 0x040fe20000000006 */
[----:B------:R-:W-:Y:S01]  /*17d10*/  FFMA R34, -R34, 1.925963033500011079e-08, R35 ;  /* 0x32a5706022227823 */ /* 0x000fe20000000123 */
[----:B------:R-:W-:Y:S01]  /*17d20*/  FADD R35, R30, -12583039 ;  /* 0xcb40007f1e237421 */ /* 0x000fe20000000000 */
[----:B------:R-:W-:Y:S01]  /*17d30*/  FFMA R37, -R78, 1.4426950216293334961, -R37 ;  /* 0x3fb8aa3b4e257823 */ /* 0x000fe20000000925 */
[----:B------:R-:W-:Y:S01]  /*17d40*/  FFMA R50, R17, R87, R5 ;  /* 0x0000005711327223 */ /* 0x000fe20000000005 */
[----:B------:R-:W2:Y:S01]  /*17d50*/  MUFU.EX2 R28, R28 ;  /* 0x0000001c001c7308 */ /* 0x000ea20000000800 */
[----:B------:R-:W-:Y:S01]  /*17d60*/  FFMA R35, -R36, 1.4426950216293334961, -R35 ;  /* 0x3fb8aa3b24237823 */ /* 0x000fe20000000923 */
[----:B------:R-:W-:Y:S01]  /*17d70*/  FFMA R37, -R78, 1.925963033500011079e-08, R37 ;  /* 0x32a570604e257823 */ /* 0x000fe20000000125 */
[-C--:B------:R-:W-:Y:S01]  /*17d80*/  FFMA.RM R26, R31, R0.reuse, 12582913 ;  /* 0x4b4000011f1a7423 */ /* 0x080fe20000004000 */
[-C--:B------:R-:W-:Y:S01]  /*17d90*/  FFMA.SAT R51, -R86, R3.reuse, 0.5 ;  /* 0x3f00000056337423 */ /* 0x080fe20000002103 */
[----:B------:R-:W-:Y:S01]  /*17da0*/  FFMA R38, -R36, 1.925963033500011079e-08, R35 ;  /* 0x32a5706024267823 */ /* 0x000fe20000000123 */
[-C--:B------:R-:W-:Y:S01]  /*17db0*/  FFMA.RM R35, R39, R0.reuse, 12582913 ;  /* 0x4b40000127237423 */ /* 0x080fe20000004000 */
[-C--:B------:R-:W-:Y:S01]  /*17dc0*/  FFMA.SAT R39, -R42, R3.reuse, 0.5 ;  /* 0x3f0000002a277423 */ /* 0x080fe20000002103 */
[----:B------:R3:W-:Y:S01]  /*17dd0*/  MUFU.EX2 R36, R37 ;  /* 0x0000002500247308 */ /* 0x0007e20000000800 */
[-C--:B------:R-:W-:Y:S01]  /*17de0*/  FFMA.SAT R53, -R50, R3.reuse, 0.5 ;  /* 0x3f00000032357423 */ /* 0x080fe20000002103 */
[----:B------:R-:W-:Y:S01]  /*17df0*/  FADD R31, R26, -12583039 ;  /* 0xcb40007f1a1f7421 */ /* 0x000fe20000000000 */
[-C--:B------:R-:W-:Y:S01]  /*17e00*/  FFMA.RM R39, R39, R0.reuse, 12582913 ;  /* 0x4b40000127277423 */ /* 0x080fe20000004000 */
[----:B------:R-:W-:Y:S01]  /*17e10*/  FADD R41, R35, -12583039 ;  /* 0xcb40007f23297421 */ /* 0x000fe20000000000 */
[----:B------:R-:W-:Y:S01]  /*17e20*/  SHF.L.U32 R2, R2, 0x17, RZ ;  /* 0x0000001702027819 */ /* 0x000fe200000006ff */
[----:B------:R-:W-:Y:S01]  /*17e30*/  FFMA R31, -R76, 1.4426950216293334961, -R31 ;  /* 0x3fb8aa3b4c1f7823 */ /* 0x000fe2000000091f */
[----:B------:R-:W-:Y:S01]  /*17e40*/  FADD R43, R39, -12583039 ;  /* 0xcb40007f272b7421 */ /* 0x000fe20000000000 */
[----:B------:R-:W4:Y:S01]  /*17e50*/  MUFU.EX2 R27, R27 ;  /* 0x0000001b001b7308 */ /* 0x000f220000000800 */
[-C--:B---3--:R-:W-:Y:S01]  /*17e60*/  FFMA.RM R37, R45, R0.reuse, 12582913 ;  /* 0x4b4000012d257423 */ /* 0x088fe20000004000 */
[----:B------:R-:W-:Y:S01]  /*17e70*/  FADD R45, R40, -12583039 ;  /* 0xcb40007f282d7421 */ /* 0x000fe20000000000 */
[----:B------:R-:W-:Y:S01]  /*17e80*/  FFMA R43, -R42, 1.4426950216293334961, -R43 ;  /* 0x3fb8aa3b2a2b7823 */ /* 0x000fe2000000092b */
[----:B------:R-:W-:Y:S01]  /*17e90*/  FFMA R41, -R80, 1.4426950216293334961, -R41 ;  /* 0x3fb8aa3b50297823 */ /* 0x000fe20000000929 */
[----:B------:R-:W-:Y:S01]  /*17ea0*/  FADD R47, R37, -12583039 ;  /* 0xcb40007f252f7421 */ /* 0x000fe20000000000 */
[----:B------:R-:W-:Y:S01]  /*17eb0*/  FFMA R45, -R82, 1.4426950216293334961, -R45 ;  /* 0x3fb8aa3b522d7823 */ /* 0x000fe2000000092d */
[----:B------:R-:W-:Y:S01]  /*17ec0*/  FFMA R42, -R42, 1.925963033500011079e-08, R43 ;  /* 0x32a570602a2a7823 */ /* 0x000fe2000000012b */
[-C--:B------:R-:W-:Y:S01]  /*17ed0*/  FFMA.SAT R43, -R84, R3.reuse, 0.5 ;  /* 0x3f000000542b7423 */ /* 0x080fe20000002103 */
[----:B------:R-:W-:Y:S01]  /*17ee0*/  FFMA R47, -R44, 1.4426950216293334961, -R47 ;  /* 0x3fb8aa3b2c2f7823 */ /* 0x000fe2000000092f */
[----:B------:R-:W-:Y:S01]  /*17ef0*/  FFMA R46, -R82, 1.925963033500011079e-08, R45 ;  /* 0x32a57060522e7823 */ /* 0x000fe2000000012d */
[----:B------:R-:W-:Y:S01]  /*17f00*/  FFMA.SAT R45, -R48, R3, 0.5 ;  /* 0x3f000000302d7423 */ /* 0x000fe20000002103 */
[-C--:B------:R-:W-:Y:S01]  /*17f10*/  FFMA.RM R43, R43, R0.reuse, 12582913 ;  /* 0x4b4000012b2b7423 */ /* 0x080fe20000004000 */
[----:B------:R-:W-:Y:S01]  /*17f20*/  FFMA R47, -R44, 1.925963033500011079e-08, R47 ;  /* 0x32a570602c2f7823 */ /* 0x000fe2000000012f */
[----:B------:R-:W3:Y:S01]  /*17f30*/  MUFU.EX2 R25, R25 ;  /* 0x0000001900197308 */ /* 0x000ee20000000800 */
[-C--:B------:R-:W-:Y:S01]  /*17f40*/  FFMA.RM R44, R45, R0.reuse, 12582913 ;  /* 0x4b4000012d2c7423 */ /* 0x080fe20000004000 */
[-C--:B------:R-:W-:Y:S01]  /*17f50*/  FFMA.RM R45, R51, R0.reuse, 12582913 ;  /* 0x4b400001332d7423 */ /* 0x080fe20000004000 */
[----:B------:R-:W-:Y:S01]  /*17f60*/  FFMA.RM R0, R53, R0, 12582913 ;  /* 0x4b40000135007423 */ /* 0x000fe20000004000 */
[----:B------:R-:W-:Y:S01]  /*17f70*/  FADD R49, R43, -12583039 ;  /* 0xcb40007f2b317421 */ /* 0x000fe20000000000 */
[----:B------:R-:W-:Y:S01]  /*17f80*/  FADD R51, R44, -12583039 ;  /* 0xcb40007f2c337421 */ /* 0x000fe20000000000 */
[----:B-1----:R-:W-:Y:S01]  /*17f90*/  FFMA R52, R2, R15, 1 ;  /* 0x3f80000002347423 */ /* 0x002fe2000000000f */
[----:B------:R-:W-:Y:S01]  /*17fa0*/  FADD R55, R0, -12583039 ;  /* 0xcb40007f00377421 */ /* 0x000fe20000000000 */
[----:B------:R-:W-:Y:S01]  /*17fb0*/  SHF.L.U32 R15, R24, 0x17, RZ ;  /* 0x00000017180f7819 */ /* 0x000fe200000006ff */
[----:B------:R-:W-:Y:S01]  /*17fc0*/  FFMA R31, -R76, 1.925963033500011079e-08, R31 ;  /* 0x32a570604c1f7823 */ /* 0x000fe2000000011f */
[----:B------:R-:W-:Y:S01]  /*17fd0*/  FFMA R41, -R80, 1.925963033500011079e-08, R41 ;  /* 0x32a5706050297823 */ /* 0x000fe20000000129 */
[----:B------:R-:W-:Y:S01]  /*17fe0*/  FADD R53, R45, -12583039 ;  /* 0xcb40007f2d357421 */ /* 0x000fe20000000000 */
[----:B------:R-:W-:Y:S01]  /*17ff0*/  FFMA R51, -R48, 1.4426950216293334961, -R51 ;  /* 0x3fb8aa3b30337823 */ /* 0x000fe20000000933 */
[----:B------:R-:W-:Y:S01]  /*18000*/  FFMA R49, -R84, 1.4426950216293334961, -R49 ;  /* 0x3fb8aa3b54317823 */ /* 0x000fe20000000931 */
[----:B------:R-:W-:Y:S01]  /*18010*/  FFMA R55, -R50, 1.4426950216293334961, -R55 ;  /* 0x3fb8aa3b32377823 */ /* 0x000fe20000000937 */
[----:B------:R-:W-:Y:S01]  /*18020*/  SHF.L.U32 R14, R14, 0x17, RZ ;  /* 0x000000170e0e7819 */ /* 0x000fe200000006ff */
[----:B------:R-:W-:Y:S01]  /*18030*/  FFMA R53, -R86, 1.4426950216293334961, -R53 ;  /* 0x3fb8aa3b56357823 */ /* 0x000fe20000000935 */
[----:B--2---:R-:W-:Y:S01]  /*18040*/  FFMA R15, R15, R28, 1 ;  /* 0x3f8000000f0f7423 */ /* 0x004fe2000000001c */
[----:B------:R-:W-:Y:S01]  /*18050*/  FFMA R51, -R48, 1.925963033500011079e-08, R51 ;  /* 0x32a5706030337823 */ /* 0x000fe20000000133 */
[----:B------:R-:W-:Y:S01]  /*18060*/  VIADD R28, R52, 0x1800000 ;  /* 0x01800000341c7836 */ /* 0x000fe20000000000 */
[----:B------:R-:W1:Y:S01]  /*18070*/  MUFU.EX2 R31, R31 ;  /* 0x0000001f001f7308 */ /* 0x000e620000000800 */
[----:B------:R-:W-:Y:S01]  /*18080*/  FFMA R49, -R84, 1.925963033500011079e-08, R49 ;  /* 0x32a5706054317823 */ /* 0x000fe20000000131 */
[----:B------:R-:W-:Y:S01]  /*18090*/  SHF.L.U32 R48, R13, 0x17, RZ ;  /* 0x000000170d307819 */ /* 0x000fe200000006ff */
[----:B------:R-:W-:Y:S01]  /*180a0*/  FFMA R55, -R50, 1.925963033500011079e-08, R55 ;  /* 0x32a5706032377823 */ /* 0x000fe20000000137 */
[----:B------:R-:W-:Y:S01]  /*180b0*/  FFMA R53, -R86, 1.925963033500011079e-08, R53 ;  /* 0x32a5706056357823 */ /* 0x000fe20000000135 */
[----:B----4-:R-:W-:Y:S01]  /*180c0*/  FFMA R14, R14, R27, 1 ;  /* 0x3f8000000e0e7423 */ /* 0x010fe2000000001b */
[----:B------:R-:W-:Y:S01]  /*180d0*/  SHF.L.U32 R27, R30, 0x17, RZ ;  /* 0x000000171e1b7819 */ /* 0x000fe200000006ff */
[----:B---3--:R-:W-:Y:S01]  /*180e0*/  FFMA R13, R48, R25, 1 ;  /* 0x3f800000300d7423 */ /* 0x008fe20000000019 */
[----:B------:R-:W2:Y:S01]  /*180f0*/  MUFU.EX2 R41, R41 ;  /* 0x0000002900297308 */ /* 0x000ea20000000800 */
[----:B------:R-:W-:Y:S01]  /*18100*/  LOP3.LUT R30, R28, 0x7f800000, RZ, 0xc0, !PT ;  /* 0x7f8000001c1e7812 */ /* 0x000fe200078ec0ff */
[----:B------:R-:W-:Y:S01]  /*18110*/  IMAD.SHL.U32 R24, R26, 0x800000, RZ ;  /* 0x008000001a187824 */ /* 0x000fe200078e00ff */
[----:B------:R-:W-:Y:S01]  /*18120*/  SHF.L.U32 R33, R33, 0x17, RZ ;  /* 0x0000001721217819 */ /* 0x000fe200000006ff */
[----:B------:R-:W-:Y:S01]  /*18130*/  BSSY B1, `(.L_x_464) ;  /* 0x000002a000017945 */ /* 0x000fe20003800000 */
[----:B------:R-:W-:-:S02]  /*18140*/  ISETP.GT.U32.AND P2, PT, R30, 0x1ffffff, PT ;  /* 0x01ffffff1e00780c */ /* 0x000fc40003f44070 */
[----:B------:R-:W-:Y:S01]  /*18150*/  SHF.L.U32 R2, R35, 0x17, RZ ;  /* 0x0000001723027819 */ /* 0x000fe200000006ff */
[----:B------:R-:W3:Y:S01]  /*18160*/  MUFU.EX2 R34, R34 ;  /* 0x0000002200227308 */ /* 0x000ee20000000800 */
[----:B------:R-:W-:Y:S01]  /*18170*/  SHF.L.U32 R25, R29, 0x17, RZ ;  /* 0x000000171d197819 */ /* 0x000fe200000006ff */
[----:B-1----:R-:W-:Y:S01]  /*18180*/  FFMA R24, R24, R31, 1 ;  /* 0x3f80000018187423 */ /* 0x002fe2000000001f */
[----:B------:R-:W-:Y:S01]  /*18190*/  FFMA R26, R33, R36, 1 ;  /* 0x3f800000211a7423 */ /* 0x000fe20000000024 */
[----:B------:R-:W-:Y:S02]  /*181a0*/  SHF.L.U32 R29, R40, 0x17, RZ ;  /* 0x00000017281d7819 */ /* 0x000fe400000006ff */
[----:B------:R-:W-:Y:S02]  /*181b0*/  SHF.L.U32 R39, R39, 0x17, RZ ;  /* 0x0000001727277819 */ /* 0x000fe400000006ff */
[----:B------:R-:W1:Y:S01]  /*181c0*/  MUFU.EX2 R38, R38 ;  /* 0x0000002600267308 */ /* 0x000e620000000800 */
[----:B--2---:R-:W-:Y:S01]  /*181d0*/  FFMA R41, R2, R41, 1 ;  /* 0x3f80000002297423 */ /* 0x004fe20000000029 */
[----:B------:R-:W-:-:S02]  /*181e0*/  SHF.L.U32 R2, R37, 0x17, RZ ;  /* 0x0000001725027819 */ /* 0x000fc400000006ff */
[----:B------:R-:W-:Y:S02]  /*181f0*/  SHF.L.U32 R30, R43, 0x17, RZ ;  /* 0x000000172b1e7819 */ /* 0x000fe400000006ff */
[----:B------:R-:W-:Y:S02]  /*18200*/  SHF.L.U32 R31, R44, 0x17, RZ ;  /* 0x000000172c1f7819 */ /* 0x000fe400000006ff */
[----:B------:R-:W2:Y:S01]  /*18210*/  MUFU.EX2 R46, R46 ;  /* 0x0000002e002e7308 */ /* 0x000ea20000000800 */
[----:B---3--:R-:W-:Y:S01]  /*18220*/  FFMA R25, R25, R34, 1 ;  /* 0x3f80000019197423 */ /* 0x008fe20000000022 */
[----:B------:R-:W-:Y:S01]  /*18230*/  SHF.L.U32 R33, R45, 0x17, RZ ;  /* 0x000000172d217819 */ /* 0x000fe200000006ff */
[----:B------:R-:W-:-:S05]  /*18240*/  IMAD.SHL.U32 R34, R0, 0x800000, RZ ;  /* 0x0080000000227824 */ /* 0x000fca00078e00ff */
        /* <DEDUP_REMOVED lines=11> */
[----:B---3--:R-:W-:Y:S01]  /*18300*/  FFMA R31, R31, R50, 1 ;  /* 0x3f8000001f1f7423 */ /* 0x008fe20000000032 */
[----:B-1----:R-:W-:Y:S01]  /*18310*/  FFMA R33, R33, R48, 1 ;  /* 0x3f80000021217423 */ /* 0x002fe20000000030 */
[----:B--2---:R-:W-:Y:S01]  /*18320*/  FFMA R34, R34, R55, 1 ;  /* 0x3f80000022227423 */ /* 0x004fe20000000037 */
[----:B------:R-:W-:Y:S06]  /*18330*/  @P2 BRA `(.L_x_465) ;  /* 0x0000000000142947 */ /* 0x000fec0003800000 */
[----:B------:R-:W-:Y:S02]  /*18340*/  MOV R0, R52 ;  /* 0x0000003400007202 */ /* 0x000fe40000000f00 */
[----:B------:R-:W-:-:S07]  /*18350*/  MOV R2, 0x18370 ;  /* 0x0001837000027802 */ /* 0x000fce0000000f00 */
[----:B------:R-:W-:Y:S05]  /*18360*/  CALL.REL.NOINC `($__internal_0_$__cuda_sm20_rcp_rn_f32_slowpath) ;  /* 0x0000015800847944 */ /* 0x000fea0003c00000 */
[----:B------:R-:W-:Y:S01]  /*18370*/  MOV R35, R0 ;  /* 0x0000000000237202 */ /* 0x000fe20000000f00 */
[----:B------:R-:W-:Y:S06]  /*18380*/  BRA `(.L_x_466) ;  /* 0x0000000000107947 */ /* 0x000fec0003800000 */
.L_x_465:
[----:B------:R-:W1:Y:S02]  /*18390*/  MUFU.RCP R35, R52 ;  /* 0x0000003400237308 */ /* 0x000e640000001000 */
[----:B-1----:R-:W-:-:S04]  /*183a0*/  FFMA R0, R52, R35, -1 ;  /* 0xbf80000034007423 */ /* 0x002fc80000000023 */
[----:B------:R-:W-:-:S04]  /*183b0*/  FADD.FTZ R0, -R0, -RZ ;  /* 0x800000ff00007221 */ /* 0x000fc80000010100 */
[----:B------:R-:W-:-:S07]  /*183c0*/  FFMA R35, R35, R0, R35 ;  /* 0x0000000023237223 */ /* 0x000fce0000000023 */
.L_x_466:
[----:B------:R-:W-:Y:S05]  /*183d0*/  BSYNC B1 ;  /* 0x0000000000017941 */ /* 0x000fea0003800000 */
.L_x_464:
        /* <DEDUP_REMOVED lines=10> */
.L_x_468:
[----:B------:R-:W1:Y:S02]  /*18480*/  MUFU.RCP R36, R13 ;  /* 0x0000000d00247308 */ /* 0x000e640000001000 */
[----:B-1----:R-:W-:-:S04]  /*18490*/  FFMA R0, R13, R36, -1 ;  /* 0xbf8000000d007423 */ /* 0x002fc80000000024 */
[----:B------:R-:W-:-:S04]  /*184a0*/  FADD.FTZ R3, -R0, -RZ ;  /* 0x800000ff00037221 */ /* 0x000fc80000010100 */
[----:B------:R-:W-:-:S07]  /*184b0*/  FFMA R36, R36, R3, R36 ;  /* 0x0000000324247223 */ /* 0x000fce0000000024 */
.L_x_469:
[----:B------:R-:W-:Y:S05]  /*184c0*/  BSYNC B1 ;  /* 0x0000000000017941 */ /* 0x000fea0003800000 */
.L_x_467:
        /* <DEDUP_REMOVED lines=10> */
.L_x_471:
[----:B------:R-:W1:Y:S02]  /*18570*/  MUFU.RCP R13, R14 ;  /* 0x0000000e000d7308 */ /* 0x000e640000001000 */
[----:B-1----:R-:W-:-:S04]  /*18580*/  FFMA R0, R14, R13, -1 ;  /* 0xbf8000000e007423 */ /* 0x002fc8000000000d */
[----:B------:R-:W-:-:S04]  /*18590*/  FADD.FTZ R0, -R0, -RZ ;  /* 0x800000ff00007221 */ /* 0x000fc80000010100 */
[----:B------:R-:W-:-:S07]  /*185a0*/  FFMA R13, R13, R0, R13 ;  /* 0x000000000d0d7223 */ /* 0x000fce000000000d */
.L_x_472:
[----:B------:R-:W-:Y:S05]  /*185b0*/  BSYNC B1 ;  /* 0x0000000000017941 */ /* 0x000fea0003800000 */
.L_x_470:
        /* <DEDUP_REMOVED lines=10> */
.L_x_474:
[----:B------:R-:W1:Y:S02]  /*18660*/  MUFU.RCP R14, R15 ;  /* 0x0000000f000e7308 */ /* 0x000e640000001000 */
[----:B-1----:R-:W-:-:S04]  /*18670*/  FFMA R0, R15, R14, -1 ;  /* 0xbf8000000f007423 */ /* 0x002fc8000000000e */
[----:B------:R-:W-:-:S04]  /*18680*/  FADD.FTZ R3, -R0, -RZ ;  /* 0x800000ff00037221 */ /* 0x000fc80000010100 */
[----:B------:R-:W-:-:S07]  /*18690*/  FFMA R14, R14, R3, R14 ;  /* 0x000000030e0e7223 */ /* 0x000fce000000000e */
.L_x_475:
[----:B------:R-:W-:Y:S05]  /*186a0*/  BSYNC B1 ;  /* 0x0000000000017941 */ /* 0x000fea0003800000 */
.L_x_473:
        /* <DEDUP_REMOVED lines=10> */
.L_x_477:
[----:B------:R-:W1:Y:S02]  /*18750*/  MUFU.RCP R15, R24 ;  /* 0x00000018000f7308 */ /* 0x000e640000001000 */
[----:B-1----:R-:W-:-:S04]  /*18760*/  FFMA R0, R24, R15, -1 ;  /* 0xbf80000018007423 */ /* 0x002fc8000000000f */
[----:B------:R-:W-:-:S04]  /*18770*/  FADD.FTZ R0, -R0, -RZ ;  /* 0x800000ff00007221 */ /* 0x000fc80000010100 */
[----:B------:R-:W-:-:S07]  /*18780*/  FFMA R15, R15, R0, R15 ;  /* 0x000000000f0f7223 */ /* 0x000fce000000000f */
.L_x_478:
[----:B------:R-:W-:Y:S05]  /*18790*/  BSYNC B1 ;  /* 0x0000000000017941 */ /* 0x000fea0003800000 */
.L_x_476:
        /* <DEDUP_REMOVED lines=10> */
.L_x_480:
[----:B------:R-:W1:Y:S02]  /*18840*/  MUFU.RCP R40, R25 ;  /* 0x0000001900287308 */ /* 0x000e640000001000 */
[----:B-1----:R-:W-:-:S04]  /*18850*/  FFMA R0, R25, R40, -1 ;  /* 0xbf80000019007423 */ /* 0x002fc80000000028 */
[----:B------:R-:W-:-:S04]  /*18860*/  FADD.FTZ R3, -R0, -RZ ;  /* 0x800000ff00037221 */ /* 0x000fc80000010100 */
[----:B------:R-:W-:-:S07]  /*18870*/  FFMA R40, R40, R3, R40 ;  /* 0x0000000328287223 */ /* 0x000fce0000000028 */
.L_x_481:
[----:B------:R-:W-:Y:S05]  /*18880*/  BSYNC B1 ;  /* 0x0000000000017941 */ /* 0x000fea0003800000 */
.L_x_479:
        /* <DEDUP_REMOVED lines=10> */
.L_x_483:
[----:B------:R-:W1:Y:S02]  /*18930*/  MUFU.RCP R37, R26 ;  /* 0x0000001a00257308 */ /* 0x000e640000001000 */
[----:B-1----:R-:W-:-:S04]  /*18940*/  FFMA R0, R26, R37, -1 ;  /* 0xbf8000001a007423 */ /* 0x002fc80000000025 */
[----:B------:R-:W-:-:S04]  /*18950*/  FADD.FTZ R0, -R0, -RZ ;  /* 0x800000ff00007221 */ /* 0x000fc80000010100 */
[----:B------:R-:W-:-:S07]  /*18960*/  FFMA R37, R37, R0, R37 ;  /* 0x0000000025257223 */ /* 0x000fce0000000025 */
.L_x_484:
[----:B------:R-:W-:Y:S05]  /*18970*/  BSYNC B1 ;  /* 0x0000000000017941 */ /* 0x000fea0003800000 */
.L_x_482:
        /* <DEDUP_REMOVED lines=10> */
.L_x_486:
[----:B------:R-:W1:Y:S02]  /*18a20*/  MUFU.RCP R3, R38 ;  /* 0x0000002600037308 */ /* 0x000e640000001000 */
[----:B-1----:R-:W-:-:S04]  /*18a30*/  FFMA R0, R38, R3, -1 ;  /* 0xbf80000026007423 */ /* 0x002fc80000000003 */
[----:B------:R-:W-:-:S04]  /*18a40*/  FADD.FTZ R0, -R0, -RZ ;  /* 0x800000ff00007221 */ /* 0x000fc80000010100 */
[----:B------:R-:W-:-:S07]  /*18a50*/  FFMA R42, R3, R0, R3 ;  /* 0x00000000032a7223 */ /* 0x000fce0000000003 */
.L_x_487:
[----:B------:R-:W-:Y:S05]  /*18a60*/  BSYNC B1 ;  /* 0x0000000000017941 */ /* 0x000fea0003800000 */
.L_x_485:
        /* <DEDUP_REMOVED lines=10> */
.L_x_489:
[----:B------:R-:W1:Y:S02]  /*18b10*/  MUFU.RCP R38, R41 ;  /* 0x0000002900267308 */ /* 0x000e640000001000 */
[----:B-1----:R-:W-:-:S04]  /*18b20*/  FFMA R0, R41, R38, -1 ;  /* 0xbf80000029007423 */ /* 0x002fc80000000026 */
[----:B------:R-:W-:-:S04]  /*18b30*/  FADD.FTZ R3, -R0, -RZ ;  /* 0x800000ff00037221 */ /* 0x000fc80000010100 */
[----:B------:R-:W-:-:S07]  /*18b40*/  FFMA R38, R38, R3, R38 ;  /* 0x0000000326267223 */ /* 0x000fce0000000026 */
.L_x_490:
[----:B------:R-:W-:Y:S05]  /*18b50*/  BSYNC B1 ;  /* 0x0000000000017941 */ /* 0x000fea0003800000 */
.L_x_488:
        /* <DEDUP_REMOVED lines=10> */
.L_x_492:
[----:B------:R-:W1:Y:S02]  /*18c00*/  MUFU.RCP R0, R27 ;  /* 0x0000001b00007308 */ /* 0x000e640000001000 */
[----:B-1----:R-:W-:-:S04]  /*18c10*/  FFMA R2, R27, R0, -1 ;  /* 0xbf8000001b027423 */ /* 0x002fc80000000000 */
[----:B------:R-:W-:-:S04]  /*18c20*/  FADD.FTZ R39, -R2, -RZ ;  /* 0x800000ff02277221 */ /* 0x000fc80000010100 */
[----:B------:R-:W-:-:S07]  /*18c30*/  FFMA R39, R0, R39, R0 ;  /* 0x0000002700277223 */ /* 0x000fce0000000000 */
.L_x_493:
[----:B------:R-:W-:Y:S05]  /*18c40*/  BSYNC B1 ;  /* 0x0000000000017941 */ /* 0x000fea0003800000 */
.L_x_491:
        /* <DEDUP_REMOVED lines=10> */
.L_x_495:
[----:B------:R-:W1:Y:S02]  /*18cf0*/  MUFU.RCP R41, R28 ;  /* 0x0000001c00297308 */ /* 0x000e640000001000 */
[----:B-1----:R-:W-:-:S04]  /*18d00*/  FFMA R0, R28, R41, -1 ;  /* 0xbf8000001c007423 */ /* 0x002fc80000000029 */
[----:B------:R-:W-:-:S04]  /*18d10*/  FADD.FTZ R0, -R0, -RZ ;  /* 0x800000ff00007221 */ /* 0x000fc80000010100 */
[----:B------:R-:W-:-:S07]  /*18d20*/  FFMA R41, R41, R0, R41 ;  /* 0x0000000029297223 */ /* 0x000fce0000000029 */
.L_x_496:
[----:B------:R-:W-:Y:S05]  /*18d30*/  BSYNC B1 ;  /* 0x0000000000017941 */ /* 0x000fea0003800000 */
.L_x_494:
        /* <DEDUP_REMOVED lines=10> */
.L_x_498:
[----:B------:R-:W1:Y:S02]  /*18de0*/  MUFU.RCP R44, R29 ;  /* 0x0000001d002c7308 */ /* 0x000e640000001000 */
[----:B-1----:R-:W-:-:S04]  /*18df0*/  FFMA R0, R29, R44, -1 ;  /* 0xbf8000001d007423 */ /* 0x002fc8000000002c */
[----:B------:R-:W-:-:S04]  /*18e00*/  FADD.FTZ R3, -R0, -RZ ;  /* 0x800000ff00037221 */ /* 0x000fc80000010100 */
[----:B------:R-:W-:-:S07]  /*18e10*/  FFMA R44, R44, R3, R44 ;  /* 0x000000032c2c7223 */ /* 0x000fce000000002c */
.L_x_499:
[----:B------:R-:W-:Y:S05]  /*18e20*/  BSYNC B1 ;  /* 0x0000000000017941 */ /* 0x000fea0003800000 */
.L_x_497:
        /* <DEDUP_REMOVED lines=10> */
.L_x_501:
[----:B------:R-:W1:Y:S02]  /*18ed0*/  MUFU.RCP R43, R30 ;  /* 0x0000001e002b7308 */ /* 0x000e640000001000 */
[----:B-1----:R-:W-:-:S04]  /*18ee0*/  FFMA R0, R30, R43, -1 ;  /* 0xbf8000001e007423 */ /* 0x002fc8000000002b */
[----:B------:R-:W-:-:S04]  /*18ef0*/  FADD.FTZ R0, -R0, -RZ ;  /* 0x800000ff00007221 */ /* 0x000fc80000010100 */
[----:B------:R-:W-:-:S07]  /*18f00*/  FFMA R43, R43, R0, R43 ;  /* 0x000000002b2b7223 */ /* 0x000fce000000002b */
.L_x_502:
[----:B------:R-:W-:Y:S05]  /*18f10*/  BSYNC B1 ;  /* 0x0000000000017941 */ /* 0x000fea0003800000 */
.L_x_500:
        /* <DEDUP_REMOVED lines=10> */
.L_x_504:
[----:B------:R-:W1:Y:S02]  /*18fc0*/  MUFU.RCP R30, R31 ;  /* 0x0000001f001e7308 */ /* 0x000e640000001000 */
[----:B-1----:R-:W-:-:S04]  /*18fd0*/  FFMA R0, R31, R30, -1 ;  /* 0xbf8000001f007423 */ /* 0x002fc8000000001e */
[----:B------:R-:W-:-:S04]  /*18fe0*/  FADD.FTZ R3, -R0, -RZ ;  /* 0x800000ff00037221 */ /* 0x000fc80000010100 */
[----:B------:R-:W-:-:S07]  /*18ff0*/  FFMA R30, R30, R3, R30 ;  /* 0x000000031e1e7223 */ /* 0x000fce000000001e */
.L_x_505:
[----:B------:R-:W-:Y:S05]  /*19000*/  BSYNC B1 ;  /* 0x0000000000017941 */ /* 0x000fea0003800000 */
.L_x_503:
        /* <DEDUP_REMOVED lines=10> */
.L_x_507:
[----:B------:R-:W1:Y:S02]  /*190b0*/  MUFU.RCP R0, R33 ;  /* 0x0000002100007308 */ /* 0x000e640000001000 */
[----:B-1----:R-:W-:-:S04]  /*190c0*/  FFMA R2, R33, R0, -1 ;  /* 0xbf80000021027423 */ /* 0x002fc80000000000 */
[----:B------:R-:W-:-:S04]  /*190d0*/  FADD.FTZ R31, -R2, -RZ ;  /* 0x800000ff021f7221 */ /* 0x000fc80000010100 */
[----:B------:R-:W-:-:S07]  /*190e0*/  FFMA R31, R0, R31, R0 ;  /* 0x0000001f001f7223 */ /* 0x000fce0000000000 */
.L_x_508:
[----:B------:R-:W-:Y:S05]  /*190f0*/  BSYNC B1 ;  /* 0x0000000000017941 */ /* 0x000fea0003800000 */
.L_x_506:
        /* <DEDUP_REMOVED lines=8> */
.L_x_509:
[----:B------:R-:W1:Y:S02]  /*19180*/  MUFU.RCP R3, R34 ;  /* 0x0000002200037308 */ /* 0x000e640000001000 */
[----:B-1----:R-:W-:-:S04]  /*19190*/  FFMA R0, R34, R3, -1 ;  /* 0xbf80000022007423 */ /* 0x002fc80000000003 */
[----:B------:R-:W-:-:S04]  /*191a0*/  FADD.FTZ R0, -R0, -RZ ;  /* 0x800000ff00007221 */ /* 0x000fc80000010100 */
[----:B------:R-:W-:-:S07]  /*191b0*/  FFMA R0, R3, R0, R3 ;  /* 0x0000000003007223 */ /* 0x000fce0000000003 */
.L_x_510:
        /* <DEDUP_REMOVED lines=29> */
.L_x_512:
[----:B------:R-:W-:Y:S05]  /*19390*/  BSYNC B0 ;  /* 0x0000000000007941 */ /* 0x000fea0003800000 */
.L_x_511:
[----:B------:R-:W-:Y:S06]  /*193a0*/  BAR.SYNC.DEFER_BLOCKING 0x1, 0x100 ;  /* 0x0044000000007b1d */ /* 0x000fec0000010000 */
[----:B------:R-:W-:Y:S04]  /*193b0*/  BSSY B0, `(.L_x_513) ;  /* 0x000000a000007945 */ /* 0x000fe80003800000 */
[----:B------:R-:W-:Y:S05]  /*193c0*/  @P0 BRA `(.L_x_514) ;  /* 0x0000000000200947 */ /* 0x000fea0003800000 */
[----:B------:R-:W-:-:S06]  /*193d0*/  UISETP.NE.AND UP0, UPT, UR43, 0x3, UPT ;  /* 0x000000032b00788c */ /* 0x000fcc000bf05270 */
[----:B------:R-:W-:-:S13]  /*193e0*/  PLOP3.LUT P2, PT, PT, PT, UP0, 0x80, 0x0 ;  /* 0x000000000000781c */ /* 0x000fda0003f4f008 */
[----:B------:R-:W-:Y:S05]  /*193f0*/  @!P2 BRA `(.L_x_515) ;  /* 0x000000000004a947 */ /* 0x000fea0003800000 */
[----:B------:R-:W-:Y:S01]  /*19400*/  BPT.TRAP 0x1 ;  /* 0x000000040000795c */ /* 0x000fe20000300000 */
.L_x_515:
[----:B------:R-:W-:-:S04]  /*19410*/  ULEA UR4, UR8, UR46, 0x3 ;  /* 0x0000002e08047291 */ /* 0x000fc8000f8e183f */
[----:B------:R-:W-:-:S04]  /*19420*/  UIADD3 UR4, UR4, 0x50, URZ ;  /* 0x0000005004047890 */ /* 0x000fc8000fffe03f */
[----:B------:R-:W-:-:S09]  /*19430*/  UPRMT UR4, UR47, 0x654, UR4 ;  /* 0x000006542f047896 */ /* 0x000fd20008000004 */
[----:B------:R-:W-:Y:S03]  /*19440*/  SYNCS.ARRIVE.TRANS64.RED.A1T0 RZ, [UR4], RZ ;  /* 0x000000ffffff79a7 */ /* 0x000fe60008100404 */
.L_x_514:
[----:B------:R-:W-:Y:S05]  /*19450*/  BSYNC B0 ;  /* 0x0000000000007941 */ /* 0x000fea0003800000 */
.L_x_513:
        /* <DEDUP_REMOVED lines=9> */
.L_x_518:
        /* <DEDUP_REMOVED lines=8> */
.L_x_1134:
[----:B------:R-:W-:Y:S05]  /*19570*/  BSYNC B1 ;  /* 0x0000000000017941 */ /* 0x000fea0003800000 */
.L_x_519:
[----:B------:R-:W-:Y:S05]  /*19580*/  @P1 BRA `(.L_x_521) ;  /* 0x0000000000941947 */ /* 0x000fea0003800000 */
[----:B------:R-:W-:Y:S01]  /*19590*/  IMAD R25, R4, 0x2000, R156 ;  /* 0x0000200004197824 */ /* 0x000fe200078e029c */
[----:B------:R-:W-:Y:S05]  /*195a0*/  WARPSYNC.ALL ;  /* 0x0000000000007948 */ /* 0x000fea0003800000 */
[----:B------:R-:W-:Y:S01]  /*195b0*/  LEA R4, R164, R25, 0x1 ;  /* 0x00000019a4047211 */ /* 0x000fe200078e08ff */
[----:B------:R-:W2:Y:S05]  /*195c0*/  LDSM.16.M88.4 R12, [R25] ;  /* 0x00000000190c783b */ /* 0x000eaa0000000200 */
[----:B------:R-:W3:Y:S01]  /*195d0*/  LDSM.16.M88.4 R4, [R4] ;  /* 0x000000000404783b */ /* 0x000ee20000000200 */
[----:B--2---:R-:W-:-:S02]  /*195e0*/  SHF.L.U32 R23, R13, 0x10, RZ ;  /* 0x000000100d177819 */ /* 0x004fc400000006ff */
[----:B------:R-:W-:Y:S02]  /*195f0*/  LOP3.LUT R11, R14, 0xffff0000, RZ, 0xc0, !PT ;  /* 0xffff00000e0b7812 */ /* 0x000fe400078ec0ff */
[----:B------:R-:W-:Y:S01]  /*19600*/  SHF.L.U32 R19, R15, 0x10, RZ ;  /* 0x000000100f137819 */ /* 0x000fe200000006ff */
[----:B---3--:R-:W-:Y:S01]  /*19610*/  IMAD.U32 R25, R4, 0x10000, RZ ;  /* 0x0001000004197824 */ /* 0x008fe200078e00ff */
[C---:B------:R-:W-:Y:S01]  /*19620*/  SHF.L.U32 R29, R5.reuse, 0x10, RZ ;  /* 0x00000010051d7819 */ /* 0x040fe200000006ff */
        /* <DEDUP_REMOVED lines=8> */
[----:B------:R-:W-:Y:S01]  /*196b0*/  FMUL R154, R16, R3 ;  /* 0x00000003109a7220 */ /* 0x000fe20000400000 */
[----:B------:R-:W-:Y:S01]  /*196c0*/  SHF.L.U32 R21, R14, 0x10, RZ ;  /* 0x000000100e157819 */ /* 0x000fe200000006ff */
        /* <DEDUP_REMOVED lines=16> */
[----:B------:R-:W-:-:S07]  /*197d0*/  FMUL R5, R16, R37 ;  /* 0x0000002510057220 */ /* 0x000fce0000400000 */
.L_x_521:
[----:B------:R-:W-:Y:S02]  /*197e0*/  LOP3.LUT R9, R9, R24, RZ, 0x3c, !PT ;  /* 0x0000001809097212 */ /* 0x000fe400078e3cff */
[----:B------:R-:W-:-:S07]  /*197f0*/  SEL R4, R2, RZ, P3 ;  /* 0x000000ff02047207 */ /* 0x000fce0001800000 */
.L_x_517:
[----:B------:R-:W-:Y:S05]  /*19800*/  BSYNC B0 ;  /* 0x0000000000007941 */ /* 0x000fea0003800000 */
.L_x_516:
[----:B------:R-:W2:Y:S04]  /*19810*/  LDL.LU R2, [R1+0x100] ;  /* 0x0001000001027983 */ /* 0x000ea80000300800 */
[----:B------:R-:W3:Y:S04]  /*19820*/  LDL.LU R13, [R1+0x104] ;  /* 0x00010400010d7983 */ /* 0x000ee80000300800 */
[----:B-1----:R-:W4:Y:S04]  /*19830*/  LDL.LU R24, [R1+0x108] ;  /* 0x0001080001187983 */ /* 0x002f280000300800 */
        /* <DEDUP_REMOVED lines=15> */
[----:B--2---:R-:W-:Y:S01]  /*19930*/  FFMA R15, R17, R2, R154 ;  /* 0x00000002110f7223 */ /* 0x004fe2000000009a */
[----:B------:R-:W-:-:S03]  /*19940*/  MOV R2, 0x437c0000 ;  /* 0x437c000000027802 */ /* 0x000fc60000000f00 */
[----:B------:R-:W-:Y:S01]  /*19950*/  FFMA.SAT R3, -R15, R0, 0.5 ;  /* 0x3f0000000f037423 */ /* 0x000fe20000002100 */
[----:B---3--:R-:W-:-:S03]  /*19960*/  FFMA R25, R17, R13, R153 ;  /* 0x0000000d11197223 */ /* 0x008fc60000000099 */
[----:B------:R-:W-:Y:S01]  /*19970*/  FFMA.RM R3, R3, R2, 12582913 ;  /* 0x4b40000103037423 */ /* 0x000fe20000004002 */
[----:B------:R-:W-:Y:S01]  /*19980*/  FFMA.SAT R13, -R25, R0, 0.5 ;  /* 0x3f000000190d7423 */ /* 0x000fe20000002100 */
[----:B----4-:R-:W-:Y:S02]  /*19990*/  FFMA R27, R17, R24, R23 ;  /* 0x00000018111b7223 */ /* 0x010fe40000000017 */
[----:B------:R-:W-:Y:S01]  /*199a0*/  FADD R14, R3, -12583039 ;  /* 0xcb40007f030e7421 */ /* 0x000fe20000000000 */
[----:B------:R-:W-:Y:S01]  /*199b0*/  FFMA.RM R13, R13, R2, 12582913 ;  /* 0x4b4000010d0d7423 */ /* 0x000fe20000004002 */
[----:B------:R-:W-:Y:S01]  /*199c0*/  FFMA.SAT R31, -R27, R0, 0.5 ;  /* 0x3f0000001b1f7423 */ /* 0x000fe20000002100 */
[----:B-----5:R-:W-:Y:S01]  /*199d0*/  FFMA R29, R17, R26, R152 ;  /* 0x0000001a111d7223 */ /* 0x020fe20000000098 */
[----:B------:R-:W-:Y:S01]  /*199e0*/  FFMA R14, -R15, 1.4426950216293334961, -R14 ;  /* 0x3fb8aa3b0f0e7823 */ /* 0x000fe2000000090e */
[----:B------:R-:W-:Y:S02]  /*199f0*/  FADD R24, R13, -12583039 ;  /* 0xcb40007f0d187421 */ /* 0x000fe40000000000 */
[----:B------:R-:W-:Y:S01]  /*19a00*/  FFMA.SAT R33, -R29, R0, 0.5 ;  /* 0x3f0000001d217423 */ /* 0x000fe20000002100 */
[----:B------:R-:W-:Y:S01]  /*19a10*/  FFMA R15, -R15, 1.925963033500011079e-08, R14 ;  /* 0x32a570600f0f7823 */ /* 0x000fe2000000010e */
[----:B------:R-:W-:Y:S01]  /*19a20*/  FFMA.RM R14, R31, R2, 12582913 ;  /* 0x4b4000011f0e7423 */ /* 0x000fe20000004002 */
[----:B------:R-:W-:Y:S01]  /*19a30*/  FFMA R24, -R25, 1.4426950216293334961, -R24 ;  /* 0x3fb8aa3b19187823 */ /* 0x000fe20000000918 */
[C---:B------:R-:W-:Y:S01]  /*19a40*/  FFMA R31, R17.reuse, R28, R21 ;  /* 0x0000001c111f7223 */ /* 0x040fe20000000015 */
[----:B------:R-:W-:Y:S01]  /*19a50*/  FFMA R35, R17, R30, R22 ;  /* 0x0000001e11237223 */ /* 0x000fe20000000016 */
[----:B------:R-:W-:Y:S01]  /*19a60*/  FADD R26, R14, -12583039 ;  /* 0xcb40007f0e1a7421 */ /* 0x000fe20000000000 */
[----:B------:R-:W-:Y:S01]  /*19a70*/  FFMA R25, -R25, 1.925963033500011079e-08, R24 ;  /* 0x32a5706019197823 */ /* 0x000fe20000000118 */
[----:B------:R-:W-:Y:S01]  /*19a80*/  FFMA.RM R24, R33, R2, 12582913 ;  /* 0x4b40000121187423 */ /* 0x000fe20000004002 */
[----:B------:R-:W-:Y:S01]  /*19a90*/  FFMA.SAT R33, -R31, R0, 0.5 ;  /* 0x3f0000001f217423 */ /* 0x000fe20000002100 */
[----:B------:R-:W-:Y:S01]  /*19aa0*/  FFMA R26, -R27, 1.4426950216293334961, -R26 ;  /* 0x3fb8aa3b1b1a7823 */ /* 0x000fe2000000091a */
[C---:B------:R-:W-:Y:S01]  /*19ab0*/  FFMA R39, R17.reuse, R34, R20 ;  /* 0x0000002211277223 */ /* 0x040fe20000000014 */
[----:B------:R-:W-:Y:S01]  /*19ac0*/  FADD R28, R24, -12583039 ;  /* 0xcb40007f181c7421 */ /* 0x000fe20000000000 */
[----:B------:R-:W-:Y:S01]  /*19ad0*/  FFMA R37, R17, R36, R19 ;  /* 0x0000002411257223 */ /* 0x000fe20000000013 */
[----:B------:R-:W-:Y:S01]  /*19ae0*/  FFMA R27, -R27, 1.925963033500011079e-08, R26 ;  /* 0x32a570601b1b7823 */ /* 0x000fe2000000011a */
[----:B------:R-:W-:Y:S01]  /*19af0*/  FFMA.RM R26, R33, R2, 12582913 ;  /* 0x4b400001211a7423 */ /* 0x000fe20000004002 */
[----:B------:R-:W-:Y:S01]  /*19b00*/  FFMA R28, -R29, 1.4426950216293334961, -R28 ;  /* 0x3fb8aa3b1d1c7823 */ /* 0x000fe2000000091c */
[-C--:B------:R-:W-:Y:S01]  /*19b10*/  FFMA.SAT R33, -R35, R0.reuse, 0.5 ;  /* 0x3f00000023217423 */ /* 0x080fe20000002100 */
[----:B------:R-:W-:Y:S01]  /*19b20*/  FFMA.SAT R41, -R39, R0, 0.5 ;  /* 0x3f00000027297423 */ /* 0x000fe20000002100 */
[----:B------:R-:W-:Y:S01]  /*19b30*/  FADD R30, R26, -12583039 ;  /* 0xcb40007f1a1e7421 */ /* 0x000fe20000000000 */
[----:B------:R-:W-:Y:S01]  /*19b40*/  FFMA R28, -R29, 1.925963033500011079e-08, R28 ;  /* 0x32a570601d1c7823 */ /* 0x000fe2000000011c */
[----:B------:R-:W-:Y:S01]  /*19b50*/  FFMA.RM R29, R33, R2, 12582913 ;  /* 0x4b400001211d7423 */ /* 0x000fe20000004002 */
[----:B------:R-:W-:Y:S01]  /*19b60*/  FFMA.SAT R33, -R37, R0, 0.5 ;  /* 0x3f00000025217423 */ /* 0x000fe20000002100 */
[----:B------:R-:W-:Y:S01]  /*19b70*/  FFMA R30, -R31, 1.4426950216293334961, -R30 ;  /* 0x3fb8aa3b1f1e7823 */ /* 0x000fe2000000091e */
[----:B------:R-:W-:Y:S01]  /*19b80*/  FFMA R43, R17, R43, R12 ;  /* 0x0000002b112b7223 */ /* 0x000fe2000000000c */
[----:B------:R-:W-:Y:S01]  /*19b90*/  FADD R34, R29, -12583039 ;  /* 0xcb40007f1d227421 */ /* 0x000fe20000000000 */
[-C--:B------:R-:W-:Y:S01]  /*19ba0*/  FFMA.RM R33, R33, R2.reuse, 12582913 ;  /* 0x4b40000121217423 */ /* 0x080fe20000004002 */
[----:B------:R-:W-:Y:S01]  /*19bb0*/  FFMA R31, -R31, 1.925963033500011079e-08, R30 ;  /* 0x32a570601f1f7823 */ /* 0x000fe2000000011e */
[----:B------:R-:W-:Y:S01]  /*19bc0*/  FFMA.RM R30, R41, R2, 12582913 ;  /* 0x4b400001291e7423 */ /* 0x000fe20000004002 */
[----:B------:R-:W-:Y:S01]  /*19bd0*/  FFMA R34, -R35, 1.4426950216293334961, -R34 ;  /* 0x3fb8aa3b23227823 */ /* 0x000fe20000000922 */
[----:B------:R-:W-:Y:S01]  /*19be0*/  FFMA R41, R17, R44, R18 ;  /* 0x0000002c11297223 */ /* 0x000fe20000000012 */
[----:B------:R-:W-:Y:S01]  /*19bf0*/  FADD R36, R33, -12583039 ;  /* 0xcb40007f21247421 */ /* 0x000fe20000000000 */
[----:B------:R-:W-:Y:S01]  /*19c00*/  FADD R38, R30, -12583039 ;  /* 0xcb40007f1e267421 */ /* 0x000fe20000000000 */
[----:B------:R-:W-:Y:S01]  /*19c10*/  FFMA R34, -R35, 1.925963033500011079e-08, R34 ;  /* 0x32a5706023227823 */ /* 0x000fe20000000122 */
[----:B------:R-:W-:Y:S01]  /*19c20*/  FFMA.SAT R35, -R41, R0, 0.5 ;  /* 0x3f00000029237423 */ /* 0x000fe20000002100 */
[----:B------:R-:W-:Y:S01]  /*19c30*/  FFMA R36, -R37, 1.4426950216293334961, -R36 ;  /* 0x3fb8aa3b25247823 */ /* 0x000fe20000000924 */
[----:B------:R-:W-:Y:S01]  /*19c40*/  FFMA R38, -R39, 1.4426950216293334961, -R38 ;  /* 0x3fb8aa3b27267823 */ /* 0x000fe20000000926 */
[----:B------:R-:W-:Y:S01]  /*19c50*/  FFMA R45, R17, R40, R11 ;  /* 0x00000028112d7223 */ /* 0x000fe2000000000b */
[----:B------:R-:W-:Y:S01]  /*19c60*/  FFMA.RM R35, R35, R2, 12582913 ;  /* 0x4b40000123237423 */ /* 0x000fe20000004002 */
[----:B------:R-:W-:Y:S01]  /*19c70*/  FFMA R47, R17, R42, R10 ;  /* 0x0000002a112f7223 */ /* 0x000fe2000000000a */
[----:B------:R-:W-:Y:S01]  /*19c80*/  FFMA R38, -R39, 1.925963033500011079e-08, R38 ;  /* 0x32a5706027267823 */ /* 0x000fe20000000126 */
[-C--:B------:R-:W-:Y:S01]  /*19c90*/  FFMA.SAT R39, -R43, R0.reuse, 0.5 ;  /* 0x3f0000002b277423 */ /* 0x080fe20000002100 */
[----:B------:R-:W-:Y:S01]  /*19ca0*/  FFMA R36, -R37, 1.925963033500011079e-08, R36 ;  /* 0x32a5706025247823 */ /* 0x000fe20000000124 */
[----:B------:R-:W-:Y:S01]  /*19cb0*/  FADD R40, R35, -12583039 ;  /* 0xcb40007f23287421 */ /* 0x000fe20000000000 */
[----:B------:R-:W-:Y:S01]  /*19cc0*/  FFMA.SAT R37, -R45, R0, 0.5 ;  /* 0x3f0000002d257423 */ /* 0x000fe20000002100 */
[----:B------:R-:W-:Y:S01]  /*19cd0*/  FFMA.RM R39, R39, R2, 12582913 ;  /* 0x4b40000127277423 */ /* 0x000fe20000004002 */
[----:B------:R-:W-:Y:S01]  /*19ce0*/  FFMA.SAT R49, -R47, R0, 0.5 ;  /* 0x3f0000002f317423 */ /* 0x000fe20000002100 */
[----:B------:R-:W-:Y:S01]  /*19cf0*/  FFMA R42, -R41, 1.4426950216293334961, -R40 ;  /* 0x3fb8aa3b292a7823 */ /* 0x000fe20000000928 */
[-C--:B------:R-:W-:Y:S01]  /*19d00*/  FFMA.RM R40, R37, R2.reuse, 12582913 ;  /* 0x4b40000125287423 */ /* 0x080fe20000004002 */
[----:B------:R-:W-:Y:S01]  /*19d10*/  FADD R44, R39, -12583039 ;  /* 0xcb40007f272c7421 */ /* 0x000fe20000000000 */
[----:B------:R-:W-:Y:S01]  /*19d20*/  FFMA.RM R37, R49, R2, 12582913 ;  /* 0x4b40000131257423 */ /* 0x000fe20000004002 */
[----:B------:R-:W-:Y:S01]  /*19d30*/  FFMA R42, -R41, 1.925963033500011079e-08, R42 ;  /* 0x32a57060292a7823 */ /* 0x000fe2000000012a */
[----:B------:R-:W-:Y:S01]  /*19d40*/  FADD R46, R40, -12583039 ;  /* 0xcb40007f282e7421 */ /* 0x000fe20000000000 */
[----:B------:R-:W-:Y:S01]  /*19d50*/  FFMA R44, -R43, 1.4426950216293334961, -R44 ;  /* 0x3fb8aa3b2b2c7823 */ /* 0x000fe2000000092c */
[----:B------:R-:W-:Y:S01]  /*19d60*/  FADD R48, R37, -12583039 ;  /* 0xcb40007f25307421 */ /* 0x000fe20000000000 */
[----:B------:R-:W-:Y:S01]  /*19d70*/  FFMA R41, R17, R53, R8 ;  /* 0x0000003511297223 */ /* 0x000fe20000000008 */
[----:B------:R-:W-:Y:S01]  /*19d80*/  FFMA R46, -R45, 1.4426950216293334961, -R46 ;  /* 0x3fb8aa3b2d2e7823 */ /* 0x000fe2000000092e */
[----:B------:R-:W-:Y:S01]  /*19d90*/  FFMA R44, -R43, 1.925963033500011079e-08, R44 ;  /* 0x32a570602b2c7823 */ /* 0x000fe2000000012c */
[----:B------:R-:W-:Y:S01]  /*19da0*/  FFMA R48, -R47, 1.4426950216293334961, -R48 ;  /* 0x3fb8aa3b2f307823 */ /* 0x000fe20000000930 */
[----:B------:R-:W-:Y:S01]  /*19db0*/  FFMA R43, R17, R51, R7 ;  /* 0x00000033112b7223 */ /* 0x000fe20000000007 */
[----:B------:R-:W-:Y:S01]  /*19dc0*/  FFMA R46, -R45, 1.925963033500011079e-08, R46 ;  /* 0x32a570602d2e7823 */ /* 0x000fe2000000012e */
[----:B------:R-:W-:Y:S01]  /*19dd0*/  FFMA.SAT R51, -R41, R0, 0.5 ;  /* 0x3f00000029337423 */ /* 0x000fe20000002100 */
[----:B------:R-:W-:Y:S01]  /*19de0*/  FFMA R45, R17, R52, R6 ;  /* 0x00000034112d7223 */ /* 0x000fe20000000006 */
[----:B------:R-:W-:Y:S01]  /*19df0*/  FFMA R48, -R47, 1.925963033500011079e-08, R48 ;  /* 0x32a570602f307823 */ /* 0x000fe20000000130 */
[----:B------:R-:W-:Y:S01]  /*19e00*/  FFMA.SAT R53, -R43, R0, 0.5 ;  /* 0x3f0000002b357423 */ /* 0x000fe20000002100 */
[----:B------:R-:W-:Y:S01]  /*19e10*/  FFMA R47, R17, R50, R5 ;  /* 0x00000032112f7223 */ /* 0x000fe20000000005 */
[----:B------:R-:W-:Y:S01]  /*19e20*/  FFMA.RM R50, R51, R2, 12582913 ;  /* 0x4b40000133327423 */ /* 0x000fe20000004002 */
[----:B------:R-:W-:Y:S01]  /*19e30*/  FFMA.SAT R51, -R45, R0, 0.5 ;  /* 0x3f0000002d337423 */ /* 0x000fe20000002100 */
[----:B------:R-:W-:Y:S01]  /*19e40*/  MUFU.EX2 R15, R15 ;  /* 0x0000000f000f7308 */ /* 0x000fe20000000800 */
[----:B------:R-:W-:Y:S01]  /*19e50*/  FFMA.RM R53, R53, R2, 12582913 ;  /* 0x4b40000135357423 */ /* 0x000fe20000004002 */
[----:B------:R-:W-:Y:S01]  /*19e60*/  FFMA.SAT R55, -R47, R0, 0.5 ;  /* 0x3f0000002f377423 */ /* 0x000fe20000002100 */
[-C--:B------:R-:W-:Y:S01]  /*19e70*/  FFMA.RM R52, R51, R2.reuse, 12582913 ;  /* 0x4b40000133347423 */ /* 0x080fe20000004002 */
[----:B------:R-:W-:Y:S01]  /*19e80*/  SHF.L.U32 R14, R14, 0x17, RZ ;  /* 0x000000170e0e7819 */ /* 0x000fe200000006ff */
[----:B------:R-:W-:Y:S01]  /*19e90*/  FADD R0, R53, -12583039 ;  /* 0xcb40007f35007421 */ /* 0x000fe20000000000 */
[----:B------:R-:W-:Y:S01]  /*19ea0*/  FFMA.RM R55, R55, R2, 12582913 ;  /* 0x4b40000137377423 */ /* 0x000fe20000004002 */
[----:B------:R-:W-:Y:S01]  /*19eb0*/  FADD R2, R52, -12583039 ;  /* 0xcb40007f34027421 */ /* 0x000fe20000000000 */
[----:B------:R-:W1:Y:S01]  /*19ec0*/  MUFU.EX2 R25, R25 ;  /* 0x0000001900197308 */ /* 0x000e620000000800 */
[----:B------:R-:W-:Y:S01]  /*19ed0*/  FFMA R0, -R43, 1.4426950216293334961, -R0 ;  /* 0x3fb8aa3b2b007823 */ /* 0x000fe20000000900 */
[----:B------:R-:W-:Y:S01]  /*19ee0*/  FADD R54, R55, -12583039 ;  /* 0xcb40007f37367421 */ /* 0x000fe20000000000 */
[----:B------:R-:W-:Y:S01]  /*19ef0*/  FFMA R2, -R45, 1.4426950216293334961, -R2 ;  /* 0x3fb8aa3b2d027823 */ /* 0x000fe20000000902 */
[----:B------:R-:W-:Y:S01]  /*19f00*/  SHF.L.U32 R26, R26, 0x17, RZ ;  /* 0x000000171a1a7819 */ /* 0x000fe200000006ff */
[----:B------:R-:W-:Y:S01]  /*19f10*/  FFMA R43, -R43, 1.925963033500011079e-08, R0 ;  /* 0x32a570602b2b7823 */ /* 0x000fe20000000100 */
[----:B------:R-:W-:-:S02]  /*19f20*/  IMAD.SHL.U32 R0, R3, 0x800000, RZ ;  /* 0x0080000003007824 */ /* 0x000fc400078e00ff */
[----:B------:R-:W-:Y:S01]  /*19f30*/  FFMA R45, -R45, 1.925963033500011079e-08, R2 ;  /* 0x32a570602d2d7823 */ /* 0x000fe20000000102 */
[----:B------:R2:W-:Y:S01]  /*19f40*/  MUFU.EX2 R49, R44 ;  /* 0x0000002c00317308 */ /* 0x0005e20000000800 */
[----:B------:R-:W-:Y:S01]  /*19f50*/  SHF.L.U32 R2, R13, 0x17, RZ ;  /* 0x000000170d027819 */ /* 0x000fe200000006ff */
[----:B------:R-:W-:Y:S01]  /*19f60*/  FFMA R54, -R47, 1.4426950216293334961, -R54 ;  /* 0x3fb8aa3b2f367823 */ /* 0x000fe20000000936 */
[----:B------:R-:W-:Y:S01]  /*19f70*/  SHF.L.U32 R3, R24, 0x17, RZ ;  /* 0x0000001718037819 */ /* 0x000fe200000006ff */
[----:B------:R-:W-:Y:S01]  /*19f80*/  IMAD.SHL.U32 R33, R33, 0x800000, RZ ;  /* 0x0080000021217824 */ /* 0x000fe200078e00ff */
[----:B------:R-:W-:Y:S01]  /*19f90*/  SHF.L.U32 R29, R29, 0x17, RZ ;  /* 0x000000171d1d7819 */ /* 0x000fe200000006ff */
[----:B------:R-:W-:Y:S01]  /*19fa0*/  FFMA R54, -R47, 1.925963033500011079e-08, R54 ;  /* 0x32a570602f367823 */ /* 0x000fe20000000136 */
[----:B------:R-:W-:Y:S01]  /*19fb0*/  SHF.L.U32 R13, R35, 0x17, RZ ;  /* 0x00000017230d7819 */ /* 0x000fe200000006ff */
[----:B------:R3:W4:Y:S01]  /*19fc0*/  MUFU.EX2 R51, R48 ;  /* 0x0000003000337308 */ /* 0x0007220000000800 */
[----:B--2---:R-:W-:Y:S01]  /*19fd0*/  FADD R44, R50, -12583039 ;  /* 0xcb40007f322c7421 */ /* 0x004fe20000000000 */
[----:B-1----:R-:W-:Y:S01]  /*19fe0*/  FFMA R25, R2, R25, 1 ;  /* 0x3f80000002197423 */ /* 0x002fe20000000019 */
[----:B------:R-:W-:-:S02]  /*19ff0*/  IMAD.SHL.U32 R24, R37, 0x800000, RZ ;  /* 0x0080000025187824 */ /* 0x000fc400078e00ff */
[----:B------:R-:W-:-:S03]  /*1a000*/  FFMA R44, -R41, 1.4426950216293334961, -R44 ;  /* 0x3fb8aa3b292c7823 */ /* 0x000fc6000000092c */
[----:B------:R-:W1:Y:S01]  /*1a010*/  MUFU.EX2 R28, R28 ;  /* 0x0000001c001c7308 */ /* 0x000e620000000800 */
[----:B---3--:R-:W-:Y:S01]  /*1a020*/  FFMA R48, R0, R15, 1 ;  /* 0x3f80000000307423 */ /* 0x008fe2000000000f */
[----:B------:R-:W-:Y:S01]  /*1a030*/  FFMA R44, -R41, 1.925963033500011079e-08, R44 ;  /* 0x32a57060292c7823 */ /* 0x000fe2000000012c */
[----:B------:R-:W-:-:S03]  /*1a040*/  SHF.L.U32 R15, R40, 0x17, RZ ;  /* 0x00000017280f7819 */ /* 0x000fc600000006ff */
[----:B------:R-:W-:Y:S02]  /*1a050*/  IADD3 R2, R48, 0x1800000, RZ ;  /* 0x0180000030027810 */ /* 0x000fe40007ffe0ff */
[----:B------:R-:W2:Y:S01]  /*1a060*/  MUFU.EX2 R27, R27 ;  /* 0x0000001b001b7308 */ /* 0x000ea20000000800 */
[----:B----4-:R-:W-:Y:S01]  /*1a070*/  FFMA R24, R24, R51, 1 ;  /* 0x3f80000018187423 */ /* 0x010fe20000000033 */
[----:B------:R-:W-:-:S04]  /*1a080*/  LOP3.LUT R2, R2, 0x7f800000, RZ, 0xc0, !PT ;  /* 0x7f80000002027812 */ /* 0x000fc800078ec0ff */
[----:B------:R-:W-:Y:S02]  /*1a090*/  ISETP.GT.U32.AND P2, PT, R2, 0x1ffffff, PT ;  /* 0x01ffffff0200780c */ /* 0x000fe40003f44070 */
[----:B------:R-:W3:Y:S01]  /*1a0a0*/  MUFU.EX2 R31, R31 ;  /* 0x0000001f001f7308 */ /* 0x000ee20000000800 */
[----:B-1----:R-:W-:Y:S01]  /*1a0b0*/  FFMA R28, R3, R28, 1 ;  /* 0x3f800000031c7423 */ /* 0x002fe2000000001c */
[----:B------:R-:W-:Y:S02]  /*1a0c0*/  SHF.L.U32 R3, R30, 0x17, RZ ;  /* 0x000000171e037819 */ /* 0x000fe400000006ff */
[----:B------:R-:W-:-:S04]  /*1a0d0*/  SHF.L.U32 R30, R52, 0x17, RZ ;  /* 0x00000017341e7819 */ /* 0x000fc800000006ff */
[----:B------:R-:W1:Y:S01]  /*1a0e0*/  MUFU.EX2 R34, R34 ;  /* 0x0000002200227308 */ /* 0x000e620000000800 */
[----:B--2---:R-:W-:Y:S01]  /*1a0f0*/  FFMA R27, R14, R27, 1 ;  /* 0x3f8000000e1b7423 */ /* 0x004fe2000000001b */
[----:B------:R-:W-:-:S05]  /*1a100*/  SHF.L.U32 R14, R39, 0x17, RZ ;  /* 0x00000017270e7819 */ /* 0x000fca00000006ff */
[----:B------:R-:W-:Y:S01]  /*1a110*/  FFMA R14, R14, R49, 1 ;  /* 0x3f8000000e0e7423 */ /* 0x000fe20000000031 */
[----:B------:R-:W2:Y:S01]  /*1a120*/  MUFU.EX2 R36, R36 ;  /* 0x0000002400247308 */ /* 0x000ea20000000800 */
[----:B---3--:R-:W-:Y:S01]  /*1a130*/  FFMA R31, R26, R31, 1 ;  /* 0x3f8000001a1f7423 */ /* 0x008fe2000000001f */
[----:B------:R-:W-:-:S06]  /*1a140*/  SHF.L.U32 R26, R50, 0x17, RZ ;  /* 0x00000017321a7819 */ /* 0x000fcc00000006ff */
[----:B------:R-:W3:Y:S01]  /*1a150*/  MUFU.EX2 R38, R38 ;  /* 0x0000002600267308 */ /* 0x000ee20000000800 */
[----:B-1----:R-:W-:Y:S01]  /*1a160*/  FFMA R34, R29, R34, 1 ;  /* 0x3f8000001d227423 */ /* 0x002fe20000000022 */
[----:B------:R-:W-:-:S06]  /*1a170*/  SHF.L.U32 R29, R53, 0x17, RZ ;  /* 0x00000017351d7819 */ /* 0x000fcc00000006ff */
[----:B------:R-:W1:Y:S01]  /*1a180*/  MUFU.EX2 R42, R42 ;  /* 0x0000002a002a7308 */ /* 0x000e620000000800 */
[----:B--2---:R-:W-:Y:S01]  /*1a190*/  FFMA R36, R33, R36, 1 ;  /* 0x3f80000021247423 */ /* 0x004fe20000000024 */
[----:B------:R-:W-:-:S06]  /*1a1a0*/  SHF.L.U32 R33, R55, 0x17, RZ ;  /* 0x0000001737217819 */ /* 0x000fcc00000006ff */
        /* <DEDUP_REMOVED lines=9> */
[----:B-1----:R-:W-:Y:S01]  /*1a240*/  FFMA R29, R29, R0, 1 ;  /* 0x3f8000001d1d7423 */ /* 0x002fe20000000000 */
[----:B--2---:R-:W-:Y:S01]  /*1a250*/  FFMA R30, R30, R45, 1 ;  /* 0x3f8000001e1e7423 */ /* 0x004fe2000000002d */
[----:B---3--:R-:W-:Y:S01]  /*1a260*/  FFMA R33, R33, R54, 1 ;  /* 0x3f80000021217423 */ /* 0x008fe20000000036 */
[----:B------:R-:W-:Y:S06]  /*1a270*/  @P2 BRA `(.L_x_523) ;  /* 0x0000000000142947 */ /* 0x000fec0003800000 */
[----:B------:R-:W-:Y:S02]  /*1a280*/  MOV R0, R48 ;  /* 0x0000003000007202 */ /* 0x000fe40000000f00 */
[----:B------:R-:W-:-:S07]  /*1a290*/  MOV R2, 0x1a2b0 ;  /* 0x0001a2b000027802 */ /* 0x000fce0000000f00 */
[----:B------:R-:W-:Y:S05]  /*1a2a0*/  CALL.REL.NOINC `($__internal_0_$__cuda_sm20_rcp_rn_f32_slowpath) ;  /* 0x0000013800b47944 */ /* 0x000fea0003c00000 */
[----:B------:R-:W-:Y:S01]  /*1a2b0*/  IMAD.MOV.U32 R35, RZ, RZ, R0 ;  /* 0x000000ffff237224 */ /* 0x000fe200078e0000 */
[----:B------:R-:W-:Y:S06]  /*1a2c0*/  BRA `(.L_x_524) ;  /* 0x0000000000107947 */ /* 0x000fec0003800000 */
.L_x_523:
[----:B------:R-:W1:Y:S02]  /*1a2d0*/  MUFU.RCP R35, R48 ;  /* 0x0000003000237308 */ /* 0x000e640000001000 */
[----:B-1----:R-:W-:-:S04]  /*1a2e0*/  FFMA R0, R48, R35, -1 ;  /* 0xbf80000030007423 */ /* 0x002fc80000000023 */
[----:B------:R-:W-:-:S04]  /*1a2f0*/  FADD.FTZ R0, -R0, -RZ ;  /* 0x800000ff00007221 */ /* 0x000fc80000010100 */
[----:B------:R-:W-:-:S07]  /*1a300*/  FFMA R35, R35, R0, R35 ;  /* 0x0000000023237223 */ /* 0x000fce0000000023 */
.L_x_524:
[----:B------:R-:W-:Y:S05]  /*1a310*/  BSYNC B1 ;  /* 0x0000000000017941 */ /* 0x000fea0003800000 */
.L_x_522:
        /* <DEDUP_REMOVED lines=10> */
.L_x_526:
[----:B------:R-:W1:Y:S02]  /*1a3c0*/  MUFU.RCP R40, R25 ;  /* 0x0000001900287308 */ /* 0x000e640000001000 */
[----:B-1----:R-:W-:-:S04]  /*1a3d0*/  FFMA R0, R25, R40, -1 ;  /* 0xbf80000019007423 */ /* 0x002fc80000000028 */
[----:B------:R-:W-:-:S04]  /*1a3e0*/  FADD.FTZ R3, -R0, -RZ ;  /* 0x800000ff00037221 */ /* 0x000fc80000010100 */
[----:B------:R-:W-:-:S07]  /*1a3f0*/  FFMA R40, R40, R3, R40 ;  /* 0x0000000328287223 */ /* 0x000fce0000000028 */
.L_x_527:
[----:B------:R-:W-:Y:S05]  /*1a400*/  BSYNC B1 ;  /* 0x0000000000017941 */ /* 0x000fea0003800000 */
.L_x_525:
        /* <DEDUP_REMOVED lines=10> */
.L_x_529:
[----:B------:R-:W1:Y:S02]  /*1a4b0*/  MUFU.RCP R0, R27 ;  /* 0x0000001b00007308 */ /* 0x000e640000001000 */
[----:B-1----:R-:W-:-:S04]  /*1a4c0*/  FFMA R2, R27, R0, -1 ;  /* 0xbf8000001b027423 */ /* 0x002fc80000000000 */
[----:B------:R-:W-:-:S04]  /*1a4d0*/  FADD.FTZ R25, -R2, -RZ ;  /* 0x800000ff02197221 */ /* 0x000fc80000010100 */
[----:B------:R-:W-:-:S07]  /*1a4e0*/  FFMA R25, R0, R25, R0 ;  /* 0x0000001900197223 */ /* 0x000fce0000000000 */
.L_x_530:
[----:B------:R-:W-:Y:S05]  /*1a4f0*/  BSYNC B1 ;  /* 0x0000000000017941 */ /* 0x000fea0003800000 */
.L_x_528:
        /* <DEDUP_REMOVED lines=10> */
.L_x_532:
[----:B------:R-:W1:Y:S02]  /*1a5a0*/  MUFU.RCP R3, R28 ;  /* 0x0000001c00037308 */ /* 0x000e640000001000 */
[----:B-1----:R-:W-:-:S04]  /*1a5b0*/  FFMA R0, R28, R3, -1 ;  /* 0xbf8000001c007423 */ /* 0x002fc80000000003 */
[----:B------:R-:W-:-:S04]  /*1a5c0*/  FADD.FTZ R0, -R0, -RZ ;  /* 0x800000ff00007221 */ /* 0x000fc80000010100 */
[----:B------:R-:W-:-:S07]  /*1a5d0*/  FFMA R42, R3, R0, R3 ;  /* 0x00000000032a7223 */ /* 0x000fce0000000003 */
.L_x_533:
[----:B------:R-:W-:Y:S05]  /*1a5e0*/  BSYNC B1 ;  /* 0x0000000000017941 */ /* 0x000fea0003800000 */
.L_x_531:
        /* <DEDUP_REMOVED lines=10> */
.L_x_535:
[----:B------:R-:W1:Y:S02]  /*1a690*/  MUFU.RCP R0, R31 ;  /* 0x0000001f00007308 */ /* 0x000e640000001000 */
[----:B-1----:R-:W-:-:S04]  /*1a6a0*/  FFMA R2, R31, R0, -1 ;  /* 0xbf8000001f027423 */ /* 0x002fc80000000000 */
[----:B------:R-:W-:-:S04]  /*1a6b0*/  FADD.FTZ R27, -R2, -RZ ;  /* 0x800000ff021b7221 */ /* 0x000fc80000010100 */
[----:B------:R-:W-:-:S07]  /*1a6c0*/  FFMA R27, R0, R27, R0 ;  /* 0x0000001b001b7223 */ /* 0x000fce0000000000 */
.L_x_536:
[----:B------:R-:W-:Y:S05]  /*1a6d0*/  BSYNC B1 ;  /* 0x0000000000017941 */ /* 0x000fea0003800000 */
.L_x_534:
        /* <DEDUP_REMOVED lines=10> */
.L_x_538:
[----:B------:R-:W1:Y:S02]  /*1a780*/  MUFU.RCP R3, R34 ;  /* 0x0000002200037308 */ /* 0x000e640000001000 */
[----:B-1----:R-:W-:-:S04]  /*1a790*/  FFMA R0, R34, R3, -1 ;  /* 0xbf80000022007423 */ /* 0x002fc80000000003 */
[----:B------:R-:W-:-:S04]  /*1a7a0*/  FADD.FTZ R0, -R0, -RZ ;  /* 0x800000ff00007221 */ /* 0x000fc80000010100 */
[----:B------:R-:W-:-:S07]  /*1a7b0*/  FFMA R28, R3, R0, R3 ;  /* 0x00000000031c7223 */ /* 0x000fce0000000003 */
.L_x_539:
[----:B------:R-:W-:Y:S05]  /*1a7c0*/  BSYNC B1 ;  /* 0x0000000000017941 */ /* 0x000fea0003800000 */
.L_x_537:
        /* <DEDUP_REMOVED lines=10> */
.L_x_541:
[----:B------:R-:W1:Y:S02]  /*1a870*/  MUFU.RCP R31, R36 ;  /* 0x00000024001f7308 */ /* 0x000e640000001000 */
[----:B-1----:R-:W-:-:S04]  /*1a880*/  FFMA R0, R36, R31, -1 ;  /* 0xbf80000024007423 */ /* 0x002fc8000000001f */
[----:B------:R-:W-:-:S04]  /*1a890*/  FADD.FTZ R0, -R0, -RZ ;  /* 0x800000ff00007221 */ /* 0x000fc80000010100 */
[----:B------:R-:W-:-:S07]  /*1a8a0*/  FFMA R31, R31, R0, R31 ;  /* 0x000000001f1f7223 */ /* 0x000fce000000001f */
.L_x_542:
[----:B------:R-:W-:Y:S05]  /*1a8b0*/  BSYNC B1 ;  /* 0x0000000000017941 */ /* 0x000fea0003800000 */
.L_x_540:
        /* <DEDUP_REMOVED lines=10> */
.L_x_544:
[----:B------:R-:W1:Y:S02]  /*1a960*/  MUFU.RCP R3, R38 ;  /* 0x0000002600037308 */ /* 0x000e640000001000 */
[----:B-1----:R-:W-:-:S04]  /*1a970*/  FFMA R0, R38, R3, -1 ;  /* 0xbf80000026007423 */ /* 0x002fc80000000003 */
[----:B------:R-:W-:-:S04]  /*1a980*/  FADD.FTZ R0, -R0, -RZ ;  /* 0x800000ff00007221 */ /* 0x000fc80000010100 */
[----:B------:R-:W-:-:S07]  /*1a990*/  FFMA R34, R3, R0, R3 ;  /* 0x0000000003227223 */ /* 0x000fce0000000003 */
.L_x_545:
[----:B------:R-:W-:Y:S05]  /*1a9a0*/  BSYNC B1 ;  /* 0x0000000000017941 */ /* 0x000fea0003800000 */
.L_x_543:
        /* <DEDUP_REMOVED lines=10> */
.L_x_547:
[----:B------:R-:W1:Y:S02]  /*1aa50*/  MUFU.RCP R36, R13 ;  /* 0x0000000d00247308 */ /* 0x000e640000001000 */
[----:B-1----:R-:W-:-:S04]  /*1aa60*/  FFMA R0, R13, R36, -1 ;  /* 0xbf8000000d007423 */ /* 0x002fc80000000024 */
[----:B------:R-:W-:-:S04]  /*1aa70*/  FADD.FTZ R3, -R0, -RZ ;  /* 0x800000ff00037221 */ /* 0x000fc80000010100 */
[----:B------:R-:W-:-:S07]  /*1aa80*/  FFMA R36, R36, R3, R36 ;  /* 0x0000000324247223 */ /* 0x000fce0000000024 */
.L_x_548:
[----:B------:R-:W-:Y:S05]  /*1aa90*/  BSYNC B1 ;  /* 0x0000000000017941 */ /* 0x000fea0003800000 */
.L_x_546:
        /* <DEDUP_REMOVED lines=10> */
.L_x_550:
[----:B------:R-:W1:Y:S02]  /*1ab40*/  MUFU.RCP R13, R14 ;  /* 0x0000000e000d7308 */ /* 0x000e640000001000 */
[----:B-1----:R-:W-:-:S04]  /*1ab50*/  FFMA R0, R14, R13, -1 ;  /* 0xbf8000000e007423 */ /* 0x002fc8000000000d */
[----:B------:R-:W-:-:S04]  /*1ab60*/  FADD.FTZ R0, -R0, -RZ ;  /* 0x800000ff00007221 */ /* 0x000fc80000010100 */
[----:B------:R-:W-:-:S07]  /*1ab70*/  FFMA R13, R13, R0, R13 ;  /* 0x000000000d0d7223 */ /* 0x000fce000000000d */
.L_x_551:
[----:B------:R-:W-:Y:S05]  /*1ab80*/  BSYNC B1 ;  /* 0x0000000000017941 */ /* 0x000fea0003800000 */
.L_x_549:
        /* <DEDUP_REMOVED lines=10> */
.L_x_553:
[----:B------:R-:W1:Y:S02]  /*1ac30*/  MUFU.RCP R14, R15 ;  /* 0x0000000f000e7308 */ /* 0x000e640000001000 */
[----:B-1----:R-:W-:-:S04]  /*1ac40*/  FFMA R0, R15, R14, -1 ;  /* 0xbf8000000f007423 */ /* 0x002fc8000000000e */
[----:B------:R-:W-:-:S04]  /*1ac50*/  FADD.FTZ R3, -R0, -RZ ;  /* 0x800000ff00037221 */ /* 0x000fc80000010100 */
[----:B------:R-:W-:-:S07]  /*1ac60*/  FFMA R14, R14, R3, R14 ;  /* 0x000000030e0e7223 */ /* 0x000fce000000000e */
.L_x_554:
[----:B------:R-:W-:Y:S05]  /*1ac70*/  BSYNC B1 ;  /* 0x0000000000017941 */ /* 0x000fea0003800000 */
.L_x_552:
        /* <DEDUP_REMOVED lines=10> */
.L_x_556:
[----:B------:R-:W1:Y:S02]  /*1ad20*/  MUFU.RCP R15, R24 ;  /* 0x00000018000f7308 */ /* 0x000e640000001000 */
[----:B-1----:R-:W-:-:S04]  /*1ad30*/  FFMA R0, R24, R15, -1 ;  /* 0xbf80000018007423 */ /* 0x002fc8000000000f */
[----:B------:R-:W-:-:S04]  /*1ad40*/  FADD.FTZ R0, -R0, -RZ ;  /* 0x800000ff00007221 */ /* 0x000fc80000010100 */
[----:B------:R-:W-:-:S07]  /*1ad50*/  FFMA R15, R15, R0, R15 ;  /* 0x000000000f0f7223 */ /* 0x000fce000000000f */
.L_x_557:
[----:B------:R-:W-:Y:S05]  /*1ad60*/  BSYNC B1 ;  /* 0x0000000000017941 */ /* 0x000fea0003800000 */
.L_x_555:
        /* <DEDUP_REMOVED lines=10> */
.L_x_559:
[----:B------:R-:W1:Y:S02]  /*1ae10*/  MUFU.RCP R37, R26 ;  /* 0x0000001a00257308 */ /* 0x000e640000001000 */
[----:B-1----:R-:W-:-:S04]  /*1ae20*/  FFMA R0, R26, R37, -1 ;  /* 0xbf8000001a007423 */ /* 0x002fc80000000025 */
[----:B------:R-:W-:-:S04]  /*1ae30*/  FADD.FTZ R0, -R0, -RZ ;  /* 0x800000ff00007221 */ /* 0x000fc80000010100 */
[----:B------:R-:W-:-:S07]  /*1ae40*/  FFMA R37, R37, R0, R37 ;  /* 0x0000000025257223 */ /* 0x000fce0000000025 */
.L_x_560:
[----:B------:R-:W-:Y:S05]  /*1ae50*/  BSYNC B1 ;  /* 0x0000000000017941 */ /* 0x000fea0003800000 */
.L_x_558:
        /* <DEDUP_REMOVED lines=10> */
.L_x_562:
[----:B------:R-:W1:Y:S02]  /*1af00*/  MUFU.RCP R38, R29 ;  /* 0x0000001d00267308 */ /* 0x000e640000001000 */
[----:B-1----:R-:W-:-:S04]  /*1af10*/  FFMA R0, R29, R38, -1 ;  /* 0xbf8000001d007423 */ /* 0x002fc80000000026 */
[----:B------:R-:W-:-:S04]  /*1af20*/  FADD.FTZ R3, -R0, -RZ ;  /* 0x800000ff00037221 */ /* 0x000fc80000010100 */
[----:B------:R-:W-:-:S07]  /*1af30*/  FFMA R38, R38, R3, R38 ;  /* 0x0000000326267223 */ /* 0x000fce0000000026 */
.L_x_563:
[----:B------:R-:W-:Y:S05]  /*1af40*/  BSYNC B1 ;  /* 0x0000000000017941 */ /* 0x000fea0003800000 */
.L_x_561:
        /* <DEDUP_REMOVED lines=10> */
.L_x_565:
[----:B------:R-:W1:Y:S02]  /*1aff0*/  MUFU.RCP R39, R30 ;  /* 0x0000001e00277308 */ /* 0x000e640000001000 */
[----:B-1----:R-:W-:-:S04]  /*1b000*/  FFMA R0, R30, R39, -1 ;  /* 0xbf8000001e007423 */ /* 0x002fc80000000027 */
[----:B------:R-:W-:-:S04]  /*1b010*/  FADD.FTZ R0, -R0, -RZ ;  /* 0x800000ff00007221 */ /* 0x000fc80000010100 */
[----:B------:R-:W-:-:S07]  /*1b020*/  FFMA R39, R39, R0, R39 ;  /* 0x0000000027277223 */ /* 0x000fce0000000027 */
.L_x_566:
[----:B------:R-:W-:Y:S05]  /*1b030*/  BSYNC B1 ;  /* 0x0000000000017941 */ /* 0x000fea0003800000 */
.L_x_564:
        /* <DEDUP_REMOVED lines=8> */
.L_x_567:
[----:B------:R-:W1:Y:S02]  /*1b0c0*/  MUFU.RCP R0, R33 ;  /* 0x0000002100007308 */ /* 0x000e640000001000 */
[----:B-1----:R-:W-:-:S04]  /*1b0d0*/  FFMA R2, R33, R0, -1 ;  /* 0xbf80000021027423 */ /* 0x002fc80000000000 */
[----:B------:R-:W-:-:S04]  /*1b0e0*/  FADD.FTZ R3, -R2, -RZ ;  /* 0x800000ff02037221 */ /* 0x000fc80000010100 */
[----:B------:R-:W-:-:S07]  /*1b0f0*/  FFMA R0, R0, R3, R0 ;  /* 0x0000000300007223 */ /* 0x000fce0000000000 */
.L_x_568:
        /* <DEDUP_REMOVED lines=29> */
.L_x_570:
[----:B------:R-:W-:Y:S05]  /*1b2d0*/  BSYNC B0 ;  /* 0x0000000000007941 */ /* 0x000fea0003800000 */
.L_x_569:
[----:B------:R-:W-:Y:S06]  /*1b2e0*/  BAR.SYNC.DEFER_BLOCKING 0x1, 0x100 ;  /* 0x0044000000007b1d */ /* 0x000fec0000010000 */
[----:B------:R-:W-:Y:S04]  /*1b2f0*/  BSSY B0, `(.L_x_571) ;  /* 0x000000a000007945 */ /* 0x000fe80003800000 */
[----:B------:R-:W-:Y:S05]  /*1b300*/  @P0 BRA `(.L_x_572) ;  /* 0x0000000000200947 */ /* 0x000fea0003800000 */
[----:B------:R-:W-:-:S06]  /*1b310*/  UISETP.NE.AND UP0, UPT, UR43, 0x3, UPT ;  /* 0x000000032b00788c */ /* 0x000fcc000bf05270 */
[----:B------:R-:W-:-:S13]  /*1b320*/  PLOP3.LUT P2, PT, PT, PT, UP0, 0x80, 0x0 ;  /* 0x000000000000781c */ /* 0x000fda0003f4f008 */
[----:B------:R-:W-:Y:S05]  /*1b330*/  @!P2 BRA `(.L_x_573) ;  /* 0x000000000004a947 */ /* 0x000fea0003800000 */
[----:B------:R-:W-:Y:S01]  /*1b340*/  BPT.TRAP 0x1 ;  /* 0x000000040000795c */ /* 0x000fe20000300000 */
.L_x_573:
[----:B------:R-:W-:-:S04]  /*1b350*/  ULEA UR4, UR8, UR46, 0x3 ;  /* 0x0000002e08047291 */ /* 0x000fc8000f8e183f */
[----:B------:R-:W-:-:S04]  /*1b360*/  UIADD3 UR4, UR4, 0x50, URZ ;  /* 0x0000005004047890 */ /* 0x000fc8000fffe03f */
[----:B------:R-:W-:-:S09]  /*1b370*/  UPRMT UR4, UR47, 0x654, UR4 ;  /* 0x000006542f047896 */ /* 0x000fd20008000004 */
[----:B------:R-:W-:Y:S03]  /*1b380*/  SYNCS.ARRIVE.TRANS64.RED.A1T0 RZ, [UR4], RZ ;  /* 0x000000ffffff79a7 */ /* 0x000fe60008100404 */
.L_x_572:
[----:B------:R-:W-:Y:S05]  /*1b390*/  BSYNC B0 ;  /* 0x0000000000007941 */ /* 0x000fea0003800000 */
.L_x_571:
        /* <DEDUP_REMOVED lines=9> */
.L_x_576:
        /* <DEDUP_REMOVED lines=8> */
.L_x_1135:
[----:B------:R-:W-:Y:S05]  /*1b4b0*/  BSYNC B1 ;  /* 0x0000000000017941 */ /* 0x000fea0003800000 */
.L_x_577:
[----:B------:R-:W-:Y:S05]  /*1b4c0*/  @P1 BRA `(.L_x_579) ;  /* 0x0000000000941947 */ /* 0x000fea0003800000 */
[----:B------:R-:W-:Y:S01]  /*1b4d0*/  LEA R25, R4, R156, 0xd ;  /* 0x0000009c04197211 */ /* 0x000fe200078e68ff */
[----:B------:R-:W-:Y:S05]  /*1b4e0*/  WARPSYNC.ALL ;  /* 0x0000000000007948 */ /* 0x000fea0003800000 */
[----:B------:R-:W-:Y:S01]  /*1b4f0*/  LEA R4, R164, R25, 0x1 ;  /* 0x00000019a4047211 */ /* 0x000fe200078e08ff */
[----:B------:R-:W2:Y:S05]  /*1b500*/  LDSM.16.M88.4 R12, [R25] ;  /* 0x00000000190c783b */ /* 0x000eaa0000000200 */
[----:B------:R-:W3:Y:S01]  /*1b510*/  LDSM.16.M88.4 R4, [R4] ;  /* 0x000000000404783b */ /* 0x000ee20000000200 */
[----:B--2---:R-:W-:Y:S01]  /*1b520*/  SHF.L.U32 R23, R13, 0x10, RZ ;  /* 0x000000100d177819 */ /* 0x004fe200000006ff */
[----:B-1----:R-:W-:Y:S01]  /*1b530*/  IMAD.U32 R3, R12, 0x10000, RZ ;  /* 0x000100000c037824 */ /* 0x002fe200078e00ff */
[----:B------:R-:W-:-:S02]  /*1b540*/  LOP3.LUT R11, R14, 0xffff0000, RZ, 0xc0, !PT ;  /* 0xffff00000e0b7812 */ /* 0x000fc400078ec0ff */
[----:B------:R-:W-:Y:S01]  /*1b550*/  SHF.L.U32 R19, R15, 0x10, RZ ;  /* 0x000000100f137819 */ /* 0x000fe200000006ff */
[----:B---3--:R-:W-:Y:S01]  /*1b560*/  IMAD.U32 R31, R6, 0x10000, RZ ;  /* 0x00010000061f7824 */ /* 0x008fe200078e00ff */
[C---:B------:R-:W-:Y:S01]  /*1b570*/  SHF.L.U32 R29, R5.reuse, 0x10, RZ ;  /* 0x00000010051d7819 */ /* 0x040fe200000006ff */
        /* <DEDUP_REMOVED lines=26> */
.L_x_579:
[----:B------:R-:W-:Y:S02]  /*1b720*/  LOP3.LUT R9, R9, R24, RZ, 0x3c, !PT ;  /* 0x0000001809097212 */ /* 0x000fe400078e3cff */
[----:B------:R-:W-:-:S07]  /*1b730*/  SEL R4, R2, RZ, P3 ;  /* 0x000000ff02047207 */ /* 0x000fce0001800000 */
.L_x_575:
[----:B------:R-:W-:Y:S05]  /*1b740*/  BSYNC B0 ;  /* 0x0000000000007941 */ /* 0x000fea0003800000 */
.L_x_574:
[----:B------:R-:W-:Y:S01]  /*1b750*/  MOV R2, 0x3bbb989d ;  /* 0x3bbb989d00027802 */ /* 0x000fe20000000f00 */
[C---:B------:R-:W-:Y:S01]  /*1b760*/  FFMA R15, R17.reuse, R88, R154 ;  /* 0x00000058110f7223 */ /* 0x040fe2000000009a */
[----:B-1----:R-:W-:Y:S01]  /*1b770*/  MOV R0, 0x437c0000 ;  /* 0x437c000000007802 */ /* 0x002fe20000000f00 */
[C---:B------:R-:W-:Y:S01]  /*1b780*/  FFMA R89, R17.reuse, R89, R153 ;  /* 0x0000005911597223 */ /* 0x040fe20000000099 */
[----:B------:R-:W-:Y:S01]  /*1b790*/  FFMA R27, R17, R90, R23 ;  /* 0x0000005a111b7223 */ /* 0x000fe20000000017 */
[-C--:B------:R-:W-:Y:S01]  /*1b7a0*/  FFMA.SAT R3, -R15, R2.reuse, 0.5 ;  /* 0x3f0000000f037423 */ /* 0x080fe20000002102 */
[----:B------:R-:W-:Y:S01]  /*1b7b0*/  FFMA R91, R17, R91, R152 ;  /* 0x0000005b115b7223 */ /* 0x000fe20000000098 */
[-C--:B------:R-:W-:Y:S01]  /*1b7c0*/  FFMA.SAT R13, -R89, R2.reuse, 0.5 ;  /* 0x3f000000590d7423 */ /* 0x080fe20000002102 */
[----:B------:R-:W-:Y:S01]  /*1b7d0*/  FFMA.SAT R25, -R27, R2, 0.5 ;  /* 0x3f0000001b197423 */ /* 0x000fe20000002102 */
[----:B------:R-:W-:Y:S01]  /*1b7e0*/  FFMA.RM R3, R3, R0, 12582913 ;  /* 0x4b40000103037423 */ /* 0x000fe20000004000 */
[----:B------:R-:W-:Y:S01]  /*1b7f0*/  FFMA.SAT R31, -R91, R2, 0.5 ;  /* 0x3f0000005b1f7423 */ /* 0x000fe20000002102 */
[----:B------:R-:W-:Y:S01]  /*1b800*/  FFMA.RM R13, R13, R0, 12582913 ;  /* 0x4b4000010d0d7423 */ /* 0x000fe20000004000 */
[----:B------:R-:W-:Y:S01]  /*1b810*/  FFMA R29, R17, R92, R21 ;  /* 0x0000005c111d7223 */ /* 0x000fe20000000015 */
[----:B------:R-:W-:Y:S01]  /*1b820*/  FADD R14, R3, -12583039 ;  /* 0xcb40007f030e7421 */ /* 0x000fe20000000000 */
[----:B------:R-:W-:Y:S01]  /*1b830*/  FFMA R93, R17, R93, R22 ;  /* 0x0000005d115d7223 */ /* 0x000fe20000000016 */
[----:B------:R-:W-:Y:S01]  /*1b840*/  FADD R24, R13, -12583039 ;  /* 0xcb40007f0d187421 */ /* 0x000fe20000000000 */
[----:B------:R-:W-:Y:S01]  /*1b850*/  FFMA R95, R17, R95, R20 ;  /* 0x0000005f115f7223 */ /* 0x000fe20000000014 */
[----:B------:R-:W-:Y:S01]  /*1b860*/  FFMA R14, -R15, 1.4426950216293334961, -R14 ;  /* 0x3fb8aa3b0f0e7823 */ /* 0x000fe2000000090e */
[----:B------:R-:W-:Y:S01]  /*1b870*/  FFMA.SAT R33, -R93, R2, 0.5 ;  /* 0x3f0000005d217423 */ /* 0x000fe20000002102 */
[----:B------:R-:W-:Y:S01]  /*1b880*/  FFMA R24, -R89, 1.4426950216293334961, -R24 ;  /* 0x3fb8aa3b59187823 */ /* 0x000fe20000000918 */
[----:B------:R-:W-:Y:S01]  /*1b890*/  FFMA R97, R17, R97, R12 ;  /* 0x0000006111617223 */ /* 0x000fe2000000000c */
[----:B------:R-:W-:Y:S01]  /*1b8a0*/  FFMA R15, -R15, 1.925963033500011079e-08, R14 ;  /* 0x32a570600f0f7823 */ /* 0x000fe2000000010e */
[-C--:B------:R-:W-:Y:S01]  /*1b8b0*/  FFMA.RM R14, R25, R0.reuse, 12582913 ;  /* 0x4b400001190e7423 */ /* 0x080fe20000004000 */
[----:B------:R-:W-:Y:S01]  /*1b8c0*/  FFMA R25, -R89, 1.925963033500011079e-08, R24 ;  /* 0x32a5706059197823 */ /* 0x000fe20000000118 */
[----:B------:R-:W-:Y:S01]  /*1b8d0*/  FFMA.RM R24, R31, R0, 12582913 ;  /* 0x4b4000011f187423 */ /* 0x000fe20000004000 */
[-C--:B------:R-:W-:Y:S01]  /*1b8e0*/  FFMA.SAT R31, -R29, R2.reuse, 0.5 ;  /* 0x3f0000001d1f7423 */ /* 0x080fe20000002102 */
[----:B------:R-:W-:Y:S01]  /*1b8f0*/  FADD R26, R14, -12583039 ;  /* 0xcb40007f0e1a7421 */ /* 0x000fe20000000000 */
[C---:B------:R-:W-:Y:S01]  /*1b900*/  FFMA R99, R17.reuse, R99, R10 ;  /* 0x0000006311637223 */ /* 0x040fe2000000000a */
[----:B------:R-:W-:Y:S01]  /*1b910*/  FADD R28, R24, -12583039 ;  /* 0xcb40007f181c7421 */ /* 0x000fe20000000000 */
[----:B------:R-:W-:Y:S01]  /*1b920*/  FFMA R101, R17, R101, R7 ;  /* 0x0000006511657223 */ /* 0x000fe20000000007 */
[----:B------:R-:W-:Y:S01]  /*1b930*/  FFMA R26, -R27, 1.4426950216293334961, -R26 ;  /* 0x3fb8aa3b1b1a7823 */ /* 0x000fe2000000091a */
[----:B------:R-:W-:Y:S01]  /*1b940*/  FFMA R103, R17, R103, R5 ;  /* 0x0000006711677223 */ /* 0x000fe20000000005 */
[----:B------:R-:W-:Y:S01]  /*1b950*/  FFMA R28, -R91, 1.4426950216293334961, -R28 ;  /* 0x3fb8aa3b5b1c7823 */ /* 0x000fe2000000091c */
[----:B------:R-:W-:Y:S01]  /*1b960*/  FFMA.SAT R49, -R101, R2, 0.5 ;  /* 0x3f00000065317423 */ /* 0x000fe20000002102 */
[----:B------:R-:W-:Y:S01]  /*1b970*/  FFMA R27, -R27, 1.925963033500011079e-08, R26 ;  /* 0x32a570601b1b7823 */ /* 0x000fe2000000011a */
[----:B------:R-:W-:Y:S01]  /*1b980*/  FFMA.RM R26, R31, R0, 12582913 ;  /* 0x4b4000011f1a7423 */ /* 0x000fe20000004000 */
[----:B------:R-:W-:Y:S01]  /*1b990*/  FFMA R31, R17, R94, R19 ;  /* 0x0000005e111f7223 */ /* 0x000fe20000000013 */
[----:B------:R-:W-:Y:S01]  /*1b9a0*/  FFMA R38, -R91, 1.925963033500011079e-08, R28 ;  /* 0x32a570605b267823 */ /* 0x000fe2000000011c */
[----:B------:R-:W-:Y:S01]  /*1b9b0*/  FFMA.RM R28, R33, R0, 12582913 ;  /* 0x4b400001211c7423 */ /* 0x000fe20000004000 */
[----:B------:R-:W-:Y:S01]  /*1b9c0*/  FADD R30, R26, -12583039 ;  /* 0xcb40007f1a1e7421 */ /* 0x000fe20000000000 */
[----:B------:R-:W-:Y:S01]  /*1b9d0*/  FFMA.SAT R33, -R31, R2, 0.5 ;  /* 0x3f0000001f217423 */ /* 0x000fe20000002102 */
[-C--:B------:R-:W-:Y:S01]  /*1b9e0*/  FFMA.RM R51, R49, R0.reuse, 12582913 ;  /* 0x4b40000131337423 */ /* 0x080fe20000004000 */
[----:B------:R-:W-:Y:S01]  /*1b9f0*/  FADD R34, R28, -12583039 ;  /* 0xcb40007f1c227421 */ /* 0x000fe20000000000 */
[----:B------:R-:W-:Y:S01]  /*1ba00*/  FFMA R30, -R29, 1.4426950216293334961, -R30 ;  /* 0x3fb8aa3b1d1e7823 */ /* 0x000fe2000000091e */
[----:B------:R-:W-:Y:S01]  /*1ba10*/  FFMA.RM R35, R33, R0, 12582913 ;  /* 0x4b40000121237423 */ /* 0x000fe20000004000 */
[----:B------:R-:W1:Y:S01]  /*1ba20*/  MUFU.EX2 R15, R15 ;  /* 0x0000000f000f7308 */ /* 0x000e620000000800 */
[----:B------:R-:W-:Y:S01]  /*1ba30*/  FFMA R34, -R93, 1.4426950216293334961, -R34 ;  /* 0x3fb8aa3b5d227823 */ /* 0x000fe20000000922 */
[----:B------:R-:W-:Y:S01]  /*1ba40*/  FFMA R30, -R29, 1.925963033500011079e-08, R30 ;  /* 0x32a570601d1e7823 */ /* 0x000fe2000000011e */
[-C--:B------:R-:W-:Y:S01]  /*1ba50*/  FFMA.SAT R29, -R95, R2.reuse, 0.5 ;  /* 0x3f0000005f1d7423 */ /* 0x080fe20000002102 */
[----:B------:R-:W-:Y:S01]  /*1ba60*/  FADD R36, R35, -12583039 ;  /* 0xcb40007f23247421 */ /* 0x000fe20000000000 */
[----:B------:R-:W-:Y:S01]  /*1ba70*/  FFMA R34, -R93, 1.925963033500011079e-08, R34 ;  /* 0x32a570605d227823 */ /* 0x000fe20000000122 */
[----:B------:R-:W-:Y:S01]  /*1ba80*/  FFMA.SAT R53, -R103, R2, 0.5 ;  /* 0x3f00000067357423 */ /* 0x000fe20000002102 */
[----:B------:R-:W-:Y:S01]  /*1ba90*/  FFMA.RM R39, R29, R0, 12582913 ;  /* 0x4b4000011d277423 */ /* 0x000fe20000004000 */
[----:B------:R-:W-:Y:S01]  /*1baa0*/  FFMA R29, R17, R96, R18 ;  /* 0x00000060111d7223 */ /* 0x000fe20000000012 */
[----:B------:R-:W-:Y:S01]  /*1bab0*/  FFMA R36, -R31, 1.4426950216293334961, -R36 ;  /* 0x3fb8aa3b1f247823 */ /* 0x000fe20000000924 */
[----:B------:R2:W-:Y:S01]  /*1bac0*/  MUFU.EX2 R33, R34 ;  /* 0x0000002200217308 */ /* 0x0005e20000000800 */
[----:B------:R-:W-:Y:S01]  /*1bad0*/  FADD R40, R39, -12583039 ;  /* 0xcb40007f27287421 */ /* 0x000fe20000000000 */
[----:B------:R-:W-:Y:S01]  /*1bae0*/  FFMA.SAT R37, -R29, R2, 0.5 ;  /* 0x3f0000001d257423 */ /* 0x000fe20000002102 */
[----:B------:R-:W-:Y:S01]  /*1baf0*/  FFMA R36, -R31, 1.925963033500011079e-08, R36 ;  /* 0x32a570601f247823 */ /* 0x000fe20000000124 */
[----:B------:R-:W-:Y:S01]  /*1bb00*/  FFMA R31, R17, R98, R11 ;  /* 0x00000062111f7223 */ /* 0x000fe2000000000b */
[----:B------:R-:W-:Y:S01]  /*1bb10*/  FFMA R40, -R95, 1.4426950216293334961, -R40 ;  /* 0x3fb8aa3b5f287823 */ /* 0x000fe20000000928 */
[----:B------:R-:W-:Y:S01]  /*1bb20*/  FFMA.RM R42, R37, R0, 12582913 ;  /* 0x4b400001252a7423 */ /* 0x000fe20000004000 */
[-C--:B------:R-:W-:Y:S01]  /*1bb30*/  FFMA.SAT R37, -R97, R2.reuse, 0.5 ;  /* 0x3f00000061257423 */ /* 0x080fe20000002102 */
[----:B------:R-:W-:Y:S01]  /*1bb40*/  FFMA.SAT R43, -R31, R2, 0.5 ;  /* 0x3f0000001f2b7423 */ /* 0x000fe20000002102 */
[----:B------:R-:W-:Y:S01]  /*1bb50*/  FFMA R40, -R95, 1.925963033500011079e-08, R40 ;  /* 0x32a570605f287823 */ /* 0x000fe20000000128 */
[----:B------:R-:W-:Y:S01]  /*1bb60*/  FADD R44, R42, -12583039 ;  /* 0xcb40007f2a2c7421 */ /* 0x000fe20000000000 */
[-C--:B--2---:R-:W-:Y:S01]  /*1bb70*/  FFMA.RM R34, R37, R0.reuse, 12582913 ;  /* 0x4b40000125227423 */ /* 0x084fe20000004000 */
[----:B------:R-:W-:Y:S01]  /*1bb80*/  FFMA.RM R45, R43, R0, 12582913 ;  /* 0x4b4000012b2d7423 */ /* 0x000fe20000004000 */
[----:B------:R-:W-:Y:S01]  /*1bb90*/  FFMA.SAT R37, -R99, R2, 0.5 ;  /* 0x3f00000063257423 */ /* 0x000fe20000002102 */
[----:B------:R-:W-:Y:S01]  /*1bba0*/  FFMA R44, -R29, 1.4426950216293334961, -R44 ;  /* 0x3fb8aa3b1d2c7823 */ /* 0x000fe2000000092c */
[----:B------:R2:W-:Y:S01]  /*1bbb0*/  MUFU.EX2 R41, R40 ;  /* 0x0000002800297308 */ /* 0x0005e20000000800 */
[----:B------:R-:W-:Y:S01]  /*1bbc0*/  FADD R48, R45, -12583039 ;  /* 0xcb40007f2d307421 */ /* 0x000fe20000000000 */
[----:B------:R-:W-:Y:S01]  /*1bbd0*/  FFMA.RM R47, R37, R0, 12582913 ;  /* 0x4b400001252f7423 */ /* 0x000fe20000004000 */
[----:B------:R-:W-:Y:S01]  /*1bbe0*/  FFMA R44, -R29, 1.925963033500011079e-08, R44 ;  /* 0x32a570601d2c7823 */ /* 0x000fe2000000012c */
[----:B------:R-:W-:Y:S01]  /*1bbf0*/  FFMA R29, R17, R100, R8 ;  /* 0x00000064111d7223 */ /* 0x000fe20000000008 */
[----:B------:R-:W-:Y:S01]  /*1bc00*/  FFMA R48, -R31, 1.4426950216293334961, -R48 ;  /* 0x3fb8aa3b1f307823 */ /* 0x000fe20000000930 */
[----:B------:R-:W-:Y:S01]  /*1bc10*/  FADD R46, R34, -12583039 ;  /* 0xcb40007f222e7421 */ /* 0x000fe20000000000 */
[----:B------:R-:W-:Y:S01]  /*1bc20*/  FFMA.RM R53, R53, R0, 12582913 ;  /* 0x4b40000135357423 */ /* 0x000fe20000004000 */
[----:B------:R-:W-:Y:S01]  /*1bc30*/  FFMA.SAT R37, -R29, R2, 0.5 ;  /* 0x3f0000001d257423 */ /* 0x000fe20000002102 */
[----:B------:R-:W-:Y:S01]  /*1bc40*/  FFMA R48, -R31, 1.925963033500011079e-08, R48 ;  /* 0x32a570601f307823 */ /* 0x000fe20000000130 */
[----:B------:R-:W-:Y:S01]  /*1bc50*/  FFMA R31, R17, R102, R6 ;  /* 0x00000066111f7223 */ /* 0x000fe20000000006 */
[----:B------:R-:W3:Y:S01]  /*1bc60*/  MUFU.EX2 R25, R25 ;  /* 0x0000001900197308 */ /* 0x000ee20000000800 */
[----:B--2---:R-:W-:Y:S01]  /*1bc70*/  FFMA.RM R40, R37, R0, 12582913 ;  /* 0x4b40000125287423 */ /* 0x004fe20000004000 */
[----:B------:R-:W-:Y:S01]  /*1bc80*/  FFMA R46, -R97, 1.4426950216293334961, -R46 ;  /* 0x3fb8aa3b612e7823 */ /* 0x000fe2000000092e */
[----:B------:R-:W-:Y:S01]  /*1bc90*/  FFMA.SAT R37, -R31, R2, 0.5 ;  /* 0x3f0000001f257423 */ /* 0x000fe20000002102 */
[----:B------:R-:W-:Y:S01]  /*1bca0*/  FADD R2, R51, -12583039 ;  /* 0xcb40007f33027421 */ /* 0x000fe20000000000 */
[----:B------:R-:W-:Y:S01]  /*1bcb0*/  FADD R50, R47, -12583039 ;  /* 0xcb40007f2f327421 */ /* 0x000fe20000000000 */
[----:B------:R-:W-:Y:S01]  /*1bcc0*/  FFMA R46, -R97, 1.925963033500011079e-08, R46 ;  /* 0x32a57060612e7823 */ /* 0x000fe2000000012e */
[----:B------:R-:W-:Y:S01]  /*1bcd0*/  FFMA.RM R52, R37, R0, 12582913 ;  /* 0x4b40000125347423 */ /* 0x000fe20000004000 */
[----:B------:R-:W-:Y:S01]  /*1bce0*/  FFMA R2, -R101, 1.4426950216293334961, -R2 ;  /* 0x3fb8aa3b65027823 */ /* 0x000fe20000000902 */
[----:B------:R-:W-:Y:S01]  /*1bcf0*/  FFMA R50, -R99, 1.4426950216293334961, -R50 ;  /* 0x3fb8aa3b63327823 */ /* 0x000fe20000000932 */
[----:B------:R2:W-:Y:S01]  /*1bd00*/  MUFU.EX2 R43, R46 ;  /* 0x0000002e002b7308 */ /* 0x0005e20000000800 */
[----:B------:R-:W-:Y:S01]  /*1bd10*/  FADD R0, R52, -12583039 ;  /* 0xcb40007f34007421 */ /* 0x000fe20000000000 */
[----:B------:R-:W-:Y:S01]  /*1bd20*/  FFMA R101, -R101, 1.925963033500011079e-08, R2 ;  /* 0x32a5706065657823 */ /* 0x000fe20000000102 */
[----:B------:R-:W-:Y:S01]  /*1bd30*/  FADD R54, R53, -12583039 ;  /* 0xcb40007f35367421 */ /* 0x000fe20000000000 */
[----:B------:R-:W-:Y:S01]  /*1bd40*/  FFMA R50, -R99, 1.925963033500011079e-08, R50 ;  /* 0x32a5706063327823 */ /* 0x000fe20000000132 */
[----:B------:R-:W-:Y:S01]  /*1bd50*/  FFMA R2, -R31, 1.4426950216293334961, -R0 ;  /* 0x3fb8aa3b1f027823 */ /* 0x000fe20000000900 */
[----:B------:R-:W-:Y:S01]  /*1bd60*/  SHF.L.U32 R0, R3, 0x17, RZ ;  /* 0x0000001703007819 */ /* 0x000fe200000006ff */
[----:B------:R-:W-:Y:S01]  /*1bd70*/  FFMA R54, -R103, 1.4426950216293334961, -R54 ;  /* 0x3fb8aa3b67367823 */ /* 0x000fe20000000936 */
[----:B------:R-:W4:Y:S01]  /*1bd80*/  MUFU.EX2 R27, R27 ;  /* 0x0000001b001b7308 */ /* 0x000f220000000800 */
[----:B--2---:R-:W-:Y:S01]  /*1bd90*/  FADD R46, R40, -12583039 ;  /* 0xcb40007f282e7421 */ /* 0x004fe20000000000 */
[----:B------:R-:W-:Y:S01]  /*1bda0*/  FFMA R31, -R31, 1.925963033500011079e-08, R2 ;  /* 0x32a570601f1f7823 */ /* 0x000fe20000000102 */
[----:B------:R-:W-:Y:S01]  /*1bdb0*/  SHF.L.U32 R2, R13, 0x17, RZ ;  /* 0x000000170d027819 */ /* 0x000fe200000006ff */
[----:B-1----:R-:W-:Y:S01]  /*1bdc0*/  FFMA R55, R0, R15, 1 ;  /* 0x3f80000000377423 */ /* 0x002fe2000000000f */
[----:B------:R-:W-:Y:S01]  /*1bdd0*/  FFMA R46, -R29, 1.4426950216293334961, -R46 ;  /* 0x3fb8aa3b1d2e7823 */ /* 0x000fe2000000092e */
[----:B------:R-:W-:Y:S01]  /*1bde0*/  FFMA R54, -R103, 1.925963033500011079e-08, R54 ;  /* 0x32a5706067367823 */ /* 0x000fe20000000136 */
[----:B------:R-:W-:Y:S01]  /*1bdf0*/  IMAD.SHL.U32 R14, R14, 0x800000, RZ ;  /* 0x008000000e0e7824 */ /* 0x000fe200078e00ff */
[----:B------:R3:W-:Y:S01]  /*1be00*/  MUFU.EX2 R49, R50 ;  /* 0x0000003200317308 */ /* 0x0007e20000000800 */
[----:B------:R-:W-:Y:S01]  /*1be10*/  FFMA R46, -R29, 1.925963033500011079e-08, R46 ;  /* 0x32a570601d2e7823 */ /* 0x000fe2000000012e */
[----:B------:R-:W-:Y:S01]  /*1be20*/  SHF.L.U32 R13, R26, 0x17, RZ ;  /* 0x000000171a0d7819 */ /* 0x000fe200000006ff */
[----:B------:R-:W-:Y:S01]  /*1be30*/  BSSY B1, `(.L_x_580) ;  /* 0x0000032000017945 */ /* 0x000fe20003800000 */
[----:B------:R-:W-:-:S02]  /*1be40*/  SHF.L.U32 R3, R24, 0x17, RZ ;  /* 0x0000001718037819 */ /* 0x000fc400000006ff */
[----:B------:R-:W-:Y:S02]  /*1be50*/  SHF.L.U32 R15, R35, 0x17, RZ ;  /* 0x00000017230f7819 */ /* 0x000fe400000006ff */
[----:B------:R-:W1:Y:S01]  /*1be60*/  MUFU.EX2 R30, R30 ;  /* 0x0000001e001e7308 */ /* 0x000e620000000800 */
[----:B---3--:R-:W-:Y:S01]  /*1be70*/  FFMA R50, R2, R25, 1 ;  /* 0x3f80000002327423 */ /* 0x008fe20000000019 */
[----:B------:R-:W-:Y:S01]  /*1be80*/  IADD3 R2, R55, 0x1800000, RZ ;  /* 0x0180000037027810 */ /* 0x000fe20007ffe0ff */
[----:B----4-:R-:W-:Y:S01]  /*1be90*/  FFMA R37, R14, R27, 1 ;  /* 0x3f8000000e257423 */ /* 0x010fe2000000001b */
[----:B------:R-:W-:Y:S01]  /*1bea0*/  SHF.L.U32 R14, R28, 0x17, RZ ;  /* 0x000000171c0e7819 */ /* 0x000fe200000006ff */
[----:B------:R-:W-:Y:S01]  /*1beb0*/  IMAD.SHL.U32 R25, R42, 0x800000, RZ ;  /* 0x008000002a197824 */ /* 0x000fe200078e00ff */
[----:B------:R-:W-:Y:S02]  /*1bec0*/  LOP3.LUT R2, R2, 0x7f800000, RZ, 0xc0, !PT ;  /* 0x7f80000002027812 */ /* 0x000fe400078ec0ff */
[----:B------:R-:W2:Y:S01]  /*1bed0*/  MUFU.EX2 R38, R38 ;  /* 0x0000002600267308 */ /* 0x000ea20000000800 */
[----:B------:R-:W-:Y:S01]  /*1bee0*/  FFMA R14, R14, R33, 1 ;  /* 0x3f8000000e0e7423 */ /* 0x000fe20000000021 */
[----:B------:R-:W-:-:S02]  /*1bef0*/  ISETP.GT.U32.AND P2, PT, R2, 0x1ffffff, PT ;  /* 0x01ffffff0200780c */ /* 0x000fc40003f44070 */
[----:B------:R-:W-:Y:S02]  /*1bf00*/  SHF.L.U32 R24, R39, 0x17, RZ ;  /* 0x0000001727187819 */ /* 0x000fe400000006ff */
[----:B------:R-:W-:Y:S02]  /*1bf10*/  SHF.L.U32 R26, R34, 0x17, RZ ;  /* 0x00000017221a7819 */ /* 0x000fe400000006ff */
[----:B------:R-:W3:Y:S01]  /*1bf20*/  MUFU.EX2 R36, R36 ;  /* 0x0000002400247308 */ /* 0x000ee20000000800 */
[----:B-1----:R-:W-:Y:S01]  /*1bf30*/  FFMA R13, R13, R30, 1 ;  /* 0x3f8000000d0d7423 */ /* 0x002fe2000000001e */
[----:B------:R-:W-:Y:S01]  /*1bf40*/  SHF.L.U32 R27, R45, 0x17, RZ ;  /* 0x000000172d1b7819 */ /* 0x000fe200000006ff */
[----:B------:R-:W-:Y:S01]  /*1bf50*/  IMAD.SHL.U32 R30, R51, 0x800000, RZ ;  /* 0x00800000331e7824 */ /* 0x000fe200078e00ff */
[----:B------:R-:W-:Y:S01]  /*1bf60*/  SHF.L.U32 R28, R47, 0x17, RZ ;  /* 0x000000172f1c7819 */ /* 0x000fe200000006ff */
[----:B------:R-:W-:Y:S01]  /*1bf70*/  FFMA R24, R24, R41, 1 ;  /* 0x3f80000018187423 */ /* 0x000fe20000000029 */
[----:B------:R-:W-:Y:S01]  /*1bf80*/  SHF.L.U32 R29, R40, 0x17, RZ ;  /* 0x00000017281d7819 */ /* 0x000fe200000006ff */
[----:B------:R-:W-:Y:S01]  /*1bf90*/  FFMA R26, R26, R43, 1 ;  /* 0x3f8000001a1a7423 */ /* 0x000fe2000000002b */
[----:B------:R-:W1:Y:S01]  /*1bfa0*/  MUFU.EX2 R44, R44 ;  /* 0x0000002c002c7308 */ /* 0x000e620000000800 */
[----:B------:R-:W-:Y:S01]  /*1bfb0*/  SHF.L.U32 R33, R53, 0x17, RZ ;  /* 0x0000001735217819 */ /* 0x000fe200000006ff */
[----:B--2---:R-:W-:Y:S01]  /*1bfc0*/  FFMA R38, R3, R38, 1 ;  /* 0x3f80000003267423 */ /* 0x004fe20000000026 */
[----:B------:R-:W-:-:S05]  /*1bfd0*/  FFMA R28, R28, R49, 1 ;  /* 0x3f8000001c1c7423 */ /* 0x000fca0000000031 */
[----:B------:R-:W2:Y:S01]  /*1bfe0*/  MUFU.EX2 R48, R48 ;  /* 0x0000003000307308 */ /* 0x000ea20000000800 */
[----:B---3--:R-:W-:-:S07]  /*1bff0*/  FFMA R15, R15, R36, 1 ;  /* 0x3f8000000f0f7423 */ /* 0x008fce0000000024 */
[----:B------:R-:W3:Y:S01]  /*1c000*/  MUFU.EX2 R46, R46 ;  /* 0x0000002e002e7308 */ /* 0x000ee20000000800 */
[----:B-1----:R-:W-:-:S07]  /*1c010*/  FFMA R25, R25, R44, 1 ;  /* 0x3f80000019197423 */ /* 0x002fce000000002c */
[----:B------:R-:W1:Y:S01]  /*1c020*/  MUFU.EX2 R101, R101 ;  /* 0x0000006500657308 */ /* 0x000e620000000800 */
[----:B--2---:R-:W-:-:S07]  /*1c030*/  FFMA R27, R27, R48, 1 ;  /* 0x3f8000001b1b7423 */ /* 0x004fce0000000030 */
[----:B------:R2:W4:Y:S01]  /*1c040*/  MUFU.EX2 R0, R31 ;  /* 0x0000001f00007308 */ /* 0x0005220000000800 */
[----:B---3--:R-:W-:-:S07]  /*1c050*/  FFMA R29, R29, R46, 1 ;  /* 0x3f8000001d1d7423 */ /* 0x008fce000000002e */
[----:B------:R-:W3:Y:S01]  /*1c060*/  MUFU.EX2 R54, R54 ;  /* 0x0000003600367308 */ /* 0x000ee20000000800 */
[----:B--2---:R-:W-:Y:S01]  /*1c070*/  SHF.L.U32 R31, R52, 0x17, RZ ;  /* 0x00000017341f7819 */ /* 0x004fe200000006ff */
[----:B-1----:R-:W-:-:S04]  /*1c080*/  FFMA R30, R30, R101, 1 ;  /* 0x3f8000001e1e7423 */ /* 0x002fc80000000065 */
[----:B----4-:R-:W-:Y:S01]  /*1c090*/  FFMA R31, R31, R0, 1 ;  /* 0x3f8000001f1f7423 */ /* 0x010fe20000000000 */
[----:B---3--:R-:W-:Y:S01]  /*1c0a0*/  FFMA R33, R33, R54, 1 ;  /* 0x3f80000021217423 */ /* 0x008fe20000000036 */
[----:B------:R-:W-:Y:S06]  /*1c0b0*/  @P2 BRA `(.L_x_581) ;  /* 0x0000000000142947 */ /* 0x000fec0003800000 */
[----:B------:R-:W-:Y:S02]  /*1c0c0*/  MOV R0, R55 ;  /* 0x0000003700007202 */ /* 0x000fe40000000f00 */
[----:B------:R-:W-:-:S07]  /*1c0d0*/  MOV R2, 0x1c0f0 ;  /* 0x0001c0f000027802 */ /* 0x000fce0000000f00 */
[----:B------:R-:W-:Y:S05]  /*1c0e0*/  CALL.REL.NOINC `($__internal_0_$__cuda_sm20_rcp_rn_f32_slowpath) ;  /* 0x0000011c00247944 */ /* 0x000fea0003c00000 */
[----:B------:R-:W-:Y:S01]  /*1c0f0*/  MOV R34, R0 ;  /* 0x0000000000227202 */ /* 0x000fe20000000f00 */
[----:B------:R-:W-:Y:S06]  /*1c100*/  BRA `(.L_x_582) ;  /* 0x0000000000107947 */ /* 0x000fec0003800000 */
.L_x_581:
[----:B------:R-:W1:Y:S02]  /*1c110*/  MUFU.RCP R34, R55 ;  /* 0x0000003700227308 */ /* 0x000e640000001000 */
[----:B-1----:R-:W-:-:S04]  /*1c120*/  FFMA R0, R55, R34, -1 ;  /* 0xbf80000037007423 */ /* 0x002fc80000000022 */
[----:B------:R-:W-:-:S04]  /*1c130*/  FADD.FTZ R3, -R0, -RZ ;  /* 0x800000ff00037221 */ /* 0x000fc80000010100 */
[----:B------:R-:W-:-:S07]  /*1c140*/  FFMA R34, R34, R3, R34 ;  /* 0x0000000322227223 */ /* 0x000fce0000000022 */
.L_x_582:
[----:B------:R-:W-:Y:S05]  /*1c150*/  BSYNC B1 ;  /* 0x0000000000017941 */ /* 0x000fea0003800000 */
.L_x_580:
        /* <DEDUP_REMOVED lines=10> */
.L_x_584:
[----:B------:R-:W1:Y:S02]  /*1c200*/  MUFU.RCP R35, R50 ;  /* 0x0000003200237308 */ /* 0x000e640000001000 */
[----:B-1----:R-:W-:-:S04]  /*1c210*/  FFMA R0, R50, R35, -1 ;  /* 0xbf80000032007423 */ /* 0x002fc80000000023 */
[----:B------:R-:W-:-:S04]  /*1c220*/  FADD.FTZ R0, -R0, -RZ ;  /* 0x800000ff00007221 */ /* 0x000fc80000010100 */
[----:B------:R-:W-:-:S07]  /*1c230*/  FFMA R35, R35, R0, R35 ;  /* 0x0000000023237223 */ /* 0x000fce0000000023 */
.L_x_585:
[----:B------:R-:W-:Y:S05]  /*1c240*/  BSYNC B1 ;  /* 0x0000000000017941 */ /* 0x000fea0003800000 */
.L_x_583:
        /* <DEDUP_REMOVED lines=10> */
.L_x_587:
[----:B------:R-:W1:Y:S02]  /*1c2f0*/  MUFU.RCP R36, R37 ;  /* 0x0000002500247308 */ /* 0x000e640000001000 */
[----:B-1----:R-:W-:-:S04]  /*1c300*/  FFMA R0, R37, R36, -1 ;  /* 0xbf80000025007423 */ /* 0x002fc80000000024 */
[----:B------:R-:W-:-:S04]  /*1c310*/  FADD.FTZ R3, -R0, -RZ ;  /* 0x800000ff00037221 */ /* 0x000fc80000010100 */
[----:B------:R-:W-:-:S07]  /*1c320*/  FFMA R36, R36, R3, R36 ;  /* 0x0000000324247223 */ /* 0x000fce0000000024 */
.L_x_588:
[----:B------:R-:W-:Y:S05]  /*1c330*/  BSYNC B1 ;  /* 0x0000000000017941 */ /* 0x000fea0003800000 */
.L_x_586:
        /* <DEDUP_REMOVED lines=10> */
.L_x_590:
[----:B------:R-:W1:Y:S02]  /*1c3e0*/  MUFU.RCP R37, R38 ;  /* 0x0000002600257308 */ /* 0x000e640000001000 */
[----:B-1----:R-:W-:-:S04]  /*1c3f0*/  FFMA R0, R38, R37, -1 ;  /* 0xbf80000026007423 */ /* 0x002fc80000000025 */
[----:B------:R-:W-:-:S04]  /*1c400*/  FADD.FTZ R0, -R0, -RZ ;  /* 0x800000ff00007221 */ /* 0x000fc80000010100 */
[----:B------:R-:W-:-:S07]  /*1c410*/  FFMA R37, R37, R0, R37 ;  /* 0x0000000025257223 */ /* 0x000fce0000000025 */
.L_x_591:
[----:B------:R-:W-:Y:S05]  /*1c420*/  BSYNC B1 ;  /* 0x0000000000017941 */ /* 0x000fea0003800000 */
.L_x_589:
        /* <DEDUP_REMOVED lines=10> */
.L_x_593:
[----:B------:R-:W1:Y:S02]  /*1c4d0*/  MUFU.RCP R38, R13 ;  /* 0x0000000d00267308 */ /* 0x000e640000001000 */
[----:B-1----:R-:W-:-:S04]  /*1c4e0*/  FFMA R0, R13, R38, -1 ;  /* 0xbf8000000d007423 */ /* 0x002fc80000000026 */
[----:B------:R-:W-:-:S04]  /*1c4f0*/  FADD.FTZ R3, -R0, -RZ ;  /* 0x800000ff00037221 */ /* 0x000fc80000010100 */
[----:B------:R-:W-:-:S07]  /*1c500*/  FFMA R38, R38, R3, R38 ;  /* 0x0000000326267223 */ /* 0x000fce0000000026 */
.L_x_594:
[----:B------:R-:W-:Y:S05]  /*1c510*/  BSYNC B1 ;  /* 0x0000000000017941 */ /* 0x000fea0003800000 */
.L_x_592:
        /* <DEDUP_REMOVED lines=10> */
.L_x_596:
[----:B------:R-:W1:Y:S02]  /*1c5c0*/  MUFU.RCP R13, R14 ;  /* 0x0000000e000d7308 */ /* 0x000e640000001000 */
[----:B-1----:R-:W-:-:S04]  /*1c5d0*/  FFMA R0, R14, R13, -1 ;  /* 0xbf8000000e007423 */ /* 0x002fc8000000000d */
[----:B------:R-:W-:-:S04]  /*1c5e0*/  FADD.FTZ R0, -R0, -RZ ;  /* 0x800000ff00007221 */ /* 0x000fc80000010100 */
[----:B------:R-:W-:-:S07]  /*1c5f0*/  FFMA R13, R13, R0, R13 ;  /* 0x000000000d0d7223 */ /* 0x000fce000000000d */
.L_x_597:
[----:B------:R-:W-:Y:S05]  /*1c600*/  BSYNC B1 ;  /* 0x0000000000017941 */ /* 0x000fea0003800000 */
.L_x_595:
        /* <DEDUP_REMOVED lines=10> */
.L_x_599:
[----:B------:R-:W1:Y:S02]  /*1c6b0*/  MUFU.RCP R14, R15 ;  /* 0x0000000f000e7308 */ /* 0x000e640000001000 */
[----:B-1----:R-:W-:-:S04]  /*1c6c0*/  FFMA R0, R15, R14, -1 ;  /* 0xbf8000000f007423 */ /* 0x002fc8000000000e */
[----:B------:R-:W-:-:S04]  /*1c6d0*/  FADD.FTZ R3, -R0, -RZ ;  /* 0x800000ff00037221 */ /* 0x000fc80000010100 */
[----:B------:R-:W-:-:S07]  /*1c6e0*/  FFMA R14, R14, R3, R14 ;  /* 0x000000030e0e7223 */ /* 0x000fce000000000e */
.L_x_600:
[----:B------:R-:W-:Y:S05]  /*1c6f0*/  BSYNC B1 ;  /* 0x0000000000017941 */ /* 0x000fea0003800000 */
.L_x_598:
        /* <DEDUP_REMOVED lines=10> */
.L_x_602:
[----:B------:R-:W1:Y:S02]  /*1c7a0*/  MUFU.RCP R15, R24 ;  /* 0x00000018000f7308 */ /* 0x000e640000001000 */
[----:B-1----:R-:W-:-:S04]  /*1c7b0*/  FFMA R0, R24, R15, -1 ;  /* 0xbf80000018007423 */ /* 0x002fc8000000000f */
[----:B------:R-:W-:-:S04]  /*1c7c0*/  FADD.FTZ R0, -R0, -RZ ;  /* 0x800000ff00007221 */ /* 0x000fc80000010100 */
[----:B------:R-:W-:-:S07]  /*1c7d0*/  FFMA R15, R15, R0, R15 ;  /* 0x000000000f0f7223 */ /* 0x000fce000000000f */
.L_x_603:
[----:B------:R-:W-:Y:S05]  /*1c7e0*/  BSYNC B1 ;  /* 0x0000000000017941 */ /* 0x000fea0003800000 */
.L_x_601:
        /* <DEDUP_REMOVED lines=10> */
.L_x_605:
[----:B------:R-:W1:Y:S02]  /*1c890*/  MUFU.RCP R0, R25 ;  /* 0x0000001900007308 */ /* 0x000e640000001000 */
[----:B-1----:R-:W-:-:S04]  /*1c8a0*/  FFMA R2, R25, R0, -1 ;  /* 0xbf80000019027423 */ /* 0x002fc80000000000 */
[----:B------:R-:W-:-:S04]  /*1c8b0*/  FADD.FTZ R39, -R2, -RZ ;  /* 0x800000ff02277221 */ /* 0x000fc80000010100 */
[----:B------:R-:W-:-:S07]  /*1c8c0*/  FFMA R39, R0, R39, R0 ;  /* 0x0000002700277223 */ /* 0x000fce0000000000 */
.L_x_606:
[----:B------:R-:W-:Y:S05]  /*1c8d0*/  BSYNC B1 ;  /* 0x0000000000017941 */ /* 0x000fea0003800000 */
.L_x_604:
        /* <DEDUP_REMOVED lines=10> */
.L_x_608:
[----:B------:R-:W1:Y:S02]  /*1c980*/  MUFU.RCP R3, R26 ;  /* 0x0000001a00037308 */ /* 0x000e640000001000 */
[----:B-1----:R-:W-:-:S04]  /*1c990*/  FFMA R0, R26, R3, -1 ;  /* 0xbf8000001a007423 */ /* 0x002fc80000000003 */
[----:B------:R-:W-:-:S04]  /*1c9a0*/  FADD.FTZ R0, -R0, -RZ ;  /* 0x800000ff00007221 */ /* 0x000fc80000010100 */
[----:B------:R-:W-:-:S07]  /*1c9b0*/  FFMA R40, R3, R0, R3 ;  /* 0x0000000003287223 */ /* 0x000fce0000000003 */
.L_x_609:
[----:B------:R-:W-:Y:S05]  /*1c9c0*/  BSYNC B1 ;  /* 0x0000000000017941 */ /* 0x000fea0003800000 */
.L_x_607:
        /* <DEDUP_REMOVED lines=10> */
.L_x_611:
[----:B------:R-:W1:Y:S02]  /*1ca70*/  MUFU.RCP R0, R27 ;  /* 0x0000001b00007308 */ /* 0x000e640000001000 */
[----:B-1----:R-:W-:-:S04]  /*1ca80*/  FFMA R2, R27, R0, -1 ;  /* 0xbf8000001b027423 */ /* 0x002fc80000000000 */
[----:B------:R-:W-:-:S04]  /*1ca90*/  FADD.FTZ R41, -R2, -RZ ;  /* 0x800000ff02297221 */ /* 0x000fc80000010100 */
[----:B------:R-:W-:-:S07]  /*1caa0*/  FFMA R41, R0, R41, R0 ;  /* 0x0000002900297223 */ /* 0x000fce0000000000 */
.L_x_612:
[----:B------:R-:W-:Y:S05]  /*1cab0*/  BSYNC B1 ;  /* 0x0000000000017941 */ /* 0x000fea0003800000 */
.L_x_610:
        /* <DEDUP_REMOVED lines=10> */
.L_x_614:
[----:B------:R-:W1:Y:S02]  /*1cb60*/  MUFU.RCP R3, R28 ;  /* 0x0000001c00037308 */ /* 0x000e640000001000 */
[----:B-1----:R-:W-:-:S04]  /*1cb70*/  FFMA R0, R28, R3, -1 ;  /* 0xbf8000001c007423 */ /* 0x002fc80000000003 */
[----:B------:R-:W-:-:S04]  /*1cb80*/  FADD.FTZ R0, -R0, -RZ ;  /* 0x800000ff00007221 */ /* 0x000fc80000010100 */
[----:B------:R-:W-:-:S07]  /*1cb90*/  FFMA R42, R3, R0, R3 ;  /* 0x00000000032a7223 */ /* 0x000fce0000000003 */
.L_x_615:
[----:B------:R-:W-:Y:S05]  /*1cba0*/  BSYNC B1 ;  /* 0x0000000000017941 */ /* 0x000fea0003800000 */
.L_x_613:
        /* <DEDUP_REMOVED lines=10> */
.L_x_617:
[----:B------:R-:W1:Y:S02]  /*1cc50*/  MUFU.RCP R0, R29 ;  /* 0x0000001d00007308 */ /* 0x000e640000001000 */
[----:B-1----:R-:W-:-:S04]  /*1cc60*/  FFMA R2, R29, R0, -1 ;  /* 0xbf8000001d027423 */ /* 0x002fc80000000000 */
[----:B------:R-:W-:-:S04]  /*1cc70*/  FADD.FTZ R43, -R2, -RZ ;  /* 0x800000ff022b7221 */ /* 0x000fc80000010100 */
[----:B------:R-:W-:-:S07]  /*1cc80*/  FFMA R43, R0, R43, R0 ;  /* 0x0000002b002b7223 */ /* 0x000fce0000000000 */
.L_x_618:
[----:B------:R-:W-:Y:S05]  /*1cc90*/  BSYNC B1 ;  /* 0x0000000000017941 */ /* 0x000fea0003800000 */
.L_x_616:
        /* <DEDUP_REMOVED lines=10> */
.L_x_620:
[----:B------:R-:W1:Y:S02]  /*1cd40*/  MUFU.RCP R3, R30 ;  /* 0x0000001e00037308 */ /* 0x000e640000001000 */
[----:B-1----:R-:W-:-:S04]  /*1cd50*/  FFMA R0, R30, R3, -1 ;  /* 0xbf8000001e007423 */ /* 0x002fc80000000003 */
[----:B------:R-:W-:-:S04]  /*1cd60*/  FADD.FTZ R0, -R0, -RZ ;  /* 0x800000ff00007221 */ /* 0x000fc80000010100 */
[----:B------:R-:W-:-:S07]  /*1cd70*/  FFMA R44, R3, R0, R3 ;  /* 0x00000000032c7223 */ /* 0x000fce0000000003 */
.L_x_621:
[----:B------:R-:W-:Y:S05]  /*1cd80*/  BSYNC B1 ;  /* 0x0000000000017941 */ /* 0x000fea0003800000 */
.L_x_619:
        /* <DEDUP_REMOVED lines=10> */
.L_x_623:
[----:B------:R-:W1:Y:S02]  /*1ce30*/  MUFU.RCP R0, R31 ;  /* 0x0000001f00007308 */ /* 0x000e640000001000 */
[----:B-1----:R-:W-:-:S04]  /*1ce40*/  FFMA R2, R31, R0, -1 ;  /* 0xbf8000001f027423 */ /* 0x002fc80000000000 */
[----:B------:R-:W-:-:S04]  /*1ce50*/  FADD.FTZ R45, -R2, -RZ ;  /* 0x800000ff022d7221 */ /* 0x000fc80000010100 */
[----:B------:R-:W-:-:S07]  /*1ce60*/  FFMA R45, R0, R45, R0 ;  /* 0x0000002d002d7223 */ /* 0x000fce0000000000 */
.L_x_624:
[----:B------:R-:W-:Y:S05]  /*1ce70*/  BSYNC B1 ;  /* 0x0000000000017941 */ /* 0x000fea0003800000 */
.L_x_622:
        /* <DEDUP_REMOVED lines=8> */
.L_x_625:
[----:B------:R-:W1:Y:S02]  /*1cf00*/  MUFU.RCP R0, R33 ;  /* 0x0000002100007308 */ /* 0x000e640000001000 */
[----:B-1----:R-:W-:-:S04]  /*1cf10*/  FFMA R2, R33, R0, -1 ;  /* 0xbf80000021027423 */ /* 0x002fc80000000000 */
[----:B------:R-:W-:-:S04]  /*1cf20*/  FADD.FTZ R3, -R2, -RZ ;  /* 0x800000ff02037221 */ /* 0x000fc80000010100 */
[----:B------:R-:W-:-:S07]  /*1cf30*/  FFMA R0, R0, R3, R0 ;  /* 0x0000000300007223 */ /* 0x000fce0000000000 */
.L_x_626:
        /* <DEDUP_REMOVED lines=29> */
.L_x_628:
[----:B------:R-:W-:Y:S05]  /*1d110*/  BSYNC B0 ;  /* 0x0000000000007941 */ /* 0x000fea0003800000 */
.L_x_627:
[----:B------:R-:W-:Y:S06]  /*1d120*/  BAR.SYNC.DEFER_BLOCKING 0x1, 0x100 ;  /* 0x0044000000007b1d */ /* 0x000fec0000010000 */
[----:B------:R-:W-:Y:S04]  /*1d130*/  BSSY B0, `(.L_x_629) ;  /* 0x000000a000007945 */ /* 0x000fe80003800000 */
[----:B------:R-:W-:Y:S05]  /*1d140*/  @P0 BRA `(.L_x_630) ;  /* 0x0000000000200947 */ /* 0x000fea0003800000 */
[----:B------:R-:W-:-:S06]  /*1d150*/  UISETP.NE.AND UP0, UPT, UR43, 0x3, UPT ;  /* 0x000000032b00788c */ /* 0x000fcc000bf05270 */
[----:B------:R-:W-:-:S13]  /*1d160*/  PLOP3.LUT P2, PT, PT, PT, UP0, 0x80, 0x0 ;  /* 0x000000000000781c */ /* 0x000fda0003f4f008 */
[----:B------:R-:W-:Y:S05]  /*1d170*/  @!P2 BRA `(.L_x_631) ;  /* 0x000000000004a947 */ /* 0x000fea0003800000 */
[----:B------:R-:W-:Y:S01]  /*1d180*/  BPT.TRAP 0x1 ;  /* 0x000000040000795c */ /* 0x000fe20000300000 */
.L_x_631:
[----:B------:R-:W-:-:S04]  /*1d190*/  ULEA UR4, UR8, UR46, 0x3 ;  /* 0x0000002e08047291 */ /* 0x000fc8000f8e183f */
[----:B------:R-:W-:-:S04]  /*1d1a0*/  UIADD3 UR4, UR4, 0x50, URZ ;  /* 0x0000005004047890 */ /* 0x000fc8000fffe03f */
[----:B------:R-:W-:-:S09]  /*1d1b0*/  UPRMT UR4, UR47, 0x654, UR4 ;  /* 0x000006542f047896 */ /* 0x000fd20008000004 */
[----:B------:R-:W-:Y:S03]  /*1d1c0*/  SYNCS.ARRIVE.TRANS64.RED.A1T0 RZ, [UR4], RZ ;  /* 0x000000ffffff79a7 */ /* 0x000fe60008100404 */
.L_x_630:
[----:B------:R-:W-:Y:S05]  /*1d1d0*/  BSYNC B0 ;  /* 0x0000000000007941 */ /* 0x000fea0003800000 */
.L_x_629:
        /* <DEDUP_REMOVED lines=9> */
.L_x_634:
        /* <DEDUP_REMOVED lines=8> */
.L_x_1136:
[----:B------:R-:W-:Y:S05]  /*1d2f0*/  BSYNC B1 ;  /* 0x0000000000017941 */ /* 0x000fea0003800000 */
.L_x_635:
        /* <DEDUP_REMOVED lines=38> */
.L_x_637:
[----:B------:R-:W-:Y:S02]  /*1d560*/  LOP3.LUT R9, R9, R24, RZ, 0x3c, !PT ;  /* 0x0000001809097212 */ /* 0x000fe400078e3cff */
[----:B------:R-:W-:-:S07]  /*1d570*/  SEL R4, R2, RZ, P3 ;  /* 0x000000ff02047207 */ /* 0x000fce0001800000 */
.L_x_633:
[----:B------:R-:W-:Y:S05]  /*1d580*/  BSYNC B0 ;  /* 0x0000000000007941 */ /* 0x000fea0003800000 */
.L_x_632:
        /* <DEDUP_REMOVED lines=16> */
[----:B------:R-:W-:Y:S01]  /*1d690*/  IMAD.MOV.U32 R51, RZ, RZ, 0x3bbb989d ;  /* 0x3bbb989dff337424 */ /* 0x000fe200078e00ff */
[----:B------:R-:W-:Y:S01]  /*1d6a0*/  MOV R54, 0x437c0000 ;  /* 0x437c000000367802 */ /* 0x000fe20000000f00 */
[----:B------:R-:W-:Y:S01]  /*1d6b0*/  BSSY B1, `(.L_x_638) ;  /* 0x000009e000017945 */ /* 0x000fe20003800000 */
[----:B--2---:R-:W-:-:S04]  /*1d6c0*/  FFMA R0, R17, R0, R154 ;  /* 0x0000000011007223 */ /* 0x004fc8000000009a */
[----:B------:R-:W-:Y:S01]  /*1d6d0*/  FFMA.SAT R3, -R0, R51, 0.5 ;  /* 0x3f00000000037423 */ /* 0x000fe20000002133 */
[----:B---3--:R-:W-:-:S03]  /*1d6e0*/  FFMA R2, R17, R2, R153 ;  /* 0x0000000211027223 */ /* 0x008fc60000000099 */
[----:B------:R-:W-:Y:S01]  /*1d6f0*/  FFMA.RM R14, R3, R54, 12582913 ;  /* 0x4b400001030e7423 */ /* 0x000fe20000004036 */
[-C--:B------:R-:W-:Y:S01]  /*1d700*/  FFMA.SAT R15, -R2, R51.reuse, 0.5 ;  /* 0x3f000000020f7423 */ /* 0x080fe20000002133 */
[----:B----4-:R-:W-:Y:S02]  /*1d710*/  FFMA R3, R17, R24, R23 ;  /* 0x0000001811037223 */ /* 0x010fe40000000017 */
[C---:B------:R-:W-:Y:S01]  /*1d720*/  FADD R13, R14.reuse, -12583039 ;  /* 0xcb40007f0e0d7421 */ /* 0x040fe20000000000 */
[----:B------:R-:W-:Y:S01]  /*1d730*/  FFMA.RM R24, R15, R54, 12582913 ;  /* 0x4b4000010f187423 */ /* 0x000fe20000004036 */
[----:B------:R-:W-:Y:S01]  /*1d740*/  FFMA.SAT R25, -R3, R51, 0.5 ;  /* 0x3f00000003197423 */ /* 0x000fe20000002133 */
[----:B------:R-:W-:Y:S01]  /*1d750*/  SHF.L.U32 R14, R14, 0x17, RZ ;  /* 0x000000170e0e7819 */ /* 0x000fe200000006ff */
[----:B------:R-:W-:Y:S01]  /*1d760*/  FFMA R13, -R0, 1.4426950216293334961, -R13 ;  /* 0x3fb8aa3b000d7823 */ /* 0x000fe2000000090d */
[C---:B------:R-:W-:Y:S01]  /*1d770*/  FADD R15, R24.reuse, -12583039 ;  /* 0xcb40007f180f7421 */ /* 0x040fe20000000000 */
[----:B------:R-:W-:-:S02]  /*1d780*/  SHF.L.U32 R24, R24, 0x17, RZ ;  /* 0x0000001718187819 */ /* 0x000fc400000006ff */
[----:B------:R-:W-:Y:S01]  /*1d790*/  FFMA R13, -R0, 1.925963033500011079e-08, R13 ;  /* 0x32a57060000d7823 */ /* 0x000fe2000000010d */
[----:B-----5:R-:W-:Y:S01]  /*1d7a0*/  FFMA R0, R17, R26, R152 ;  /* 0x0000001a11007223 */ /* 0x020fe20000000098 */
[-C--:B------:R-:W-:Y:S01]  /*1d7b0*/  FFMA.RM R26, R25, R54.reuse, 12582913 ;  /* 0x4b400001191a7423 */ /* 0x080fe20000004036 */
[----:B------:R-:W-:Y:S02]  /*1d7c0*/  FFMA R25, -R2, 1.4426950216293334961, -R15 ;  /* 0x3fb8aa3b02197823 */ /* 0x000fe4000000090f */
[----:B------:R-:W-:Y:S01]  /*1d7d0*/  FFMA.SAT R27, -R0, R51, 0.5 ;  /* 0x3f000000001b7423 */ /* 0x000fe20000002133 */
[----:B------:R-:W-:Y:S01]  /*1d7e0*/  FADD R28, R26, -12583039 ;  /* 0xcb40007f1a1c7421 */ /* 0x000fe20000000000 */
[----:B------:R-:W-:Y:S01]  /*1d7f0*/  FFMA R25, -R2, 1.925963033500011079e-08, R25 ;  /* 0x32a5706002197823 */ /* 0x000fe20000000119 */
[----:B------:R-:W-:Y:S01]  /*1d800*/  FFMA R2, R17, R29, R21 ;  /* 0x0000001d11027223 */ /* 0x000fe20000000015 */
[-C--:B------:R-:W-:Y:S01]  /*1d810*/  FFMA.RM R29, R27, R54.reuse, 12582913 ;  /* 0x4b4000011b1d7423 */ /* 0x080fe20000004036 */
[----:B------:R-:W-:Y:S01]  /*1d820*/  FFMA R28, -R3, 1.4426950216293334961, -R28 ;  /* 0x3fb8aa3b031c7823 */ /* 0x000fe2000000091c */
[----:B------:R1:W2:Y:S01]  /*1d830*/  MUFU.EX2 R15, R13 ;  /* 0x0000000d000f7308 */ /* 0x0002a20000000800 */
[----:B------:R-:W-:Y:S01]  /*1d840*/  FFMA.SAT R30, -R2, R51, 0.5 ;  /* 0x3f000000021e7423 */ /* 0x000fe20000002133 */
[----:B------:R-:W-:Y:S01]  /*1d850*/  FADD R27, R29, -12583039 ;  /* 0xcb40007f1d1b7421 */ /* 0x000fe20000000000 */
[----:B------:R-:W-:Y:S01]  /*1d860*/  FFMA R28, -R3, 1.925963033500011079e-08, R28 ;  /* 0x32a57060031c7823 */ /* 0x000fe2000000011c */
[----:B------:R-:W-:Y:S01]  /*1d870*/  FFMA R3, R17, R31, R22 ;  /* 0x0000001f11037223 */ /* 0x000fe20000000016 */
[----:B------:R-:W-:Y:S01]  /*1d880*/  FFMA.RM R31, R30, R54, 12582913 ;  /* 0x4b4000011e1f7423 */ /* 0x000fe20000004036 */
[----:B------:R-:W-:-:S02]  /*1d890*/  SHF.L.U32 R26, R26, 0x17, RZ ;  /* 0x000000171a1a7819 */ /* 0x000fc400000006ff */
[----:B------:R-:W-:Y:S01]  /*1d8a0*/  FFMA.SAT R34, -R3, R51, 0.5 ;  /* 0x3f00000003227423 */ /* 0x000fe20000002133 */
[----:B-1----:R-:W-:Y:S01]  /*1d8b0*/  FFMA R13, -R0, 1.4426950216293334961, -R27 ;  /* 0x3fb8aa3b000d7823 */ /* 0x002fe2000000091b */
[----:B------:R-:W-:Y:S01]  /*1d8c0*/  FADD R33, R31, -12583039 ;  /* 0xcb40007f1f217421 */ /* 0x000fe20000000000 */
[----:B------:R-:W-:Y:S01]  /*1d8d0*/  MUFU.EX2 R27, R28 ;  /* 0x0000001c001b7308 */ /* 0x000fe20000000800 */
[----:B------:R-:W-:Y:S01]  /*1d8e0*/  FFMA.RM R34, R34, R54, 12582913 ;  /* 0x4b40000122227423 */ /* 0x000fe20000004036 */
[----:B------:R-:W-:Y:S01]  /*1d8f0*/  FFMA R30, -R0, 1.925963033500011079e-08, R13 ;  /* 0x32a57060001e7823 */ /* 0x000fe2000000010d */
[----:B------:R-:W-:Y:S01]  /*1d900*/  FFMA R33, -R2, 1.4426950216293334961, -R33 ;  /* 0x3fb8aa3b02217823 */ /* 0x000fe20000000921 */
[C---:B------:R-:W-:Y:S01]  /*1d910*/  FFMA R13, R17.reuse, R35, R20 ;  /* 0x00000023110d7223 */ /* 0x040fe20000000014 */
[----:B------:R-:W-:Y:S01]  /*1d920*/  FFMA R0, R17, R36, R19 ;  /* 0x0000002411007223 */ /* 0x000fe20000000013 */
[----:B------:R-:W-:Y:S01]  /*1d930*/  FADD R36, R34, -12583039 ;  /* 0xcb40007f22247421 */ /* 0x000fe20000000000 */
[----:B------:R-:W-:Y:S01]  /*1d940*/  FFMA R33, -R2, 1.925963033500011079e-08, R33 ;  /* 0x32a5706002217823 */ /* 0x000fe20000000121 */
[-C--:B------:R-:W-:Y:S01]  /*1d950*/  FFMA.SAT R2, -R13, R51.reuse, 0.5 ;  /* 0x3f0000000d027423 */ /* 0x080fe20000002133 */
[-C--:B------:R-:W-:Y:S01]  /*1d960*/  FFMA.SAT R35, -R0, R51.reuse, 0.5 ;  /* 0x3f00000000237423 */ /* 0x080fe20000002133 */
[----:B------:R-:W-:Y:S01]  /*1d970*/  FFMA R36, -R3, 1.4426950216293334961, -R36 ;  /* 0x3fb8aa3b03247823 */ /* 0x000fe20000000924 */
[----:B------:R1:W3:Y:S01]  /*1d980*/  MUFU.EX2 R28, R33 ;  /* 0x00000021001c7308 */ /* 0x0002e20000000800 */
[-C--:B------:R-:W-:Y:S01]  /*1d990*/  FFMA.RM R39, R2, R54.reuse, 12582913 ;  /* 0x4b40000102277423 */ /* 0x080fe20000004036 */
[----:B------:R-:W-:Y:S01]  /*1d9a0*/  FFMA.RM R37, R35, R54, 12582913 ;  /* 0x4b40000123257423 */ /* 0x000fe20000004036 */
[----:B------:R-:W-:Y:S01]  /*1d9b0*/  FFMA R2, R17, R40, R18 ;  /* 0x0000002811027223 */ /* 0x000fe20000000012 */
[----:B------:R-:W-:Y:S01]  /*1d9c0*/  FFMA R36, -R3, 1.925963033500011079e-08, R36 ;  /* 0x32a5706003247823 */ /* 0x000fe20000000124 */
[----:B------:R-:W-:Y:S01]  /*1d9d0*/  FADD R38, R39, -12583039 ;  /* 0xcb40007f27267421 */ /* 0x000fe20000000000 */
[----:B------:R-:W-:Y:S01]  /*1d9e0*/  FADD R35, R37, -12583039 ;  /* 0xcb40007f25237421 */ /* 0x000fe20000000000 */
[----:B------:R-:W-:Y:S01]  /*1d9f0*/  FFMA.SAT R41, -R2, R51, 0.5 ;  /* 0x3f00000002297423 */ /* 0x000fe20000002133 */
[----:B--2---:R-:W-:Y:S01]  /*1da00*/  FFMA R55, R14, R15, 1 ;  /* 0x3f8000000e377423 */ /* 0x004fe2000000000f */
[----:B------:R-:W-:Y:S01]  /*1da10*/  FFMA R40, -R13, 1.4426950216293334961, -R38 ;  /* 0x3fb8aa3b0d287823 */ /* 0x000fe20000000926 */
[C---:B------:R-:W-:Y:S01]  /*1da20*/  FFMA R3, -R0.reuse, 1.4426950216293334961, -R35 ;  /* 0x3fb8aa3b00037823 */ /* 0x040fe20000000923 */
[----:B------:R-:W-:Y:S01]  /*1da30*/  FFMA.RM R41, R41, R54, 12582913 ;  /* 0x4b40000129297423 */ /* 0x000fe20000004036 */
[----:B------:R2:W-:Y:S01]  /*1da40*/  MUFU.EX2 R35, R36 ;  /* 0x0000002400237308 */ /* 0x0005e20000000800 */
[----:B------:R-:W-:Y:S01]  /*1da50*/  FFMA R40, -R13, 1.925963033500011079e-08, R40 ;  /* 0x32a570600d287823 */ /* 0x000fe20000000128 */
[C---:B------:R-:W-:Y:S01]  /*1da60*/  FFMA R13, R17.reuse, R43, R10 ;  /* 0x0000002b110d7223 */ /* 0x040fe2000000000a */
[----:B------:R-:W-:Y:S01]  /*1da70*/  FFMA R38, -R0, 1.925963033500011079e-08, R3 ;  /* 0x32a5706000267823 */ /* 0x000fe20000000103 */
[C---:B------:R-:W-:Y:S01]  /*1da80*/  FFMA R0, R17.reuse, R44, R12 ;  /* 0x0000002c11007223 */ /* 0x040fe2000000000c */
[----:B------:R-:W-:Y:S01]  /*1da90*/  FFMA R3, R17, R42, R11 ;  /* 0x0000002a11037223 */ /* 0x000fe2000000000b */
[-C--:B------:R-:W-:Y:S01]  /*1daa0*/  FFMA.SAT R45, -R13, R51.reuse, 0.5 ;  /* 0x3f0000000d2d7423 */ /* 0x080fe20000002133 */
[----:B-1----:R-:W-:Y:S01]  /*1dab0*/  FADD R33, R41, -12583039 ;  /* 0xcb40007f29217421 */ /* 0x002fe20000000000 */
[-C--:B------:R-:W-:Y:S01]  /*1dac0*/  FFMA.SAT R42, -R0, R51.reuse, 0.5 ;  /* 0x3f000000002a7423 */ /* 0x080fe20000002133 */
[----:B--2---:R-:W-:Y:S01]  /*1dad0*/  FFMA.SAT R36, -R3, R51, 0.5 ;  /* 0x3f00000003247423 */ /* 0x004fe20000002133 */
[-C--:B------:R-:W-:Y:S01]  /*1dae0*/  FFMA.RM R46, R45, R54.reuse, 12582913 ;  /* 0x4b4000012d2e7423 */ /* 0x080fe20000004036 */
[----:B------:R-:W-:Y:S01]  /*1daf0*/  FFMA R33, -R2, 1.4426950216293334961, -R33 ;  /* 0x3fb8aa3b02217823 */ /* 0x000fe20000000921 */
[-C--:B------:R-:W-:Y:S01]  /*1db00*/  FFMA.RM R42, R42, R54.reuse, 12582913 ;  /* 0x4b4000012a2a7423 */ /* 0x080fe20000004036 */
[----:B------:R-:W-:Y:S01]  /*1db10*/  FFMA.RM R44, R36, R54, 12582913 ;  /* 0x4b400001242c7423 */ /* 0x000fe20000004036 */
[----:B------:R-:W-:Y:S01]  /*1db20*/  FADD R48, R46, -12583039 ;  /* 0xcb40007f2e307421 */ /* 0x000fe20000000000 */
[----:B------:R-:W-:Y:S01]  /*1db30*/  FFMA R33, -R2, 1.925963033500011079e-08, R33 ;  /* 0x32a5706002217823 */ /* 0x000fe20000000121 */
[----:B------:R-:W-:Y:S01]  /*1db40*/  FADD R43, R42, -12583039 ;  /* 0xcb40007f2a2b7421 */ /* 0x000fe20000000000 */
[----:B------:R-:W-:Y:S01]  /*1db50*/  FADD R2, R44, -12583039 ;  /* 0xcb40007f2c027421 */ /* 0x000fe20000000000 */
[----:B------:R-:W-:Y:S01]  /*1db60*/  FFMA R48, -R13, 1.4426950216293334961, -R48 ;  /* 0x3fb8aa3b0d307823 */ /* 0x000fe20000000930 */
[----:B------:R1:W-:Y:S01]  /*1db70*/  MUFU.EX2 R36, R33 ;  /* 0x0000002100247308 */ /* 0x0003e20000000800 */
[C---:B------:R-:W-:Y:S01]  /*1db80*/  FFMA R43, -R0.reuse, 1.4426950216293334961, -R43 ;  /* 0x3fb8aa3b002b7823 */ /* 0x040fe2000000092b */
[----:B------:R-:W-:Y:S01]  /*1db90*/  FFMA R2, -R3, 1.4426950216293334961, -R2 ;  /* 0x3fb8aa3b03027823 */ /* 0x000fe20000000902 */
[----:B------:R-:W-:Y:S01]  /*1dba0*/  FFMA R48, -R13, 1.925963033500011079e-08, R48 ;  /* 0x32a570600d307823 */ /* 0x000fe20000000130 */
[----:B------:R-:W-:Y:S01]  /*1dbb0*/  FFMA R13, R17, R49, R5 ;  /* 0x00000031110d7223 */ /* 0x000fe20000000005 */
[----:B------:R-:W-:Y:S01]  /*1dbc0*/  FFMA R43, -R0, 1.925963033500011079e-08, R43 ;  /* 0x32a57060002b7823 */ /* 0x000fe2000000012b */
[----:B------:R-:W-:Y:S01]  /*1dbd0*/  FFMA R45, -R3, 1.925963033500011079e-08, R2 ;  /* 0x32a57060032d7823 */ /* 0x000fe20000000102 */
[C---:B------:R-:W-:Y:S01]  /*1dbe0*/  FFMA R0, R17.reuse, R52, R8 ;  /* 0x0000003411007223 */ /* 0x040fe20000000008 */
[C---:B------:R-:W-:Y:S01]  /*1dbf0*/  FFMA R2, R17.reuse, R47, R7 ;  /* 0x0000002f11027223 */ /* 0x040fe20000000007 */
[----:B------:R-:W-:Y:S01]  /*1dc00*/  FFMA R3, R17, R50, R6 ;  /* 0x0000003211037223 */ /* 0x000fe20000000006 */
[-C--:B------:R-:W-:Y:S01]  /*1dc10*/  FFMA.SAT R52, -R13, R51.reuse, 0.5 ;  /* 0x3f0000000d347423 */ /* 0x080fe20000002133 */
[-C--:B------:R-:W-:Y:S01]  /*1dc20*/  FFMA.SAT R47, -R0, R51.reuse, 0.5 ;  /* 0x3f000000002f7423 */ /* 0x080fe20000002133 */
[-C--:B-1----:R-:W-:Y:S01]  /*1dc30*/  FFMA.SAT R33, -R2, R51.reuse, 0.5 ;  /* 0x3f00000002217423 */ /* 0x082fe20000002133 */
[----:B------:R-:W-:Y:S01]  /*1dc40*/  FFMA.SAT R50, -R3, R51, 0.5 ;  /* 0x3f00000003327423 */ /* 0x000fe20000002133 */
[-C--:B------:R-:W-:Y:S01]  /*1dc50*/  FFMA.RM R53, R52, R54.reuse, 12582913 ;  /* 0x4b40000134357423 */ /* 0x080fe20000004036 */
[-C--:B------:R-:W-:Y:S01]  /*1dc60*/  FFMA.RM R47, R47, R54.reuse, 12582913 ;  /* 0x4b4000012f2f7423 */ /* 0x080fe20000004036 */
[-C--:B------:R-:W-:Y:S01]  /*1dc70*/  FFMA.RM R49, R33, R54.reuse, 12582913 ;  /* 0x4b40000121317423 */ /* 0x080fe20000004036 */
[----:B------:R-:W-:Y:S01]  /*1dc80*/  FFMA.RM R50, R50, R54, 12582913 ;  /* 0x4b40000132327423 */ /* 0x000fe20000004036 */
[----:B------:R-:W-:Y:S01]  /*1dc90*/  FADD R54, R53, -12583039 ;  /* 0xcb40007f35367421 */ /* 0x000fe20000000000 */
[----:B------:R-:W-:Y:S01]  /*1dca0*/  FADD R33, R47, -12583039 ;  /* 0xcb40007f2f217421 */ /* 0x000fe20000000000 */
[----:B------:R-:W-:Y:S01]  /*1dcb0*/  FADD R51, R49, -12583039 ;  /* 0xcb40007f31337421 */ /* 0x000fe20000000000 */
[----:B------:R-:W-:Y:S01]  /*1dcc0*/  FADD R52, R50, -12583039 ;  /* 0xcb40007f32347421 */ /* 0x000fe20000000000 */
[----:B------:R-:W-:Y:S01]  /*1dcd0*/  FFMA R54, -R13, 1.4426950216293334961, -R54 ;  /* 0x3fb8aa3b0d367823 */ /* 0x000fe20000000936 */
[----:B------:R-:W-:Y:S01]  /*1dce0*/  FFMA R33, -R0, 1.4426950216293334961, -R33 ;  /* 0x3fb8aa3b00217823 */ /* 0x000fe20000000921 */
[----:B------:R-:W-:Y:S01]  /*1dcf0*/  FFMA R51, -R2, 1.4426950216293334961, -R51 ;  /* 0x3fb8aa3b02337823 */ /* 0x000fe20000000933 */
[----:B------:R-:W-:Y:S01]  /*1dd00*/  FFMA R52, -R3, 1.4426950216293334961, -R52 ;  /* 0x3fb8aa3b03347823 */ /* 0x000fe20000000934 */
[----:B------:R-:W-:Y:S01]  /*1dd10*/  FFMA R54, -R13, 1.925963033500011079e-08, R54 ;  /* 0x32a570600d367823 */ /* 0x000fe20000000136 */
[----:B------:R-:W-:Y:S01]  /*1dd20*/  VIADD R13, R55, 0x1800000 ;  /* 0x01800000370d7836 */ /* 0x000fe20000000000 */
[----:B------:R-:W1:Y:S01]  /*1dd30*/  MUFU.EX2 R30, R30 ;  /* 0x0000001e001e7308 */ /* 0x000e620000000800 */
[----:B------:R-:W-:Y:S01]  /*1dd40*/  FFMA R33, -R0, 1.925963033500011079e-08, R33 ;  /* 0x32a5706000217823 */ /* 0x000fe20000000121 */
[----:B------:R-:W-:Y:S01]  /*1dd50*/  FFMA R51, -R2, 1.925963033500011079e-08, R51 ;  /* 0x32a5706002337823 */ /* 0x000fe20000000133 */
[----:B------:R-:W-:Y:S01]  /*1dd60*/  FFMA R52, -R3, 1.925963033500011079e-08, R52 ;  /* 0x32a5706003347823 */ /* 0x000fe20000000134 */
[----:B------:R-:W-:Y:S01]  /*1dd70*/  LOP3.LUT R13, R13, 0x7f800000, RZ, 0xc0, !PT ;  /* 0x7f8000000d0d7812 */ /* 0x000fe200078ec0ff */
[----:B------:R-:W-:Y:S01]  /*1dd80*/  IMAD.SHL.U32 R31, R31, 0x800000, RZ ;  /* 0x008000001f1f7824 */ /* 0x000fe200078e00ff */
[----:B------:R-:W-:Y:S01]  /*1dd90*/  SHF.L.U32 R29, R29, 0x17, RZ ;  /* 0x000000171d1d7819 */ /* 0x000fe200000006ff */
[----:B------:R-:W-:Y:S01]  /*1dda0*/  IMAD.SHL.U32 R15, R53, 0x800000, RZ ;  /* 0x00800000350f7824 */ /* 0x000fe200078e00ff */
[----:B------:R-:W2:Y:S01]  /*1ddb0*/  MUFU.EX2 R40, R40 ;  /* 0x0000002800287308 */ /* 0x000ea20000000800 */
[----:B------:R-:W-:Y:S01]  /*1ddc0*/  ISETP.GT.U32.AND P2, PT, R13, 0x1ffffff, PT ;  /* 0x01ffffff0d00780c */ /* 0x000fe20003f44070 */
[----:B---3--:R-:W-:Y:S01]  /*1ddd0*/  FFMA R60, R31, R28, 1 ;  /* 0x3f8000001f3c7423 */ /* 0x008fe2000000001c */
[----:B------:R-:W-:-:S02]  /*1dde0*/  SHF.L.U32 R39, R39, 0x17, RZ ;  /* 0x0000001727277819 */ /* 0x000fc400000006ff */
[----:B------:R-:W-:Y:S02]  /*1ddf0*/  SHF.L.U32 R34, R34, 0x17, RZ ;  /* 0x0000001722227819 */ /* 0x000fe400000006ff */
[----:B------:R-:W-:Y:S01]  /*1de00*/  SHF.L.U32 R37, R37, 0x17, RZ ;  /* 0x0000001725257819 */ /* 0x000fe200000006ff */
[----:B------:R-:W3:Y:S01]  /*1de10*/  MUFU.EX2 R25, R25 ;  /* 0x0000001900197308 */ /* 0x000ee20000000800 */
[----:B-1----:R-:W-:Y:S01]  /*1de20*/  FFMA R58, R29, R30, 1 ;  /* 0x3f8000001d3a7423 */ /* 0x002fe2000000001e */
[----:B------:R-:W-:Y:S01]  /*1de30*/  SHF.L.U32 R41, R41, 0x17, RZ ;  /* 0x0000001729297819 */ /* 0x000fe200000006ff */
[----:B------:R-:W-:Y:S01]  /*1de40*/  FFMA R35, R34, R35, 1 ;  /* 0x3f80000022237423 */ /* 0x000fe20000000023 */
[----:B------:R-:W-:Y:S02]  /*1de50*/  SHF.L.U32 R30, R42, 0x17, RZ ;  /* 0x000000172a1e7819 */ /* 0x000fe400000006ff */
[----:B------:R-:W-:Y:S02]  /*1de60*/  SHF.L.U32 R28, R44, 0x17, RZ ;  /* 0x000000172c1c7819 */ /* 0x000fe400000006ff */
[----:B------:R-:W1:Y:S01]  /*1de70*/  MUFU.EX2 R38, R38 ;  /* 0x0000002600267308 */ /* 0x000e620000000800 */
[----:B------:R-:W-:Y:S01]  /*1de80*/  SHF.L.U32 R29, R46, 0x17, RZ ;  /* 0x000000172e1d7819 */ /* 0x000fe200000006ff */
[----:B--2---:R-:W-:Y:S01]  /*1de90*/  FFMA R39, R39, R40, 1 ;  /* 0x3f80000027277423 */ /* 0x004fe20000000028 */
[----:B------:R-:W-:Y:S01]  /*1dea0*/  SHF.L.U32 R13, R49, 0x17, RZ ;  /* 0x00000017310d7819 */ /* 0x000fe200000006ff */
[----:B------:R-:W-:Y:S01]  /*1deb0*/  FFMA R40, R41, R36, 1 ;  /* 0x3f80000029287423 */ /* 0x000fe20000000024 */
[----:B------:R-:W-:-:S03]  /*1dec0*/  SHF.L.U32 R14, R50, 0x17, RZ ;  /* 0x00000017320e7819 */ /* 0x000fc600000006ff */
        /* <DEDUP_REMOVED lines=9> */
[----:B--2---:R-:W-:Y:S01]  /*1df60*/  FFMA R33, R26, R27, 1 ;  /* 0x3f8000001a217423 */ /* 0x004fe2000000001b */
[----:B------:R-:W-:Y:S01]  /*1df70*/  SHF.L.U32 R27, R47, 0x17, RZ ;  /* 0x000000172f1b7819 */ /* 0x000fe200000006ff */
[----:B-1----:R-:W-:-:S05]  /*1df80*/  FFMA R29, R29, R48, 1 ;  /* 0x3f8000001d1d7423 */ /* 0x002fca0000000030 */
[----:B------:R-:W1:Y:S01]  /*1df90*/  MUFU.EX2 R3, R52 ;  /* 0x0000003400037308 */ /* 0x000e620000000800 */
[----:B----4-:R-:W-:-:S07]  /*1dfa0*/  FFMA R27, R27, R0, 1 ;  /* 0x3f8000001b1b7423 */ /* 0x010fce0000000000 */
        /* <DEDUP_REMOVED lines=10> */
.L_x_639:
[----:B------:R-:W1:Y:S02]  /*1e050*/  MUFU.RCP R24, R55 ;  /* 0x0000003700187308 */ /* 0x000e640000001000 */
[----:B-1----:R-:W-:-:S04]  /*1e060*/  FFMA R0, R55, R24, -1 ;  /* 0xbf80000037007423 */ /* 0x002fc80000000018 */
[----:B------:R-:W-:-:S04]  /*1e070*/  FADD.FTZ R3, -R0, -RZ ;  /* 0x800000ff00037221 */ /* 0x000fc80000010100 */
[----:B------:R-:W-:-:S07]  /*1e080*/  FFMA R24, R24, R3, R24 ;  /* 0x0000000318187223 */ /* 0x000fce0000000018 */
.L_x_640:
[----:B------:R-:W-:Y:S05]  /*1e090*/  BSYNC B1 ;  /* 0x0000000000017941 */ /* 0x000fea0003800000 */
.L_x_638:
        /* <DEDUP_REMOVED lines=10> */
.L_x_642:
[----:B------:R-:W1:Y:S02]  /*1e140*/  MUFU.RCP R25, R56 ;  /* 0x0000003800197308 */ /* 0x000e640000001000 */
[----:B-1----:R-:W-:-:S04]  /*1e150*/  FFMA R0, R56, R25, -1 ;  /* 0xbf80000038007423 */ /* 0x002fc80000000019 */
[----:B------:R-:W-:-:S04]  /*1e160*/  FADD.FTZ R0, -R0, -RZ ;  /* 0x800000ff00007221 */ /* 0x000fc80000010100 */
[----:B------:R-:W-:-:S07]  /*1e170*/  FFMA R25, R25, R0, R25 ;  /* 0x0000000019197223 */ /* 0x000fce0000000019 */
.L_x_643:
[----:B------:R-:W-:Y:S05]  /*1e180*/  BSYNC B1 ;  /* 0x0000000000017941 */ /* 0x000fea0003800000 */
.L_x_641:
        /* <DEDUP_REMOVED lines=10> */
.L_x_645:
[----:B------:R-:W1:Y:S02]  /*1e230*/  MUFU.RCP R26, R33 ;  /* 0x00000021001a7308 */ /* 0x000e640000001000 */
[----:B-1----:R-:W-:-:S04]  /*1e240*/  FFMA R0, R33, R26, -1 ;  /* 0xbf80000021007423 */ /* 0x002fc8000000001a */
[----:B------:R-:W-:-:S04]  /*1e250*/  FADD.FTZ R3, -R0, -RZ ;  /* 0x800000ff00037221 */ /* 0x000fc80000010100 */
[----:B------:R-:W-:-:S07]  /*1e260*/  FFMA R26, R26, R3, R26 ;  /* 0x000000031a1a7223 */ /* 0x000fce000000001a */
.L_x_646:
[----:B------:R-:W-:Y:S05]  /*1e270*/  BSYNC B1 ;  /* 0x0000000000017941 */ /* 0x000fea0003800000 */
.L_x_644:
        /* <DEDUP_REMOVED lines=10> */
.L_x_648:
[----:B------:R-:W1:Y:S02]  /*1e320*/  MUFU.RCP R31, R58 ;  /* 0x0000003a001f7308 */ /* 0x000e640000001000 */
[----:B-1----:R-:W-:-:S04]  /*1e330*/  FFMA R0, R58, R31, -1 ;  /* 0xbf8000003a007423 */ /* 0x002fc8000000001f */
[----:B------:R-:W-:-:S04]  /*1e340*/  FADD.FTZ R0, -R0, -RZ ;  /* 0x800000ff00007221 */ /* 0x000fc80000010100 */
[----:B------:R-:W-:-:S07]  /*1e350*/  FFMA R31, R31, R0, R31 ;  /* 0x000000001f1f7223 */ /* 0x000fce000000001f */
.L_x_649:
[----:B------:R-:W-:Y:S05]  /*1e360*/  BSYNC B1 ;  /* 0x0000000000017941 */ /* 0x000fea0003800000 */
.L_x_647:
        /* <DEDUP_REMOVED lines=10> */
.L_x_651:
[----:B------:R-:W1:Y:S02]  /*1e410*/  MUFU.RCP R33, R60 ;  /* 0x0000003c00217308 */ /* 0x000e640000001000 */
[----:B-1----:R-:W-:-:S04]  /*1e420*/  FFMA R0, R60, R33, -1 ;  /* 0xbf8000003c007423 */ /* 0x002fc80000000021 */
[----:B------:R-:W-:-:S04]  /*1e430*/  FADD.FTZ R0, -R0, -RZ ;  /* 0x800000ff00007221 */ /* 0x000fc80000010100 */
[----:B------:R-:W-:-:S07]  /*1e440*/  FFMA R33, R33, R0, R33 ;  /* 0x0000000021217223 */ /* 0x000fce0000000021 */
.L_x_652:
[----:B------:R-:W-:Y:S05]  /*1e450*/  BSYNC B1 ;  /* 0x0000000000017941 */ /* 0x000fea0003800000 */
.L_x_650:
        /* <DEDUP_REMOVED lines=10> */
.L_x_654:
[----:B------:R-:W1:Y:S02]  /*1e500*/  MUFU.RCP R34, R35 ;  /* 0x0000002300227308 */ /* 0x000e640000001000 */
[----:B-1----:R-:W-:-:S04]  /*1e510*/  FFMA R0, R35, R34, -1 ;  /* 0xbf80000023007423 */ /* 0x002fc80000000022 */
[----:B------:R-:W-:-:S04]  /*1e520*/  FADD.FTZ R3, -R0, -RZ ;  /* 0x800000ff00037221 */ /* 0x000fc80000010100 */
[----:B------:R-:W-:-:S07]  /*1e530*/  FFMA R34, R34, R3, R34 ;  /* 0x0000000322227223 */ /* 0x000fce0000000022 */
.L_x_655:
[----:B------:R-:W-:Y:S05]  /*1e540*/  BSYNC B1 ;  /* 0x0000000000017941 */ /* 0x000fea0003800000 */
.L_x_653:
        /* <DEDUP_REMOVED lines=10> */
.L_x_657:
[----:B------:R-:W1:Y:S02]  /*1e5f0*/  MUFU.RCP R35, R38 ;  /* 0x0000002600237308 */ /* 0x000e640000001000 */
[----:B-1----:R-:W-:-:S04]  /*1e600*/  FFMA R0, R38, R35, -1 ;  /* 0xbf80000026007423 */ /* 0x002fc80000000023 */
[----:B------:R-:W-:-:S04]  /*1e610*/  FADD.FTZ R0, -R0, -RZ ;  /* 0x800000ff00007221 */ /* 0x000fc80000010100 */
[----:B------:R-:W-:-:S07]  /*1e620*/  FFMA R35, R35, R0, R35 ;  /* 0x0000000023237223 */ /* 0x000fce0000000023 */
.L_x_658:
[----:B------:R-:W-:Y:S05]  /*1e630*/  BSYNC B1 ;  /* 0x0000000000017941 */ /* 0x000fea0003800000 */
.L_x_656:
        /* <DEDUP_REMOVED lines=10> */
.L_x_660:
[----:B------:R-:W1:Y:S02]  /*1e6e0*/  MUFU.RCP R36, R39 ;  /* 0x0000002700247308 */ /* 0x000e640000001000 */
[----:B-1----:R-:W-:-:S04]  /*1e6f0*/  FFMA R0, R39, R36, -1 ;  /* 0xbf80000027007423 */ /* 0x002fc80000000024 */
[----:B------:R-:W-:-:S04]  /*1e700*/  FADD.FTZ R3, -R0, -RZ ;  /* 0x800000ff00037221 */ /* 0x000fc80000010100 */
[----:B------:R-:W-:-:S07]  /*1e710*/  FFMA R36, R36, R3, R36 ;  /* 0x0000000324247223 */ /* 0x000fce0000000024 */
.L_x_661:
[----:B------:R-:W-:Y:S05]  /*1e720*/  BSYNC B1 ;  /* 0x0000000000017941 */ /* 0x000fea0003800000 */
.L_x_659:
        /* <DEDUP_REMOVED lines=10> */
.L_x_663:
[----:B------:R-:W1:Y:S02]  /*1e7d0*/  MUFU.RCP R37, R40 ;  /* 0x0000002800257308 */ /* 0x000e640000001000 */
[----:B-1----:R-:W-:-:S04]  /*1e7e0*/  FFMA R0, R40, R37, -1 ;  /* 0xbf80000028007423 */ /* 0x002fc80000000025 */
[----:B------:R-:W-:-:S04]  /*1e7f0*/  FADD.FTZ R0, -R0, -RZ ;  /* 0x800000ff00007221 */ /* 0x000fc80000010100 */
[----:B------:R-:W-:-:S07]  /*1e800*/  FFMA R37, R37, R0, R37 ;  /* 0x0000000025257223 */ /* 0x000fce0000000025 */
.L_x_664:
[----:B------:R-:W-:Y:S05]  /*1e810*/  BSYNC B1 ;  /* 0x0000000000017941 */ /* 0x000fea0003800000 */
.L_x_662:
        /* <DEDUP_REMOVED lines=10> */
.L_x_666:
[----:B------:R-:W1:Y:S02]  /*1e8c0*/  MUFU.RCP R3, R30 ;  /* 0x0000001e00037308 */ /* 0x000e640000001000 */
[----:B-1----:R-:W-:-:S04]  /*1e8d0*/  FFMA R0, R30, R3, -1 ;  /* 0xbf8000001e007423 */ /* 0x002fc80000000003 */
[----:B------:R-:W-:-:S04]  /*1e8e0*/  FADD.FTZ R0, -R0, -RZ ;  /* 0x800000ff00007221 */ /* 0x000fc80000010100 */
[----:B------:R-:W-:-:S07]  /*1e8f0*/  FFMA R38, R3, R0, R3 ;  /* 0x0000000003267223 */ /* 0x000fce0000000003 */
.L_x_667:
[----:B------:R-:W-:Y:S05]  /*1e900*/  BSYNC B1 ;  /* 0x0000000000017941 */ /* 0x000fea0003800000 */
.L_x_665:
        /* <DEDUP_REMOVED lines=10> */
.L_x_669:
[----:B------:R-:W1:Y:S02]  /*1e9b0*/  MUFU.RCP R3, R28 ;  /* 0x0000001c00037308 */ /* 0x000e640000001000 */
[----:B-1----:R-:W-:-:S04]  /*1e9c0*/  FFMA R0, R28, R3, -1 ;  /* 0xbf8000001c007423 */ /* 0x002fc80000000003 */
[----:B------:R-:W-:-:S04]  /*1e9d0*/  FADD.FTZ R0, -R0, -RZ ;  /* 0x800000ff00007221 */ /* 0x000fc80000010100 */
[----:B------:R-:W-:-:S07]  /*1e9e0*/  FFMA R30, R3, R0, R3 ;  /* 0x00000000031e7223 */ /* 0x000fce0000000003 */
.L_x_670:
[----:B------:R-:W-:Y:S05]  /*1e9f0*/  BSYNC B1 ;  /* 0x0000000000017941 */ /* 0x000fea0003800000 */
.L_x_668:
        /* <DEDUP_REMOVED lines=10> */
.L_x_672:
[----:B------:R-:W1:Y:S02]  /*1eaa0*/  MUFU.RCP R0, R29 ;  /* 0x0000001d00007308 */ /* 0x000e640000001000 */
[----:B-1----:R-:W-:-:S04]  /*1eab0*/  FFMA R2, R29, R0, -1 ;  /* 0xbf8000001d027423 */ /* 0x002fc80000000000 */
[----:B------:R-:W-:-:S04]  /*1eac0*/  FADD.FTZ R39, -R2, -RZ ;  /* 0x800000ff02277221 */ /* 0x000fc80000010100 */
[----:B------:R-:W-:-:S07]  /*1ead0*/  FFMA R39, R0, R39, R0 ;  /* 0x0000002700277223 */ /* 0x000fce0000000000 */
.L_x_673:
[----:B------:R-:W-:Y:S05]  /*1eae0*/  BSYNC B1 ;  /* 0x0000000000017941 */ /* 0x000fea0003800000 */
.L_x_671:
        /* <DEDUP_REMOVED lines=10> */
.L_x_675:
[----:B------:R-:W1:Y:S02]  /*1eb90*/  MUFU.RCP R40, R27 ;  /* 0x0000001b00287308 */ /* 0x000e640000001000 */
[----:B-1----:R-:W-:-:S04]  /*1eba0*/  FFMA R0, R27, R40, -1 ;  /* 0xbf8000001b007423 */ /* 0x002fc80000000028 */
[----:B------:R-:W-:-:S04]  /*1ebb0*/  FADD.FTZ R3, -R0, -RZ ;  /* 0x800000ff00037221 */ /* 0x000fc80000010100 */
[----:B------:R-:W-:-:S07]  /*1ebc0*/  FFMA R40, R40, R3, R40 ;  /* 0x0000000328287223 */ /* 0x000fce0000000028 */
.L_x_676:
[----:B------:R-:W-:Y:S05]  /*1ebd0*/  BSYNC B1 ;  /* 0x0000000000017941 */ /* 0x000fea0003800000 */
.L_x_674:
        /* <DEDUP_REMOVED lines=10> */
.L_x_678:
[----:B------:R-:W1:Y:S02]  /*1ec80*/  MUFU.RCP R0, R13 ;  /* 0x0000000d00007308 */ /* 0x000e640000001000 */
[----:B-1----:R-:W-:-:S04]  /*1ec90*/  FFMA R2, R13, R0, -1 ;  /* 0xbf8000000d027423 */ /* 0x002fc80000000000 */
[----:B------:R-:W-:-:S04]  /*1eca0*/  FADD.FTZ R41, -R2, -RZ ;  /* 0x800000ff02297221 */ /* 0x000fc80000010100 */
[----:B------:R-:W-:-:S07]  /*1ecb0*/  FFMA R41, R0, R41, R0 ;  /* 0x0000002900297223 */ /* 0x000fce0000000000 */
.L_x_679:
[----:B------:R-:W-:Y:S05]  /*1ecc0*/  BSYNC B1 ;  /* 0x0000000000017941 */ /* 0x000fea0003800000 */
.L_x_677:
        /* <DEDUP_REMOVED lines=10> */
.L_x_681:
[----:B------:R-:W1:Y:S02]  /*1ed70*/  MUFU.RCP R13, R14 ;  /* 0x0000000e000d7308 */ /* 0x000e640000001000 */
[----:B-1----:R-:W-:-:S04]  /*1ed80*/  FFMA R0, R14, R13, -1 ;  /* 0xbf8000000e007423 */ /* 0x002fc8000000000d */
[----:B------:R-:W-:-:S04]  /*1ed90*/  FADD.FTZ R0, -R0, -RZ ;  /* 0x800000ff00007221 */ /* 0x000fc80000010100 */
[----:B------:R-:W-:-:S07]  /*1eda0*/  FFMA R13, R13, R0, R13 ;  /* 0x000000000d0d7223 */ /* 0x000fce000000000d */
.L_x_682:
[----:B------:R-:W-:Y:S05]  /*1edb0*/  BSYNC B1 ;  /* 0x0000000000017941 */ /* 0x000fea0003800000 */
.L_x_680:
        /* <DEDUP_REMOVED lines=8> */
.L_x_683:
[----:B------:R-:W1:Y:S02]  /*1ee40*/  MUFU.RCP R0, R15 ;  /* 0x0000000f00007308 */ /* 0x000e640000001000 */
[----:B-1----:R-:W-:-:S04]  /*1ee50*/  FFMA R2, R15, R0, -1 ;  /* 0xbf8000000f027423 */ /* 0x002fc80000000000 */
[----:B------:R-:W-:-:S04]  /*1ee60*/  FADD.FTZ R3, -R2, -RZ ;  /* 0x800000ff02037221 */ /* 0x000fc80000010100 */
[----:B------:R-:W-:-:S07]  /*1ee70*/  FFMA R0, R0, R3, R0 ;  /* 0x0000000300007223 */ /* 0x000fce0000000000 */
.L_x_684:
        /* <DEDUP_REMOVED lines=29> */
.L_x_686:
[----:B------:R-:W-:Y:S05]  /*1f050*/  BSYNC B0 ;  /* 0x0000000000007941 */ /* 0x000fea0003800000 */
.L_x_685:
[----:B------:R-:W-:Y:S06]  /*1f060*/  BAR.SYNC.DEFER_BLOCKING 0x1, 0x100 ;  /* 0x0044000000007b1d */ /* 0x000fec0000010000 */
[----:B------:R-:W-:Y:S04]  /*1f070*/  BSSY B0, `(.L_x_687) ;  /* 0x000000a000007945 */ /* 0x000fe80003800000 */
[----:B------:R-:W-:Y:S05]  /*1f080*/  @P0 BRA `(.L_x_688) ;  /* 0x0000000000200947 */ /* 0x000fea0003800000 */
[----:B------:R-:W-:-:S06]  /*1f090*/  UISETP.NE.AND UP0, UPT, UR43, 0x3, UPT ;  /* 0x000000032b00788c */ /* 0x000fcc000bf05270 */
[----:B------:R-:W-:-:S13]  /*1f0a0*/  PLOP3.LUT P2, PT, PT, PT, UP0, 0x80, 0x0 ;  /* 0x000000000000781c */ /* 0x000fda0003f4f008 */
[----:B------:R-:W-:Y:S05]  /*1f0b0*/  @!P2 BRA `(.L_x_689) ;  /* 0x000000000004a947 */ /* 0x000fea0003800000 */
[----:B------:R-:W-:Y:S01]  /*1f0c0*/  BPT.TRAP 0x1 ;  /* 0x000000040000795c */ /* 0x000fe20000300000 */
.L_x_689:
[----:B------:R-:W-:-:S04]  /*1f0d0*/  ULEA UR4, UR8, UR46, 0x3 ;  /* 0x0000002e08047291 */ /* 0x000fc8000f8e183f */
[----:B------:R-:W-:-:S04]  /*1f0e0*/  UIADD3 UR4, UR4, 0x50, URZ ;  /* 0x0000005004047890 */ /* 0x000fc8000fffe03f */
[----:B------:R-:W-:-:S09]  /*1f0f0*/  UPRMT UR4, UR47, 0x654, UR4 ;  /* 0x000006542f047896 */ /* 0x000fd20008000004 */
[----:B------:R-:W-:Y:S03]  /*1f100*/  SYNCS.ARRIVE.TRANS64.RED.A1T0 RZ, [UR4], RZ ;  /* 0x000000ffffff79a7 */ /* 0x000fe60008100404 */
.L_x_688:
[----:B------:R-:W-:Y:S05]  /*1f110*/  BSYNC B0 ;  /* 0x0000000000007941 */ /* 0x000fea0003800000 */
.L_x_687:
        /* <DEDUP_REMOVED lines=9> */
.L_x_692:
        /* <DEDUP_REMOVED lines=8> */
.L_x_1137:
[----:B------:R-:W-:Y:S05]  /*1f230*/  BSYNC B1 ;  /* 0x0000000000017941 */ /* 0x000fea0003800000 */
.L_x_693:
[----:B------:R-:W-:Y:S05]  /*1f240*/  @P1 BRA `(.L_x_695) ;  /* 0x0000000000941947 */ /* 0x000fea0003800000 */
[----:B------:R-:W-:Y:S01]  /*1f250*/  IMAD R25, R4, 0x2000, R156 ;  /* 0x0000200004197824 */ /* 0x000fe200078e029c */
[----:B------:R-:W-:Y:S05]  /*1f260*/  WARPSYNC.ALL ;  /* 0x0000000000007948 */ /* 0x000fea0003800000 */
[----:B------:R-:W-:Y:S01]  /*1f270*/  LEA R12, R164, R25, 0x1 ;  /* 0x00000019a40c7211 */ /* 0x000fe200078e08ff */
        /* <DEDUP_REMOVED lines=34> */
.L_x_695:
[----:B------:R-:W-:Y:S02]  /*1f4a0*/  LOP3.LUT R9, R9, R24, RZ, 0x3c, !PT ;  /* 0x0000001809097212 */ /* 0x000fe400078e3cff */
[----:B------:R-:W-:-:S07]  /*1f4b0*/  SEL R4, R2, RZ, P3 ;  /* 0x000000ff02047207 */ /* 0x000fce0001800000 */
.L_x_691:
[----:B------:R-:W-:Y:S05]  /*1f4c0*/  BSYNC B0 ;  /* 0x0000000000007941 */ /* 0x000fea0003800000 */
.L_x_690:
[----:B------:R-:W-:Y:S01]  /*1f4d0*/  MOV R46, 0x3bbb989d ;  /* 0x3bbb989d002e7802 */ /* 0x000fe20000000f00 */
[C---:B------:R-:W-:Y:S01]  /*1f4e0*/  FFMA R105, R17.reuse, R105, R153 ;  /* 0x0000006911697223 */ /* 0x040fe20000000099 */
[C---:B------:R-:W-:Y:S01]  /*1f4f0*/  FFMA R106, R17.reuse, R106, R23 ;  /* 0x0000006a116a7223 */ /* 0x040fe20000000017 */
[----:B------:R-:W-:Y:S01]  /*1f500*/  MOV R47, 0x437c0000 ;  /* 0x437c0000002f7802 */ /* 0x000fe20000000f00 */
[----:B------:R-:W-:Y:S01]  /*1f510*/  FFMA R107, R17, R107, R152 ;  /* 0x0000006b116b7223 */ /* 0x000fe20000000098 */
[-C--:B------:R-:W-:Y:S01]  /*1f520*/  FFMA.SAT R2, -R105, R46.reuse, 0.5 ;  /* 0x3f00000069027423 */ /* 0x080fe2000000212e */
[----:B------:R-:W-:Y:S01]  /*1f530*/  FFMA.SAT R13, -R106, R46, 0.5 ;  /* 0x3f0000006a0d7423 */ /* 0x000fe2000000212e */
[----:B------:R-:W-:Y:S01]  /*1f540*/  FFMA R108, R17, R108, R21 ;  /* 0x0000006c116c7223 */ /* 0x000fe20000000015 */
[-C--:B-1----:R-:W-:Y:S01]  /*1f550*/  FFMA.SAT R24, -R107, R46.reuse, 0.5 ;  /* 0x3f0000006b187423 */ /* 0x082fe2000000212e */
[-C--:B------:R-:W-:Y:S01]  /*1f560*/  FFMA.RM R2, R2, R47.reuse, 12582913 ;  /* 0x4b40000102027423 */ /* 0x080fe2000000402f */
[----:B------:R-:W-:Y:S01]  /*1f570*/  FFMA.RM R15, R13, R47, 12582913 ;  /* 0x4b4000010d0f7423 */ /* 0x000fe2000000402f */
[----:B------:R-:W-:Y:S01]  /*1f580*/  FFMA R109, R17, R109, R22 ;  /* 0x0000006d116d7223 */ /* 0x000fe20000000016 */
[-C--:B------:R-:W-:Y:S01]  /*1f590*/  FFMA.RM R26, R24, R47.reuse, 12582913 ;  /* 0x4b400001181a7423 */ /* 0x080fe2000000402f */
[----:B------:R-:W-:Y:S01]  /*1f5a0*/  FADD R14, R2, -12583039 ;  /* 0xcb40007f020e7421 */ /* 0x000fe20000000000 */
[----:B------:R-:W-:Y:S01]  /*1f5b0*/  FADD R13, R15, -12583039 ;  /* 0xcb40007f0f0d7421 */ /* 0x000fe20000000000 */
[-C--:B------:R-:W-:Y:S01]  /*1f5c0*/  FFMA.SAT R27, -R108, R46.reuse, 0.5 ;  /* 0x3f0000006c1b7423 */ /* 0x080fe2000000212e */
[----:B------:R-:W-:Y:S01]  /*1f5d0*/  FFMA.SAT R30, -R109, R46, 0.5 ;  /* 0x3f0000006d1e7423 */ /* 0x000fe2000000212e */
[----:B------:R-:W-:Y:S01]  /*1f5e0*/  FFMA R14, -R105, 1.4426950216293334961, -R14 ;  /* 0x3fb8aa3b690e7823 */ /* 0x000fe2000000090e */
[----:B------:R-:W-:Y:S01]  /*1f5f0*/  FFMA R25, -R106, 1.4426950216293334961, -R13 ;  /* 0x3fb8aa3b6a197823 */ /* 0x000fe2000000090d */
[C---:B------:R-:W-:Y:S01]  /*1f600*/  FFMA R104, R17.reuse, R104, R154 ;  /* 0x0000006811687223 */ /* 0x040fe2000000009a */
[----:B------:R-:W-:Y:S01]  /*1f610*/  FADD R24, R26, -12583039 ;  /* 0xcb40007f1a187421 */ /* 0x000fe20000000000 */
[----:B------:R-:W-:Y:S01]  /*1f620*/  FFMA R110, R17, R110, R19 ;  /* 0x0000006e116e7223 */ /* 0x000fe20000000013 */
[----:B------:R-:W-:Y:S01]  /*1f630*/  FFMA R14, -R105, 1.925963033500011079e-08, R14 ;  /* 0x32a57060690e7823 */ /* 0x000fe2000000010e */
[-C--:B------:R-:W-:Y:S01]  /*1f640*/  FFMA.RM R29, R27, R47.reuse, 12582913 ;  /* 0x4b4000011b1d7423 */ /* 0x080fe2000000402f */
[----:B------:R-:W-:Y:S01]  /*1f650*/  FFMA R25, -R106, 1.925963033500011079e-08, R25 ;  /* 0x32a570606a197823 */ /* 0x000fe20000000119 */
[----:B------:R-:W-:Y:S01]  /*1f660*/  FFMA.RM R30, R30, R47, 12582913 ;  /* 0x4b4000011e1e7423 */ /* 0x000fe2000000402f */
[----:B------:R-:W-:Y:S01]  /*1f670*/  FFMA R111, R17, R111, R20 ;  /* 0x0000006f116f7223 */ /* 0x000fe20000000014 */
[-C--:B------:R-:W-:Y:S01]  /*1f680*/  FFMA.SAT R0, -R104, R46.reuse, 0.5 ;  /* 0x3f00000068007423 */ /* 0x080fe2000000212e */
[----:B------:R-:W-:Y:S01]  /*1f690*/  FFMA.SAT R33, -R110, R46, 0.5 ;  /* 0x3f0000006e217423 */ /* 0x000fe2000000212e */
[----:B------:R1:W2:Y:S01]  /*1f6a0*/  MUFU.EX2 R13, R14 ;  /* 0x0000000e000d7308 */ /* 0x0002a20000000800 */
[----:B------:R-:W-:Y:S01]  /*1f6b0*/  FFMA R28, -R107, 1.4426950216293334961, -R24 ;  /* 0x3fb8aa3b6b1c7823 */ /* 0x000fe20000000918 */
[----:B------:R-:W-:Y:S01]  /*1f6c0*/  FADD R27, R29, -12583039 ;  /* 0xcb40007f1d1b7421 */ /* 0x000fe20000000000 */
[----:B------:R-:W-:Y:S01]  /*1f6d0*/  FFMA R112, R17, R112, R18 ;  /* 0x0000007011707223 */ /* 0x000fe20000000012 */
[-C--:B------:R-:W-:Y:S01]  /*1f6e0*/  FFMA.RM R0, R0, R47.reuse, 12582913 ;  /* 0x4b40000100007423 */ /* 0x080fe2000000402f */
[----:B------:R-:W-:Y:S01]  /*1f6f0*/  FFMA.RM R33, R33, R47, 12582913 ;  /* 0x4b40000121217423 */ /* 0x000fe2000000402f */
[----:B------:R-:W-:Y:S01]  /*1f700*/  FFMA R31, -R108, 1.4426950216293334961, -R27 ;  /* 0x3fb8aa3b6c1f7823 */ /* 0x000fe2000000091b */
[----:B------:R-:W-:Y:S01]  /*1f710*/  FFMA.SAT R37, -R112, R46, 0.5 ;  /* 0x3f00000070257423 */ /* 0x000fe2000000212e */
[----:B------:R3:W-:Y:S01]  /*1f720*/  MUFU.EX2 R24, R25 ;  /* 0x0000001900187308 */ /* 0x0007e20000000800 */
[----:B-1----:R-:W-:Y:S01]  /*1f730*/  FADD R14, R30, -12583039 ;  /* 0xcb40007f1e0e7421 */ /* 0x002fe20000000000 */
[----:B------:R-:W-:Y:S01]  /*1f740*/  FADD R3, R0, -12583039 ;  /* 0xcb40007f00037421 */ /* 0x000fe20000000000 */
[----:B------:R-:W-:Y:S01]  /*1f750*/  FFMA R113, R17, R113, R12 ;  /* 0x0000007111717223 */ /* 0x000fe2000000000c */
[----:B------:R-:W-:Y:S01]  /*1f760*/  FFMA R28, -R107, 1.925963033500011079e-08, R28 ;  /* 0x32a570606b1c7823 */ /* 0x000fe2000000011c */
[----:B------:R-:W-:Y:S01]  /*1f770*/  FFMA R34, -R109, 1.4426950216293334961, -R14 ;  /* 0x3fb8aa3b6d227823 */ /* 0x000fe2000000090e */
[----:B------:R-:W-:Y:S01]  /*1f780*/  FFMA R31, -R108, 1.925963033500011079e-08, R31 ;  /* 0x32a570606c1f7823 */ /* 0x000fe2000000011f */
[-C--:B------:R-:W-:Y:S01]  /*1f790*/  FFMA.RM R37, R37, R47.reuse, 12582913 ;  /* 0x4b40000125257423 */ /* 0x080fe2000000402f */
[----:B------:R-:W-:Y:S01]  /*1f7a0*/  FFMA R114, R17, R114, R11 ;  /* 0x0000007211727223 */ /* 0x000fe2000000000b */
[-C--:B---3--:R-:W-:Y:S01]  /*1f7b0*/  FFMA.SAT R25, -R111, R46.reuse, 0.5 ;  /* 0x3f0000006f197423 */ /* 0x088fe2000000212e */
[----:B------:R-:W-:Y:S01]  /*1f7c0*/  FFMA R34, -R109, 1.925963033500011079e-08, R34 ;  /* 0x32a570606d227823 */ /* 0x000fe20000000122 */
[C---:B------:R-:W-:Y:S01]  /*1f7d0*/  FFMA R3, -R104.reuse, 1.4426950216293334961, -R3 ;  /* 0x3fb8aa3b68037823 */ /* 0x040fe20000000903 */
[----:B------:R-:W-:Y:S01]  /*1f7e0*/  FFMA.SAT R38, -R113, R46, 0.5 ;  /* 0x3f00000071267423 */ /* 0x000fe2000000212e */
[----:B------:R-:W-:Y:S01]  /*1f7f0*/  FFMA.RM R36, R25, R47, 12582913 ;  /* 0x4b40000119247423 */ /* 0x000fe2000000402f */
[----:B------:R-:W-:Y:S01]  /*1f800*/  FADD R25, R33, -12583039 ;  /* 0xcb40007f21197421 */ /* 0x000fe20000000000 */
[----:B------:R1:W-:Y:S01]  /*1f810*/  MUFU.EX2 R27, R28 ;  /* 0x0000001c001b7308 */ /* 0x0003e20000000800 */
[----:B------:R-:W-:Y:S01]  /*1f820*/  FFMA R3, -R104, 1.925963033500011079e-08, R3 ;  /* 0x32a5706068037823 */ /* 0x000fe20000000103 */
[C---:B------:R-:W-:Y:S01]  /*1f830*/  FFMA R115, R17.reuse, R115, R10 ;  /* 0x0000007311737223 */ /* 0x040fe2000000000a */
[----:B------:R-:W-:Y:S01]  /*1f840*/  FFMA R35, -R110, 1.4426950216293334961, -R25 ;  /* 0x3fb8aa3b6e237823 */ /* 0x000fe20000000919 */
[----:B------:R-:W-:Y:S01]  /*1f850*/  FFMA.RM R38, R38, R47, 12582913 ;  /* 0x4b40000126267423 */ /* 0x000fe2000000402f */
[----:B------:R-:W-:Y:S01]  /*1f860*/  FFMA R116, R17, R116, R8 ;  /* 0x0000007411747223 */ /* 0x000fe20000000008 */
[----:B------:R-:W-:Y:S01]  /*1f870*/  FFMA.SAT R40, -R115, R46, 0.5 ;  /* 0x3f00000073287423 */ /* 0x000fe2000000212e */
[----:B------:R-:W-:Y:S01]  /*1f880*/  FFMA R35, -R110, 1.925963033500011079e-08, R35 ;  /* 0x32a570606e237823 */ /* 0x000fe20000000123 */
[----:B------:R3:W4:Y:S01]  /*1f890*/  MUFU.EX2 R14, R31 ;  /* 0x0000001f000e7308 */ /* 0x0007220000000800 */
[----:B-1----:R-:W-:Y:S01]  /*1f8a0*/  FADD R28, R36, -12583039 ;  /* 0xcb40007f241c7421 */ /* 0x002fe20000000000 */
[C---:B------:R-:W-:Y:S01]  /*1f8b0*/  FFMA R117, R17.reuse, R117, R7 ;  /* 0x0000007511757223 */ /* 0x040fe20000000007 */
[----:B------:R-:W-:Y:S01]  /*1f8c0*/  FFMA R118, R17, R118, R6 ;  /* 0x0000007611767223 */ /* 0x000fe20000000006 */
[----:B------:R-:W-:Y:S01]  /*1f8d0*/  FFMA.RM R41, R40, R47, 12582913 ;  /* 0x4b40000128297423 */ /* 0x000fe2000000402f */
[----:B------:R-:W-:Y:S01]  /*1f8e0*/  FFMA R28, -R111, 1.4426950216293334961, -R28 ;  /* 0x3fb8aa3b6f1c7823 */ /* 0x000fe2000000091c */
[----:B------:R-:W-:Y:S01]  /*1f8f0*/  FFMA R119, R17, R119, R5 ;  /* 0x0000007711777223 */ /* 0x000fe20000000005 */
[-C--:B------:R-:W-:Y:S01]  /*1f900*/  FFMA.SAT R43, -R116, R46.reuse, 0.5 ;  /* 0x3f000000742b7423 */ /* 0x080fe2000000212e */
[----:B------:R1:W-:Y:S01]  /*1f910*/  MUFU.EX2 R25, R34 ;  /* 0x0000002200197308 */ /* 0x0003e20000000800 */
[----:B---3--:R-:W-:Y:S01]  /*1f920*/  FADD R31, R37, -12583039 ;  /* 0xcb40007f251f7421 */ /* 0x008fe20000000000 */
[----:B------:R-:W-:Y:S01]  /*1f930*/  FFMA R111, -R111, 1.925963033500011079e-08, R28 ;  /* 0x32a570606f6f7823 */ /* 0x000fe2000000011c */
[----:B------:R-:W-:Y:S01]  /*1f940*/  FFMA.SAT R45, -R118, R46, 0.5 ;  /* 0x3f000000762d7423 */ /* 0x000fe2000000212e */
[----:B------:R-:W-:Y:S01]  /*1f950*/  FFMA.RM R43, R43, R47, 12582913 ;  /* 0x4b4000012b2b7423 */ /* 0x000fe2000000402f */
[----:B------:R-:W-:Y:S01]  /*1f960*/  FFMA R31, -R112, 1.4426950216293334961, -R31 ;  /* 0x3fb8aa3b701f7823 */ /* 0x000fe2000000091f */
[----:B------:R-:W-:-:S02]  /*1f970*/  IMAD.SHL.U32 R0, R0, 0x800000, RZ ;  /* 0x0080000000007824 */ /* 0x000fc400078e00ff */
[-C--:B------:R-:W-:Y:S01]  /*1f980*/  FFMA.RM R45, R45, R47.reuse, 12582913 ;  /* 0x4b4000012d2d7423 */ /* 0x080fe2000000402f */
[----:B------:R-:W3:Y:S01]  /*1f990*/  MUFU.EX2 R3, R3 ;  /* 0x0000000300037308 */ /* 0x000ee20000000800 */
[----:B-1----:R-:W-:Y:S01]  /*1f9a0*/  FFMA.SAT R34, -R114, R46, 0.5 ;  /* 0x3f00000072227423 */ /* 0x002fe2000000212e */
[----:B------:R-:W-:Y:S01]  /*1f9b0*/  FFMA R31, -R112, 1.925963033500011079e-08, R31 ;  /* 0x32a57060701f7823 */ /* 0x000fe2000000011f */
[----:B------:R-:W-:Y:S01]  /*1f9c0*/  FADD R42, R41, -12583039 ;  /* 0xcb40007f292a7421 */ /* 0x000fe20000000000 */
[----:B------:R-:W-:Y:S01]  /*1f9d0*/  SHF.L.U32 R2, R2, 0x17, RZ ;  /* 0x0000001702027819 */ /* 0x000fe200000006ff */
[----:B------:R-:W-:Y:S01]  /*1f9e0*/  FFMA.RM R39, R34, R47, 12582913 ;  /* 0x4b40000122277423 */ /* 0x000fe2000000402f */
[----:B------:R-:W-:Y:S01]  /*1f9f0*/  FADD R34, R38, -12583039 ;  /* 0xcb40007f26227421 */ /* 0x000fe20000000000 */
[----:B------:R-:W-:Y:S01]  /*1fa00*/  FFMA R42, -R115, 1.4426950216293334961, -R42 ;  /* 0x3fb8aa3b732a7823 */ /* 0x000fe2000000092a */
[----:B------:R1:W5:Y:S01]  /*1fa10*/  MUFU.EX2 R28, R35 ;  /* 0x00000023001c7308 */ /* 0x0003620000000800 */
[----:B------:R-:W-:Y:S01]  /*1fa20*/  SHF.L.U32 R29, R29, 0x17, RZ ;  /* 0x000000171d1d7819 */ /* 0x000fe200000006ff */
[----:B------:R-:W-:Y:S01]  /*1fa30*/  FFMA R40, -R113, 1.4426950216293334961, -R34 ;  /* 0x3fb8aa3b71287823 */ /* 0x000fe20000000922 */
[----:B------:R-:W-:Y:S01]  /*1fa40*/  FFMA R42, -R115, 1.925963033500011079e-08, R42 ;  /* 0x32a57060732a7823 */ /* 0x000fe2000000012a */
[----:B--2---:R-:W-:Y:S01]  /*1fa50*/  FFMA R50, R2, R13, 1 ;  /* 0x3f80000002327423 */ /* 0x004fe2000000000d */
[----:B------:R-:W-:Y:S01]  /*1fa60*/  SHF.L.U32 R30, R30, 0x17, RZ ;  /* 0x000000171e1e7819 */ /* 0x000fe200000006ff */
[----:B------:R-:W-:Y:S01]  /*1fa70*/  FFMA R40, -R113, 1.925963033500011079e-08, R40 ;  /* 0x32a5706071287823 */ /* 0x000fe20000000128 */
[----:B----4-:R-:W-:Y:S01]  /*1fa80*/  FFMA R54, R29, R14, 1 ;  /* 0x3f8000001d367423 */ /* 0x010fe2000000000e */
[----:B------:R2:W-:Y:S01]  /*1fa90*/  MUFU.EX2 R34, R31 ;  /* 0x0000001f00227308 */ /* 0x0005e20000000800 */
[----:B-1----:R-:W-:Y:S01]  /*1faa0*/  FADD R35, R39, -12583039 ;  /* 0xcb40007f27237421 */ /* 0x002fe20000000000 */
[----:B---3--:R-:W-:Y:S01]  /*1fab0*/  FFMA R49, R0, R3, 1 ;  /* 0x3f80000000317423 */ /* 0x008fe20000000003 */
[----:B------:R-:W-:Y:S01]  /*1fac0*/  SHF.L.U32 R15, R15, 0x17, RZ ;  /* 0x000000170f0f7819 */ /* 0x000fe200000006ff */
[----:B------:R-:W-:-:S02]  /*1fad0*/  IMAD.SHL.U32 R33, R33, 0x800000, RZ ;  /* 0x0080000021217824 */ /* 0x000fc400078e00ff */
[----:B------:R-:W-:Y:S01]  /*1fae0*/  FFMA R35, -R114, 1.4426950216293334961, -R35 ;  /* 0x3fb8aa3b72237823 */ /* 0x000fe20000000923 */
[----:B------:R-:W-:Y:S01]  /*1faf0*/  SHF.L.U32 R26, R26, 0x17, RZ ;  /* 0x000000171a1a7819 */ /* 0x000fe200000006ff */
[----:B------:R-:W-:Y:S01]  /*1fb00*/  IMAD.SHL.U32 R41, R41, 0x800000, RZ ;  /* 0x0080000029297824 */ /* 0x000fe200078e00ff */
[----:B------:R-:W-:Y:S01]  /*1fb10*/  IADD3 R0, R49, 0x1800000, RZ ;  /* 0x0180000031007810 */ /* 0x000fe20007ffe0ff */
[-C--:B--2---:R-:W-:Y:S01]  /*1fb20*/  FFMA.SAT R31, -R117, R46.reuse, 0.5 ;  /* 0x3f000000751f7423 */ /* 0x084fe2000000212e */
[----:B------:R-:W-:Y:S01]  /*1fb30*/  FFMA.SAT R46, -R119, R46, 0.5 ;  /* 0x3f000000772e7423 */ /* 0x000fe2000000212e */
[----:B------:R-:W-:Y:S01]  /*1fb40*/  FFMA R114, -R114, 1.925963033500011079e-08, R35 ;  /* 0x32a5706072727823 */ /* 0x000fe20000000123 */
[----:B------:R-:W-:Y:S01]  /*1fb50*/  LOP3.LUT R0, R0, 0x7f800000, RZ, 0xc0, !PT ;  /* 0x7f80000000007812 */ /* 0x000fe200078ec0ff */
[-C--:B------:R-:W-:Y:S01]  /*1fb60*/  FFMA.RM R44, R31, R47.reuse, 12582913 ;  /* 0x4b4000011f2c7423 */ /* 0x080fe2000000402f */
[----:B------:R-:W-:Y:S01]  /*1fb70*/  FFMA.RM R46, R46, R47, 12582913 ;  /* 0x4b4000012e2e7423 */ /* 0x000fe2000000402f */
[----:B------:R1:W-:Y:S01]  /*1fb80*/  MUFU.EX2 R35, R40 ;  /* 0x0000002800237308 */ /* 0x0003e20000000800 */
[----:B------:R-:W-:Y:S01]  /*1fb90*/  FADD R47, R45, -12583039 ;  /* 0xcb40007f2d2f7421 */ /* 0x000fe20000000000 */
[----:B------:R-:W-:Y:S01]  /*1fba0*/  FADD R31, R43, -12583039 ;  /* 0xcb40007f2b1f7421 */ /* 0x000fe20000000000 */
[----:B------:R-:W-:Y:S01]  /*1fbb0*/  FADD R48, R46, -12583039 ;  /* 0xcb40007f2e307421 */ /* 0x000fe20000000000 */
[----:B------:R-:W-:Y:S01]  /*1fbc0*/  ISETP.GT.U32.AND P2, PT, R0, 0x1ffffff, PT ;  /* 0x01ffffff0000780c */ /* 0x000fe20003f44070 */
[----:B------:R-:W-:Y:S01]  /*1fbd0*/  FFMA R47, -R118, 1.4426950216293334961, -R47 ;  /* 0x3fb8aa3b762f7823 */ /* 0x000fe2000000092f */
[----:B------:R-:W-:Y:S01]  /*1fbe0*/  FFMA R31, -R116, 1.4426950216293334961, -R31 ;  /* 0x3fb8aa3b741f7823 */ /* 0x000fe2000000091f */
[C---:B------:R-:W-:Y:S01]  /*1fbf0*/  FFMA R48, -R119.reuse, 1.4426950216293334961, -R48 ;  /* 0x3fb8aa3b77307823 */ /* 0x040fe20000000930 */
[----:B------:R-:W2:Y:S01]  /*1fc00*/  MUFU.EX2 R111, R111 ;  /* 0x0000006f006f7308 */ /* 0x000ea20000000800 */
[----:B-1----:R-:W-:Y:S01]  /*1fc10*/  FADD R40, R44, -12583039 ;  /* 0xcb40007f2c287421 */ /* 0x002fe20000000000 */
[----:B------:R-:W-:Y:S01]  /*1fc20*/  FFMA R47, -R118, 1.925963033500011079e-08, R47 ;  /* 0x32a57060762f7823 */ /* 0x000fe2000000012f */
[----:B------:R-:W-:Y:S01]  /*1fc30*/  FFMA R48, -R119, 1.925963033500011079e-08, R48 ;  /* 0x32a5706077307823 */ /* 0x000fe20000000130 */
[----:B------:R-:W-:Y:S01]  /*1fc40*/  FFMA R31, -R116, 1.925963033500011079e-08, R31 ;  /* 0x32a57060741f7823 */ /* 0x000fe2000000011f */
[C---:B------:R-:W-:Y:S01]  /*1fc50*/  FFMA R40, -R117.reuse, 1.4426950216293334961, -R40 ;  /* 0x3fb8aa3b75287823 */ /* 0x040fe20000000928 */
[----:B------:R-:W-:Y:S01]  /*1fc60*/  SHF.L.U32 R36, R36, 0x17, RZ ;  /* 0x0000001724247819 */ /* 0x000fe200000006ff */
[----:B------:R-:W-:Y:S01]  /*1fc70*/  BSSY B1, `(.L_x_696) ;  /* 0x0000026000017945 */ /* 0x000fe20003800000 */
[----:B------:R-:W1:Y:S01]  /*1fc80*/  MUFU.EX2 R114, R114 ;  /* 0x0000007200727308 */ /* 0x000e620000000800 */
[----:B------:R-:W-:Y:S01]  /*1fc90*/  FFMA R117, -R117, 1.925963033500011079e-08, R40 ;  /* 0x32a5706075757823 */ /* 0x000fe20000000128 */
[----:B------:R-:W-:Y:S01]  /*1fca0*/  SHF.L.U32 R37, R37, 0x17, RZ ;  /* 0x0000001725257819 */ /* 0x000fe200000006ff */
[----:B------:R-:W-:Y:S01]  /*1fcb0*/  FFMA R29, R30, R25, 1 ;  /* 0x3f8000001e1d7423 */ /* 0x000fe20000000019 */
[----:B------:R-:W-:Y:S01]  /*1fcc0*/  SHF.L.U32 R38, R38, 0x17, RZ ;  /* 0x0000001726267819 */ /* 0x000fe200000006ff */
[----:B------:R-:W-:Y:S01]  /*1fcd0*/  FFMA R52, R15, R24, 1 ;  /* 0x3f8000000f347423 */ /* 0x000fe20000000018 */
[----:B------:R-:W-:Y:S01]  /*1fce0*/  SHF.L.U32 R39, R39, 0x17, RZ ;  /* 0x0000001727277819 */ /* 0x000fe200000006ff */
[----:B------:R-:W-:Y:S01]  /*1fcf0*/  FFMA R27, R26, R27, 1 ;  /* 0x3f8000001a1b7423 */ /* 0x000fe2000000001b */
[----:B------:R-:W3:Y:S01]  /*1fd00*/  MUFU.EX2 R42, R42 ;  /* 0x0000002a002a7308 */ /* 0x000ee20000000800 */
[----:B------:R-:W-:Y:S01]  /*1fd10*/  SHF.L.U32 R43, R43, 0x17, RZ ;  /* 0x000000172b2b7819 */ /* 0x000fe200000006ff */
[----:B-----5:R-:W-:Y:S01]  /*1fd20*/  FFMA R30, R33, R28, 1 ;  /* 0x3f800000211e7423 */ /* 0x020fe2000000001c */
[----:B------:R-:W-:Y:S01]  /*1fd30*/  SHF.L.U32 R44, R44, 0x17, RZ ;  /* 0x000000172c2c7819 */ /* 0x000fe200000006ff */
[----:B--2---:R-:W-:Y:S01]  /*1fd40*/  FFMA R111, R36, R111, 1 ;  /* 0x3f800000246f7423 */ /* 0x004fe2000000006f */
[----:B------:R-:W-:Y:S01]  /*1fd50*/  SHF.L.U32 R14, R45, 0x17, RZ ;  /* 0x000000172d0e7819 */ /* 0x000fe200000006ff */
[----:B------:R-:W-:Y:S01]  /*1fd60*/  FFMA R34, R37, R34, 1 ;  /* 0x3f80000025227423 */ /* 0x000fe20000000022 */
[----:B------:R-:W-:Y:S01]  /*1fd70*/  SHF.L.U32 R13, R46, 0x17, RZ ;  /* 0x000000172e0d7819 */ /* 0x000fe200000006ff */
[----:B------:R-:W2:Y:S01]  /*1fd80*/  MUFU.EX2 R40, R31 ;  /* 0x0000001f00287308 */ /* 0x000ea20000000800 */
[----:B------:R-:W-:Y:S01]  /*1fd90*/  FFMA R35, R38, R35, 1 ;  /* 0x3f80000026237423 */ /* 0x000fe20000000023 */
[----:B-1----:R-:W-:-:S06]  /*1fda0*/  FFMA R114, R39, R114, 1 ;  /* 0x3f80000027727423 */ /* 0x002fcc0000000072 */
        /* <DEDUP_REMOVED lines=9> */
[----:B------:R-:W-:Y:S02]  /*1fe40*/  MOV R0, R49 ;  /* 0x0000003100007202 */ /* 0x000fe40000000f00 */
[----:B------:R-:W-:-:S07]  /*1fe50*/  MOV R2, 0x1fe70 ;  /* 0x0001fe7000027802 */ /* 0x000fce0000000f00 */
[----:B------:R-:W-:Y:S05]  /*1fe60*/  CALL.REL.NOINC `($__internal_0_$__cuda_sm20_rcp_rn_f32_slowpath) ;  /* 0x000000dc00c47944 */ /* 0x000fea0003c00000 */
[----:B------:R-:W-:Y:S01]  /*1fe70*/  IMAD.MOV.U32 R24, RZ, RZ, R0 ;  /* 0x000000ffff187224 */ /* 0x000fe200078e0000 */
[----:B------:R-:W-:Y:S06]  /*1fe80*/  BRA `(.L_x_698) ;  /* 0x0000000000107947 */ /* 0x000fec0003800000 */
.L_x_697:
[----:B------:R-:W1:Y:S02]  /*1fe90*/  MUFU.RCP R24, R49 ;  /* 0x0000003100187308 */ /* 0x000e640000001000 */
[----:B-1----:R-:W-:-:S04]  /*1fea0*/  FFMA R0, R49, R24, -1 ;  /* 0xbf80000031007423 */ /* 0x002fc80000000018 */
[----:B------:R-:W-:-:S04]  /*1feb0*/  FADD.FTZ R3, -R0, -RZ ;  /* 0x800000ff00037221 */ /* 0x000fc80000010100 */
[----:B------:R-:W-:-:S07]  /*1fec0*/  FFMA R24, R24, R3, R24 ;  /* 0x0000000318187223 */ /* 0x000fce0000000018 */
.L_x_698:
[----:B------:R-:W-:Y:S05]  /*1fed0*/  BSYNC B1 ;  /* 0x0000000000017941 */ /* 0x000fea0003800000 */
.L_x_696:
        /* <DEDUP_REMOVED lines=10> */
.L_x_700:
[----:B------:R-:W1:Y:S02]  /*1ff80*/  MUFU.RCP R15, R50 ;  /* 0x00000032000f7308 */ /* 0x000e640000001000 */
[----:B-1----:R-:W-:-:S04]  /*1ff90*/  FFMA R0, R50, R15, -1 ;  /* 0xbf80000032007423 */ /* 0x002fc8000000000f */
[----:B------:R-:W-:-:S04]  /*1ffa0*/  FADD.FTZ R0, -R0, -RZ ;  /* 0x800000ff00007221 */ /* 0x000fc80000010100 */
[----:B------:R-:W-:-:S07]  /*1ffb0*/  FFMA R15, R15, R0, R15 ;  /* 0x000000000f0f7223 */ /* 0x000fce000000000f */
.L_x_701:
[----:B------:R-:W-:Y:S05]  /*1ffc0*/  BSYNC B1 ;  /* 0x0000000000017941 */ /* 0x000fea0003800000 */
.L_x_699:
        /* <DEDUP_REMOVED lines=10> */
.L_x_703:
[----:B------:R-:W1:Y:S02]  /*20070*/  MUFU.RCP R25, R52 ;  /* 0x0000003400197308 */ /* 0x000e640000001000 */
[----:B-1----:R-:W-:-:S04]  /*20080*/  FFMA R0, R52, R25, -1 ;  /* 0xbf80000034007423 */ /* 0x002fc80000000019 */
[----:B------:R-:W-:-:S04]  /*20090*/  FADD.FTZ R0, -R0, -RZ ;  /* 0x800000ff00007221 */ /* 0x000fc80000010100 */
[----:B------:R-:W-:-:S07]  /*200a0*/  FFMA R25, R25, R0, R25 ;  /* 0x0000000019197223 */ /* 0x000fce0000000019 */
.L_x_704:
[----:B------:R-:W-:Y:S05]  /*200b0*/  BSYNC B1 ;  /* 0x0000000000017941 */ /* 0x000fea0003800000 */
.L_x_702:
        /* <DEDUP_REMOVED lines=10> */
.L_x_706:
[----:B------:R-:W1:Y:S02]  /*20160*/  MUFU.RCP R26, R27 ;  /* 0x0000001b001a7308 */ /* 0x000e640000001000 */
[----:B-1----:R-:W-:-:S04]  /*20170*/  FFMA R0, R27, R26, -1 ;  /* 0xbf8000001b007423 */ /* 0x002fc8000000001a */
[----:B------:R-:W-:-:S04]  /*20180*/  FADD.FTZ R3, -R0, -RZ ;  /* 0x800000ff00037221 */ /* 0x000fc80000010100 */
[----:B------:R-:W-:-:S07]  /*20190*/  FFMA R26, R26, R3, R26 ;  /* 0x000000031a1a7223 */ /* 0x000fce000000001a */
.L_x_707:
[----:B------:R-:W-:Y:S05]  /*201a0*/  BSYNC B1 ;  /* 0x0000000000017941 */ /* 0x000fea0003800000 */
.L_x_705:
        /* <DEDUP_REMOVED lines=10> */
.L_x_709:
[----:B------:R-:W1:Y:S02]  /*20250*/  MUFU.RCP R27, R54 ;  /* 0x00000036001b7308 */ /* 0x000e640000001000 */
[----:B-1----:R-:W-:-:S04]  /*20260*/  FFMA R0, R54, R27, -1 ;  /* 0xbf80000036007423 */ /* 0x002fc8000000001b */
[----:B------:R-:W-:-:S04]  /*20270*/  FADD.FTZ R0, -R0, -RZ ;  /* 0x800000ff00007221 */ /* 0x000fc80000010100 */
[----:B------:R-:W-:-:S07]  /*20280*/  FFMA R27, R27, R0, R27 ;  /* 0x000000001b1b7223 */ /* 0x000fce000000001b */
.L_x_710:
[----:B------:R-:W-:Y:S05]  /*20290*/  BSYNC B1 ;  /* 0x0000000000017941 */ /* 0x000fea0003800000 */
.L_x_708:
        /* <DEDUP_REMOVED lines=10> */
.L_x_712:
[----:B------:R-:W1:Y:S02]  /*20340*/  MUFU.RCP R28, R29 ;  /* 0x0000001d001c7308 */ /* 0x000e640000001000 */
[----:B-1----:R-:W-:-:S04]  /*20350*/  FFMA R0, R29, R28, -1 ;  /* 0xbf8000001d007423 */ /* 0x002fc8000000001c */
[----:B------:R-:W-:-:S04]  /*20360*/  FADD.FTZ R3, -R0, -RZ ;  /* 0x800000ff00037221 */ /* 0x000fc80000010100 */
[----:B------:R-:W-:-:S07]  /*20370*/  FFMA R28, R28, R3, R28 ;  /* 0x000000031c1c7223 */ /* 0x000fce000000001c */
.L_x_713:
[----:B------:R-:W-:Y:S05]  /*20380*/  BSYNC B1 ;  /* 0x0000000000017941 */ /* 0x000fea0003800000 */
.L_x_711:
        /* <DEDUP_REMOVED lines=10> */
.L_x_715:
[----:B------:R-:W1:Y:S02]  /*20430*/  MUFU.RCP R29, R30 ;  /* 0x0000001e001d7308 */ /* 0x000e640000001000 */
[----:B-1----:R-:W-:-:S04]  /*20440*/  FFMA R0, R30, R29, -1 ;  /* 0xbf8000001e007423 */ /* 0x002fc8000000001d */
[----:B------:R-:W-:-:S04]  /*20450*/  FADD.FTZ R0, -R0, -RZ ;  /* 0x800000ff00007221 */ /* 0x000fc80000010100 */
[----:B------:R-:W-:-:S07]  /*20460*/  FFMA R29, R29, R0, R29 ;  /* 0x000000001d1d7223 */ /* 0x000fce000000001d */
.L_x_716:
[----:B------:R-:W-:Y:S05]  /*20470*/  BSYNC B1 ;  /* 0x0000000000017941 */ /* 0x000fea0003800000 */
.L_x_714:
        /* <DEDUP_REMOVED lines=10> */
.L_x_718:
[----:B------:R-:W1:Y:S02]  /*20520*/  MUFU.RCP R30, R111 ;  /* 0x0000006f001e7308 */ /* 0x000e640000001000 */
[----:B-1----:R-:W-:-:S04]  /*20530*/  FFMA R0, R111, R30, -1 ;  /* 0xbf8000006f007423 */ /* 0x002fc8000000001e */
[----:B------:R-:W-:-:S04]  /*20540*/  FADD.FTZ R3, -R0, -RZ ;  /* 0x800000ff00037221 */ /* 0x000fc80000010100 */
[----:B------:R-:W-:-:S07]  /*20550*/  FFMA R30, R30, R3, R30 ;  /* 0x000000031e1e7223 */ /* 0x000fce000000001e */
.L_x_719:
[----:B------:R-:W-:Y:S05]  /*20560*/  BSYNC B1 ;  /* 0x0000000000017941 */ /* 0x000fea0003800000 */
.L_x_717:
        /* <DEDUP_REMOVED lines=10> */
.L_x_721:
[----:B------:R-:W1:Y:S02]  /*20610*/  MUFU.RCP R31, R34 ;  /* 0x00000022001f7308 */ /* 0x000e640000001000 */
[----:B-1----:R-:W-:-:S04]  /*20620*/  FFMA R0, R34, R31, -1 ;  /* 0xbf80000022007423 */ /* 0x002fc8000000001f */
[----:B------:R-:W-:-:S04]  /*20630*/  FADD.FTZ R0, -R0, -RZ ;  /* 0x800000ff00007221 */ /* 0x000fc80000010100 */
[----:B------:R-:W-:-:S07]  /*20640*/  FFMA R31, R31, R0, R31 ;  /* 0x000000001f1f7223 */ /* 0x000fce000000001f */
.L_x_722:
[----:B------:R-:W-:Y:S05]  /*20650*/  BSYNC B1 ;  /* 0x0000000000017941 */ /* 0x000fea0003800000 */
.L_x_720:
        /* <DEDUP_REMOVED lines=10> */
.L_x_724:
[----:B------:R-:W1:Y:S02]  /*20700*/  MUFU.RCP R34, R35 ;  /* 0x0000002300227308 */ /* 0x000e640000001000 */
[----:B-1----:R-:W-:-:S04]  /*20710*/  FFMA R0, R35, R34, -1 ;  /* 0xbf80000023007423 */ /* 0x002fc80000000022 */
[----:B------:R-:W-:-:S04]  /*20720*/  FADD.FTZ R3, -R0, -RZ ;  /* 0x800000ff00037221 */ /* 0x000fc80000010100 */
[----:B------:R-:W-:-:S07]  /*20730*/  FFMA R34, R34, R3, R34 ;  /* 0x0000000322227223 */ /* 0x000fce0000000022 */
.L_x_725:
[----:B------:R-:W-:Y:S05]  /*20740*/  BSYNC B1 ;  /* 0x0000000000017941 */ /* 0x000fea0003800000 */
.L_x_723:
        /* <DEDUP_REMOVED lines=10> */
.L_x_727:
[----:B------:R-:W1:Y:S02]  /*207f0*/  MUFU.RCP R33, R114 ;  /* 0x0000007200217308 */ /* 0x000e640000001000 */
[----:B-1----:R-:W-:-:S04]  /*20800*/  FFMA R0, R114, R33, -1 ;  /* 0xbf80000072007423 */ /* 0x002fc80000000021 */
[----:B------:R-:W-:-:S04]  /*20810*/  FADD.FTZ R0, -R0, -RZ ;  /* 0x800000ff00007221 */ /* 0x000fc80000010100 */
[----:B------:R-:W-:-:S07]  /*20820*/  FFMA R33, R33, R0, R33 ;  /* 0x0000000021217223 */ /* 0x000fce0000000021 */
.L_x_728:
[----:B------:R-:W-:Y:S05]  /*20830*/  BSYNC B1 ;  /* 0x0000000000017941 */ /* 0x000fea0003800000 */
.L_x_726:
        /* <DEDUP_REMOVED lines=10> */
.L_x_730:
[----:B------:R-:W1:Y:S02]  /*208e0*/  MUFU.RCP R36, R41 ;  /* 0x0000002900247308 */ /* 0x000e640000001000 */
[----:B-1----:R-:W-:-:S04]  /*208f0*/  FFMA R0, R41, R36, -1 ;  /* 0xbf80000029007423 */ /* 0x002fc80000000024 */
[----:B------:R-:W-:-:S04]  /*20900*/  FADD.FTZ R3, -R0, -RZ ;  /* 0x800000ff00037221 */ /* 0x000fc80000010100 */
[----:B------:R-:W-:-:S07]  /*20910*/  FFMA R36, R36, R3, R36 ;  /* 0x0000000324247223 */ /* 0x000fce0000000024 */
.L_x_731:
[----:B------:R-:W-:Y:S05]  /*20920*/  BSYNC B1 ;  /* 0x0000000000017941 */ /* 0x000fea0003800000 */
.L_x_729:
        /* <DEDUP_REMOVED lines=10> */
.L_x_733:
[----:B------:R-:W1:Y:S02]  /*209d0*/  MUFU.RCP R35, R40 ;  /* 0x0000002800237308 */ /* 0x000e640000001000 */
[----:B-1----:R-:W-:-:S04]  /*209e0*/  FFMA R0, R40, R35, -1 ;  /* 0xbf80000028007423 */ /* 0x002fc80000000023 */
[----:B------:R-:W-:-:S04]  /*209f0*/  FADD.FTZ R0, -R0, -RZ ;  /* 0x800000ff00007221 */ /* 0x000fc80000010100 */
[----:B------:R-:W-:-:S07]  /*20a00*/  FFMA R35, R35, R0, R35 ;  /* 0x0000000023237223 */ /* 0x000fce0000000023 */
.L_x_734:
[----:B------:R-:W-:Y:S05]  /*20a10*/  BSYNC B1 ;  /* 0x0000000000017941 */ /* 0x000fea0003800000 */
.L_x_732:
        /* <DEDUP_REMOVED lines=10> */
.L_x_736:
[----:B------:R-:W1:Y:S02]  /*20ac0*/  MUFU.RCP R38, R117 ;  /* 0x0000007500267308 */ /* 0x000e640000001000 */
[----:B-1----:R-:W-:-:S04]  /*20ad0*/  FFMA R0, R117, R38, -1 ;  /* 0xbf80000075007423 */ /* 0x002fc80000000026 */
[----:B------:R-:W-:-:S04]  /*20ae0*/  FADD.FTZ R3, -R0, -RZ ;  /* 0x800000ff00037221 */ /* 0x000fc80000010100 */
[----:B------:R-:W-:-:S07]  /*20af0*/  FFMA R38, R38, R3, R38 ;  /* 0x0000000326267223 */ /* 0x000fce0000000026 */
.L_x_737:
[----:B------:R-:W-:Y:S05]  /*20b00*/  BSYNC B1 ;  /* 0x0000000000017941 */ /* 0x000fea0003800000 */
.L_x_735:
        /* <DEDUP_REMOVED lines=10> */
.L_x_739:
[----:B------:R-:W1:Y:S02]  /*20bb0*/  MUFU.RCP R37, R14 ;  /* 0x0000000e00257308 */ /* 0x000e640000001000 */
[----:B-1----:R-:W-:-:S04]  /*20bc0*/  FFMA R0, R14, R37, -1 ;  /* 0xbf8000000e007423 */ /* 0x002fc80000000025 */
[----:B------:R-:W-:-:S04]  /*20bd0*/  FADD.FTZ R0, -R0, -RZ ;  /* 0x800000ff00007221 */ /* 0x000fc80000010100 */
[----:B------:R-:W-:-:S07]  /*20be0*/  FFMA R37, R37, R0, R37 ;  /* 0x0000000025257223 */ /* 0x000fce0000000025 */
.L_x_740:
[----:B------:R-:W-:Y:S05]  /*20bf0*/  BSYNC B1 ;  /* 0x0000000000017941 */ /* 0x000fea0003800000 */
.L_x_738:
        /* <DEDUP_REMOVED lines=8> */
.L_x_741:
[----:B------:R-:W1:Y:S02]  /*20c80*/  MUFU.RCP R0, R13 ;  /* 0x0000000d00007308 */ /* 0x000e640000001000 */
[----:B-1----:R-:W-:-:S04]  /*20c90*/  FFMA R2, R13, R0, -1 ;  /* 0xbf8000000d027423 */ /* 0x002fc80000000000 */
[----:B------:R-:W-:-:S04]  /*20ca0*/  FADD.FTZ R3, -R2, -RZ ;  /* 0x800000ff02037221 */ /* 0x000fc80000010100 */
[----:B------:R-:W-:-:S07]  /*20cb0*/  FFMA R0, R0, R3, R0 ;  /* 0x0000000300007223 */ /* 0x000fce0000000000 */
.L_x_742:
        /* <DEDUP_REMOVED lines=29> */
.L_x_744:
[----:B------:R-:W-:Y:S05]  /*20e90*/  BSYNC B0 ;  /* 0x0000000000007941 */ /* 0x000fea0003800000 */
.L_x_743:
[----:B------:R-:W-:Y:S06]  /*20ea0*/  BAR.SYNC.DEFER_BLOCKING 0x1, 0x100 ;  /* 0x0044000000007b1d */ /* 0x000fec0000010000 */
[----:B------:R-:W-:Y:S04]  /*20eb0*/  BSSY B0, `(.L_x_745) ;  /* 0x000000a000007945 */ /* 0x000fe80003800000 */
[----:B------:R-:W-:Y:S05]  /*20ec0*/  @P0 BRA `(.L_x_746) ;  /* 0x0000000000200947 */ /* 0x000fea0003800000 */
[----:B------:R-:W-:-:S06]  /*20ed0*/  UISETP.NE.AND UP0, UPT, UR43, 0x3, UPT ;  /* 0x000000032b00788c */ /* 0x000fcc000bf05270 */
[----:B------:R-:W-:-:S13]  /*20ee0*/  PLOP3.LUT P2, PT, PT, PT, UP0, 0x80, 0x0 ;  /* 0x000000000000781c */ /* 0x000fda0003f4f008 */
[----:B------:R-:W-:Y:S05]  /*20ef0*/  @!P2 BRA `(.L_x_747) ;  /* 0x000000000004a947 */ /* 0x000fea0003800000 */
[----:B------:R-:W-:Y:S01]  /*20f00*/  BPT.TRAP 0x1 ;  /* 0x000000040000795c */ /* 0x000fe20000300000 */
.L_x_747:
[----:B------:R-:W-:-:S04]  /*20f10*/  ULEA UR4, UR8, UR46, 0x3 ;  /* 0x0000002e08047291 */ /* 0x000fc8000f8e183f */
[----:B------:R-:W-:-:S04]  /*20f20*/  UIADD3 UR4, UR4, 0x50, URZ ;  /* 0x0000005004047890 */ /* 0x000fc8000fffe03f */
[----:B------:R-:W-:-:S09]  /*20f30*/  UPRMT UR4, UR47, 0x654, UR4 ;  /* 0x000006542f047896 */ /* 0x000fd20008000004 */
[----:B------:R-:W-:Y:S03]  /*20f40*/  SYNCS.ARRIVE.TRANS64.RED.A1T0 RZ, [UR4], RZ ;  /* 0x000000ffffff79a7 */ /* 0x000fe60008100404 */
.L_x_746:
[----:B------:R-:W-:Y:S05]  /*20f50*/  BSYNC B0 ;  /* 0x0000000000007941 */ /* 0x000fea0003800000 */
.L_x_745:
        /* <DEDUP_REMOVED lines=9> */
.L_x_750:
        /* <DEDUP_REMOVED lines=8> */
.L_x_1138:
[----:B------:R-:W-:Y:S05]  /*21070*/  BSYNC B1 ;  /* 0x0000000000017941 */ /* 0x000fea0003800000 */
.L_x_751:
        /* <DEDUP_REMOVED lines=8> */
[----:B------:R-:W-:-:S02]  /*21100*/  SHF.L.U32 R19, R7, 0x10, RZ ;  /* 0x0000001007137819 */ /* 0x000fc400000006ff */
        /* <DEDUP_REMOVED lines=29> */
.L_x_753:
[----:B------:R-:W-:Y:S02]  /*212e0*/  LOP3.LUT R9, R9, R24, RZ, 0x3c, !PT ;  /* 0x0000001809097212 */ /* 0x000fe400078e3cff */
[----:B------:R-:W-:-:S07]  /*212f0*/  SEL R4, R2, RZ, P3 ;  /* 0x000000ff02047207 */ /* 0x000fce0001800000 */
.L_x_749:
[----:B------:R-:W-:Y:S05]  /*21300*/  BSYNC B0 ;  /* 0x0000000000007941 */ /* 0x000fea0003800000 */
.L_x_748:
        /* <DEDUP_REMOVED lines=48> */
[----:B------:R-:W-:Y:S01]  /*21610*/  SHF.L.U32 R29, R29, 0x17, RZ ;  /* 0x000000171d1d7819 */ /* 0x000fe200000006ff */
[----:B------:R-:W-:-:S02]  /*21620*/  IMAD.SHL.U32 R26, R26, 0x800000, RZ ;  /* 0x008000001a1a7824 */ /* 0x000fc400078e00ff */
[----:B------:R-:W-:Y:S01]  /*21630*/  FFMA.SAT R34, -R3, R53, 0.5 ;  /* 0x3f00000003227423 */ /* 0x000fe20000002135 */
[----:B-1----:R-:W-:Y:S01]  /*21640*/  FFMA R13, -R0, 1.4426950216293334961, -R27 ;  /* 0x3fb8aa3b000d7823 */ /* 0x002fe2000000091b */
[----:B------:R-:W-:Y:S01]  /*21650*/  FADD R33, R31, -12583039 ;  /* 0xcb40007f1f217421 */ /* 0x000fe20000000000 */
[----:B------:R-:W-:Y:S01]  /*21660*/  MUFU.EX2 R27, R28 ;  /* 0x0000001c001b7308 */ /* 0x000fe20000000800 */
[----:B------:R-:W-:Y:S01]  /*21670*/  FFMA.RM R34, R34, R54, 12582913 ;  /* 0x4b40000122227423 */ /* 0x000fe20000004036 */
[----:B------:R-:W-:Y:S01]  /*21680*/  FFMA R30, -R0, 1.925963033500011079e-08, R13 ;  /* 0x32a57060001e7823 */ /* 0x000fe2000000010d */
[C---:B------:R-:W-:Y:S01]  /*21690*/  FFMA R0, R17.reuse, R36, R19 ;  /* 0x0000002411007223 */ /* 0x040fe20000000013 */
[----:B------:R-:W-:Y:S01]  /*216a0*/  FFMA R33, -R2, 1.4426950216293334961, -R33 ;  /* 0x3fb8aa3b02217823 */ /* 0x000fe20000000921 */
[----:B------:R-:W-:Y:S01]  /*216b0*/  FFMA R13, R17, R35, R20 ;  /* 0x00000023110d7223 */ /* 0x000fe20000000014 */
[----:B------:R-:W-:Y:S01]  /*216c0*/  FADD R36, R34, -12583039 ;  /* 0xcb40007f22247421 */ /* 0x000fe20000000000 */
[-C--:B------:R-:W-:Y:S01]  /*216d0*/  FFMA.SAT R35, -R0, R53.reuse, 0.5 ;  /* 0x3f00000000237423 */ /* 0x080fe20000002135 */
[----:B------:R-:W-:Y:S01]  /*216e0*/  FFMA R33, -R2, 1.925963033500011079e-08, R33 ;  /* 0x32a5706002217823 */ /* 0x000fe20000000121 */
[-C--:B------:R-:W-:Y:S01]  /*216f0*/  FFMA.SAT R2, -R13, R53.reuse, 0.5 ;  /* 0x3f0000000d027423 */ /* 0x080fe20000002135 */
[----:B------:R-:W-:Y:S01]  /*21700*/  FFMA R36, -R3, 1.4426950216293334961, -R36 ;  /* 0x3fb8aa3b03247823 */ /* 0x000fe20000000924 */
[-C--:B------:R-:W-:Y:S01]  /*21710*/  FFMA.RM R37, R35, R54.reuse, 12582913 ;  /* 0x4b40000123257423 */ /* 0x080fe20000004036 */
[----:B------:R1:W-:Y:S01]  /*21720*/  MUFU.EX2 R28, R33 ;  /* 0x00000021001c7308 */ /* 0x0003e20000000800 */
[----:B------:R-:W-:Y:S01]  /*21730*/  FFMA.RM R39, R2, R54, 12582913 ;  /* 0x4b40000102277423 */ /* 0x000fe20000004036 */
[----:B------:R-:W-:Y:S01]  /*21740*/  FFMA R2, R17, R40, R18 ;  /* 0x0000002811027223 */ /* 0x000fe20000000012 */
[----:B------:R-:W-:Y:S01]  /*21750*/  FADD R35, R37, -12583039 ;  /* 0xcb40007f25237421 */ /* 0x000fe20000000000 */
[----:B------:R-:W-:Y:S01]  /*21760*/  FFMA R36, -R3, 1.925963033500011079e-08, R36 ;  /* 0x32a5706003247823 */ /* 0x000fe20000000124 */
[----:B------:R-:W-:Y:S01]  /*21770*/  FADD R38, R39, -12583039 ;  /* 0xcb40007f27267421 */ /* 0x000fe20000000000 */
[----:B------:R-:W-:Y:S01]  /*21780*/  FFMA.SAT R41, -R2, R53, 0.5 ;  /* 0x3f00000002297423 */ /* 0x000fe20000002135 */
[----:B------:R-:W-:Y:S01]  /*21790*/  FFMA R3, -R0, 1.4426950216293334961, -R35 ;  /* 0x3fb8aa3b00037823 */ /* 0x000fe20000000923 */
[----:B--2---:R-:W-:Y:S01]  /*217a0*/  FFMA R15, R14, R15, 1 ;  /* 0x3f8000000e0f7423 */ /* 0x004fe2000000000f */
[----:B------:R-:W-:Y:S01]  /*217b0*/  FFMA R40, -R13, 1.4426950216293334961, -R38 ;  /* 0x3fb8aa3b0d287823 */ /* 0x000fe20000000926 */
[----:B------:R-:W-:Y:S01]  /*217c0*/  FFMA.RM R41, R41, R54, 12582913 ;  /* 0x4b40000129297423 */ /* 0x000fe20000004036 */
[----:B------:R-:W-:Y:S01]  /*217d0*/  FFMA R38, -R0, 1.925963033500011079e-08, R3 ;  /* 0x32a5706000267823 */ /* 0x000fe20000000103 */
[----:B------:R-:W-:Y:S01]  /*217e0*/  FFMA R0, R17, R44, R12 ;  /* 0x0000002c11007223 */ /* 0x000fe2000000000c */
[----:B------:R-:W-:Y:S01]  /*217f0*/  FFMA R40, -R13, 1.925963033500011079e-08, R40 ;  /* 0x32a570600d287823 */ /* 0x000fe20000000128 */
[C---:B------:R-:W-:Y:S01]  /*21800*/  FFMA R3, R17.reuse, R42, R11 ;  /* 0x0000002a11037223 */ /* 0x040fe2000000000b */
[----:B------:R-:W-:Y:S01]  /*21810*/  FFMA R13, R17, R43, R10 ;  /* 0x0000002b110d7223 */ /* 0x000fe2000000000a */
[----:B------:R2:W-:Y:S01]  /*21820*/  MUFU.EX2 R35, R36 ;  /* 0x0000002400237308 */ /* 0x0005e20000000800 */
[----:B-1----:R-:W-:Y:S01]  /*21830*/  FADD R33, R41, -12583039 ;  /* 0xcb40007f29217421 */ /* 0x002fe20000000000 */
[-C--:B------:R-:W-:Y:S01]  /*21840*/  FFMA.SAT R42, -R0, R53.reuse, 0.5 ;  /* 0x3f000000002a7423 */ /* 0x080fe20000002135 */
[-C--:B------:R-:W-:Y:S01]  /*21850*/  FFMA.SAT R45, -R13, R53.reuse, 0.5 ;  /* 0x3f0000000d2d7423 */ /* 0x080fe20000002135 */
[----:B------:R-:W-:Y:S01]  /*21860*/  SHF.L.U32 R39, R39, 0x17, RZ ;  /* 0x0000001727277819 */ /* 0x000fe200000006ff */
[----:B------:R-:W-:Y:S01]  /*21870*/  FFMA R33, -R2, 1.4426950216293334961, -R33 ;  /* 0x3fb8aa3b02217823 */ /* 0x000fe20000000921 */
[-C--:B------:R-:W-:Y:S01]  /*21880*/  FFMA.RM R42, R42, R54.reuse, 12582913 ;  /* 0x4b4000012a2a7423 */ /* 0x080fe20000004036 */
[-C--:B------:R-:W-:Y:S01]  /*21890*/  FFMA.RM R46, R45, R54.reuse, 12582913 ;  /* 0x4b4000012d2e7423 */ /* 0x080fe20000004036 */
[----:B------:R-:W1:Y:S01]  /*218a0*/  MUFU.EX2 R40, R40 ;  /* 0x0000002800287308 */ /* 0x000e620000000800 */
[----:B--2---:R-:W-:Y:S01]  /*218b0*/  FFMA.SAT R36, -R3, R53, 0.5 ;  /* 0x3f00000003247423 */ /* 0x004fe20000002135 */
[----:B------:R-:W-:Y:S01]  /*218c0*/  FFMA R33, -R2, 1.925963033500011079e-08, R33 ;  /* 0x32a5706002217823 */ /* 0x000fe20000000121 */
[----:B------:R-:W-:Y:S01]  /*218d0*/  FADD R43, R42, -12583039 ;  /* 0xcb40007f2a2b7421 */ /* 0x000fe20000000000 */
[----:B------:R-:W-:Y:S01]  /*218e0*/  FADD R48, R46, -12583039 ;  /* 0xcb40007f2e307421 */ /* 0x000fe20000000000 */
[----:B------:R-:W-:Y:S01]  /*218f0*/  FFMA.RM R44, R36, R54, 12582913 ;  /* 0x4b400001242c7423 */ /* 0x000fe20000004036 */
[----:B------:R-:W-:Y:S01]  /*21900*/  SHF.L.U32 R31, R31, 0x17, RZ ;  /* 0x000000171f1f7819 */ /* 0x000fe200000006ff */
[----:B------:R-:W-:Y:S01]  /*21910*/  FFMA R43, -R0, 1.4426950216293334961, -R43 ;  /* 0x3fb8aa3b002b7823 */ /* 0x000fe2000000092b */
[----:B------:R-:W-:Y:S01]  /*21920*/  FFMA R48, -R13, 1.4426950216293334961, -R48 ;  /* 0x3fb8aa3b0d307823 */ /* 0x000fe20000000930 */
[----:B------:R-:W-:Y:S01]  /*21930*/  FADD R2, R44, -12583039 ;  /* 0xcb40007f2c027421 */ /* 0x000fe20000000000 */
[----:B------:R2:W-:Y:S01]  /*21940*/  MUFU.EX2 R36, R33 ;  /* 0x0000002100247308 */ /* 0x0005e20000000800 */
[----:B------:R-:W-:Y:S01]  /*21950*/  FFMA R43, -R0, 1.925963033500011079e-08, R43 ;  /* 0x32a57060002b7823 */ /* 0x000fe2000000012b */
[----:B------:R-:W-:Y:S01]  /*21960*/  FFMA R0, R17, R51, R8 ;  /* 0x0000003311007223 */ /* 0x000fe20000000008 */
[----:B------:R-:W-:Y:S01]  /*21970*/  FFMA R2, -R3, 1.4426950216293334961, -R2 ;  /* 0x3fb8aa3b03027823 */ /* 0x000fe20000000902 */
[----:B------:R-:W-:Y:S01]  /*21980*/  FFMA R48, -R13, 1.925963033500011079e-08, R48 ;  /* 0x32a570600d307823 */ /* 0x000fe20000000130 */
[----:B------:R-:W-:Y:S01]  /*21990*/  FFMA R13, R17, R49, R5 ;  /* 0x00000031110d7223 */ /* 0x000fe20000000005 */
[----:B------:R-:W-:Y:S01]  /*219a0*/  SHF.L.U32 R34, R34, 0x17, RZ ;  /* 0x0000001722227819 */ /* 0x000fe200000006ff */
[----:B------:R-:W-:Y:S01]  /*219b0*/  FFMA R45, -R3, 1.925963033500011079e-08, R2 ;  /* 0x32a57060032d7823 */ /* 0x000fe20000000102 */
[C---:B------:R-:W-:Y:S01]  /*219c0*/  FFMA R2, R17.reuse, R47, R7 ;  /* 0x0000002f11027223 */ /* 0x040fe20000000007 */
[----:B------:R-:W-:Y:S01]  /*219d0*/  FFMA R3, R17, R50, R6 ;  /* 0x0000003211037223 */ /* 0x000fe20000000006 */
[-C--:B------:R-:W-:Y:S01]  /*219e0*/  FFMA.SAT R47, -R0, R53.reuse, 0.5 ;  /* 0x3f000000002f7423 */ /* 0x080fe20000002135 */
[----:B------:R-:W3:Y:S01]  /*219f0*/  MUFU.EX2 R25, R25 ;  /* 0x0000001900197308 */ /* 0x000ee20000000800 */
[-C--:B--2---:R-:W-:Y:S01]  /*21a00*/  FFMA.SAT R33, -R2, R53.reuse, 0.5 ;  /* 0x3f00000002217423 */ /* 0x084fe20000002135 */
[-C--:B------:R-:W-:Y:S01]  /*21a10*/  FFMA.SAT R49, -R3, R53.reuse, 0.5 ;  /* 0x3f00000003317423 */ /* 0x080fe20000002135 */
        /* <DEDUP_REMOVED lines=14> */
[----:B------:R-:W-:Y:S01]  /*21b00*/  FFMA R51, -R2, 1.925963033500011079e-08, R51 ;  /* 0x32a5706002337823 */ /* 0x000fe20000000133 */
[----:B------:R-:W-:Y:S01]  /*21b10*/  IADD3 R2, R15, 0x1800000, RZ ;  /* 0x018000000f027810 */ /* 0x000fe20007ffe0ff */
[----:B------:R-:W-:Y:S01]  /*21b20*/  FFMA R56, -R13, 1.925963033500011079e-08, R56 ;  /* 0x32a570600d387823 */ /* 0x000fe20000000138 */
[----:B------:R-:W-:Y:S01]  /*21b30*/  FFMA R54, -R3, 1.925963033500011079e-08, R54 ;  /* 0x32a5706003367823 */ /* 0x000fe20000000136 */
[----:B------:R-:W2:Y:S01]  /*21b40*/  MUFU.EX2 R30, R30 ;  /* 0x0000001e001e7308 */ /* 0x000ea20000000800 */
[----:B------:R-:W-:Y:S01]  /*21b50*/  LOP3.LUT R2, R2, 0x7f800000, RZ, 0xc0, !PT ;  /* 0x7f80000002027812 */ /* 0x000fe200078ec0ff */
[----:B------:R-:W-:Y:S01]  /*21b60*/  IMAD.SHL.U32 R41, R41, 0x800000, RZ ;  /* 0x0080000029297824 */ /* 0x000fe200078e00ff */
[----:B------:R-:W-:Y:S01]  /*21b70*/  SHF.L.U32 R37, R37, 0x17, RZ ;  /* 0x0000001725257819 */ /* 0x000fe200000006ff */
[----:B------:R-:W-:Y:S01]  /*21b80*/  IMAD.SHL.U32 R50, R50, 0x800000, RZ ;  /* 0x0080000032327824 */ /* 0x000fe200078e00ff */
[----:B------:R-:W-:Y:S01]  /*21b90*/  ISETP.GT.U32.AND P2, PT, R2, 0x1ffffff, PT ;  /* 0x01ffffff0200780c */ /* 0x000fe20003f44070 */
[----:B-1----:R-:W-:Y:S01]  /*21ba0*/  FFMA R39, R39, R40, 1 ;  /* 0x3f80000027277423 */ /* 0x002fe20000000028 */
[----:B------:R-:W-:Y:S01]  /*21bb0*/  SHF.L.U32 R42, R42, 0x17, RZ ;  /* 0x000000172a2a7819 */ /* 0x000fe200000006ff */
[----:B------:R-:W1:Y:S01]  /*21bc0*/  MUFU.EX2 R38, R38 ;  /* 0x0000002600267308 */ /* 0x000e620000000800 */
[----:B------:R-:W-:Y:S01]  /*21bd0*/  SHF.L.U32 R44, R44, 0x17, RZ ;  /* 0x000000172c2c7819 */ /* 0x000fe200000006ff */
[----:B---3--:R-:W-:Y:S01]  /*21be0*/  FFMA R14, R24, R25, 1 ;  /* 0x3f800000180e7423 */ /* 0x008fe20000000019 */
[----:B------:R-:W-:Y:S01]  /*21bf0*/  SHF.L.U32 R46, R46, 0x17, RZ ;  /* 0x000000172e2e7819 */ /* 0x000fe200000006ff */
[----:B------:R-:W-:Y:S01]  /*21c00*/  FFMA R26, R26, R27, 1 ;  /* 0x3f8000001a1a7423 */ /* 0x000fe2000000001b */
[----:B------:R-:W-:Y:S01]  /*21c10*/  SHF.L.U32 R47, R47, 0x17, RZ ;  /* 0x000000172f2f7819 */ /* 0x000fe200000006ff */
[----:B------:R-:W-:Y:S01]  /*21c20*/  FFMA R31, R31, R28, 1 ;  /* 0x3f8000001f1f7423 */ /* 0x000fe2000000001c */
[----:B------:R-:W-:Y:S01]  /*21c30*/  SHF.L.U32 R52, R52, 0x17, RZ ;  /* 0x0000001734347819 */ /* 0x000fe200000006ff */
[----:B------:R-:W3:Y:S01]  /*21c40*/  MUFU.EX2 R43, R43 ;  /* 0x0000002b002b7308 */ /* 0x000ee20000000800 */
[----:B------:R-:W-:Y:S01]  /*21c50*/  SHF.L.U32 R53, R53, 0x17, RZ ;  /* 0x0000001735357819 */ /* 0x000fe200000006ff */
[----:B--2---:R-:W-:Y:S01]  /*21c60*/  FFMA R29, R29, R30, 1 ;  /* 0x3f8000001d1d7423 */ /* 0x004fe2000000001e */
[----:B------:R-:W-:Y:S01]  /*21c70*/  FFMA R34, R34, R35, 1 ;  /* 0x3f80000022227423 */ /* 0x000fe20000000023 */
[----:B------:R-:W-:-:S04]  /*21c80*/  FFMA R36, R41, R36, 1 ;  /* 0x3f80000029247423 */ /* 0x000fc80000000024 */
[----:B------:R-:W2:Y:S01]  /*21c90*/  MUFU.EX2 R45, R45 ;  /* 0x0000002d002d7308 */ /* 0x000ea20000000800 */
[----:B-1----:R-:W-:-:S07]  /*21ca0*/  FFMA R38, R37, R38, 1 ;  /* 0x3f80000025267423 */ /* 0x002fce0000000026 */
        /* <DEDUP_REMOVED lines=9> */
[----:B--2---:R-:W-:Y:S01]  /*21d40*/  FFMA R51, R50, R51, 1 ;  /* 0x3f80000032337423 */ /* 0x004fe20000000033 */
[----:B-1----:R-:W-:Y:S01]  /*21d50*/  FFMA R52, R52, R3, 1 ;  /* 0x3f80000034347423 */ /* 0x002fe20000000003 */
[----:B---3--:R-:W-:Y:S01]  /*21d60*/  FFMA R53, R53, R56, 1 ;  /* 0x3f80000035357423 */ /* 0x008fe20000000038 */
[----:B------:R-:W-:Y:S06]  /*21d70*/  @P2 BRA `(.L_x_755) ;  /* 0x0000000000142947 */ /* 0x000fec0003800000 */
[----:B------:R-:W-:Y:S02]  /*21d80*/  MOV R0, R15 ;  /* 0x0000000f00007202 */ /* 0x000fe40000000f00 */
[----:B------:R-:W-:-:S07]  /*21d90*/  MOV R2, 0x21db0 ;  /* 0x00021db000027802 */ /* 0x000fce0000000f00 */
[----:B------:R-:W-:Y:S05]  /*21da0*/  CALL.REL.NOINC `($__internal_0_$__cuda_sm20_rcp_rn_f32_slowpath) ;  /* 0x000000bc00f47944 */ /* 0x000fea0003c00000 */
[----:B------:R-:W-:Y:S01]  /*21db0*/  MOV R24, R0 ;  /* 0x0000000000187202 */ /* 0x000fe20000000f00 */
[----:B------:R-:W-:Y:S06]  /*21dc0*/  BRA `(.L_x_756) ;  /* 0x0000000000107947 */ /* 0x000fec0003800000 */
.L_x_755:
[----:B------:R-:W1:Y:S02]  /*21dd0*/  MUFU.RCP R24, R15 ;  /* 0x0000000f00187308 */ /* 0x000e640000001000 */
[----:B-1----:R-:W-:-:S04]  /*21de0*/  FFMA R0, R15, R24, -1 ;  /* 0xbf8000000f007423 */ /* 0x002fc80000000018 */
[----:B------:R-:W-:-:S04]  /*21df0*/  FADD.FTZ R3, -R0, -RZ ;  /* 0x800000ff00037221 */ /* 0x000fc80000010100 */
[----:B------:R-:W-:-:S07]  /*21e00*/  FFMA R24, R24, R3, R24 ;  /* 0x0000000318187223 */ /* 0x000fce0000000018 */
.L_x_756:
[----:B------:R-:W-:Y:S05]  /*21e10*/  BSYNC B1 ;  /* 0x0000000000017941 */ /* 0x000fea0003800000 */
.L_x_754:
        /* <DEDUP_REMOVED lines=10> */
.L_x_758:
[----:B------:R-:W1:Y:S02]  /*21ec0*/  MUFU.RCP R13, R14 ;  /* 0x0000000e000d7308 */ /* 0x000e640000001000 */
[----:B-1----:R-:W-:-:S04]  /*21ed0*/  FFMA R0, R14, R13, -1 ;  /* 0xbf8000000e007423 */ /* 0x002fc8000000000d */
[----:B------:R-:W-:-:S04]  /*21ee0*/  FADD.FTZ R0, -R0, -RZ ;  /* 0x800000ff00007221 */ /* 0x000fc80000010100 */
[----:B------:R-:W-:-:S07]  /*21ef0*/  FFMA R13, R13, R0, R13 ;  /* 0x000000000d0d7223 */ /* 0x000fce000000000d */
.L_x_759:
[----:B------:R-:W-:Y:S05]  /*21f00*/  BSYNC B1 ;  /* 0x0000000000017941 */ /* 0x000fea0003800000 */
.L_x_757:
        /* <DEDUP_REMOVED lines=10> */
.L_x_761:
[----:B------:R-:W1:Y:S02]  /*21fb0*/  MUFU.RCP R25, R26 ;  /* 0x0000001a00197308 */ /* 0x000e640000001000 */
[----:B-1----:R-:W-:-:S04]  /*21fc0*/  FFMA R0, R26, R25, -1 ;  /* 0xbf8000001a007423 */ /* 0x002fc80000000019 */
[----:B------:R-:W-:-:S04]  /*21fd0*/  FADD.FTZ R0, -R0, -RZ ;  /* 0x800000ff00007221 */ /* 0x000fc80000010100 */
[----:B------:R-:W-:-:S07]  /*21fe0*/  FFMA R25, R25, R0, R25 ;  /* 0x0000000019197223 */ /* 0x000fce0000000019 */
.L_x_762:
[----:B------:R-:W-:Y:S05]  /*21ff0*/  BSYNC B1 ;  /* 0x0000000000017941 */ /* 0x000fea0003800000 */
.L_x_760:
        /* <DEDUP_REMOVED lines=10> */
.L_x_764:
[----:B------:R-:W1:Y:S02]  /*220a0*/  MUFU.RCP R14, R29 ;  /* 0x0000001d000e7308 */ /* 0x000e640000001000 */
[----:B-1----:R-:W-:-:S04]  /*220b0*/  FFMA R0, R29, R14, -1 ;  /* 0xbf8000001d007423 */ /* 0x002fc8000000000e */
[----:B------:R-:W-:-:S04]  /*220c0*/  FADD.FTZ R3, -R0, -RZ ;  /* 0x800000ff00037221 */ /* 0x000fc80000010100 */
[----:B------:R-:W-:-:S07]  /*220d0*/  FFMA R14, R14, R3, R14 ;  /* 0x000000030e0e7223 */ /* 0x000fce000000000e */
.L_x_765:
[----:B------:R-:W-:Y:S05]  /*220e0*/  BSYNC B1 ;  /* 0x0000000000017941 */ /* 0x000fea0003800000 */
.L_x_763:
        /* <DEDUP_REMOVED lines=10> */
.L_x_767:
[----:B------:R-:W1:Y:S02]  /*22190*/  MUFU.RCP R26, R31 ;  /* 0x0000001f001a7308 */ /* 0x000e640000001000 */
[----:B-1----:R-:W-:-:S04]  /*221a0*/  FFMA R0, R31, R26, -1 ;  /* 0xbf8000001f007423 */ /* 0x002fc8000000001a */
[----:B------:R-:W-:-:S04]  /*221b0*/  FADD.FTZ R3, -R0, -RZ ;  /* 0x800000ff00037221 */ /* 0x000fc80000010100 */
[----:B------:R-:W-:-:S07]  /*221c0*/  FFMA R26, R26, R3, R26 ;  /* 0x000000031a1a7223 */ /* 0x000fce000000001a */
.L_x_768:
[----:B------:R-:W-:Y:S05]  /*221d0*/  BSYNC B1 ;  /* 0x0000000000017941 */ /* 0x000fea0003800000 */
.L_x_766:
        /* <DEDUP_REMOVED lines=10> */
.L_x_770:
[----:B------:R-:W1:Y:S02]  /*22280*/  MUFU.RCP R15, R34 ;  /* 0x00000022000f7308 */ /* 0x000e640000001000 */
[----:B-1----:R-:W-:-:S04]  /*22290*/  FFMA R0, R34, R15, -1 ;  /* 0xbf80000022007423 */ /* 0x002fc8000000000f */
[----:B------:R-:W-:-:S04]  /*222a0*/  FADD.FTZ R0, -R0, -RZ ;  /* 0x800000ff00007221 */ /* 0x000fc80000010100 */
[----:B------:R-:W-:-:S07]  /*222b0*/  FFMA R15, R15, R0, R15 ;  /* 0x000000000f0f7223 */ /* 0x000fce000000000f */
.L_x_771:
[----:B------:R-:W-:Y:S05]  /*222c0*/  BSYNC B1 ;  /* 0x0000000000017941 */ /* 0x000fea0003800000 */
.L_x_769:
        /* <DEDUP_REMOVED lines=10> */
.L_x_773:
[----:B------:R-:W1:Y:S02]  /*22370*/  MUFU.RCP R27, R38 ;  /* 0x00000026001b7308 */ /* 0x000e640000001000 */
[----:B-1----:R-:W-:-:S04]  /*22380*/  FFMA R0, R38, R27, -1 ;  /* 0xbf80000026007423 */ /* 0x002fc8000000001b */
[----:B------:R-:W-:-:S04]  /*22390*/  FADD.FTZ R0, -R0, -RZ ;  /* 0x800000ff00007221 */ /* 0x000fc80000010100 */
[----:B------:R-:W-:-:S07]  /*223a0*/  FFMA R27, R27, R0, R27 ;  /* 0x000000001b1b7223 */ /* 0x000fce000000001b */
.L_x_774:
[----:B------:R-:W-:Y:S05]  /*223b0*/  BSYNC B1 ;  /* 0x0000000000017941 */ /* 0x000fea0003800000 */
.L_x_772:
        /* <DEDUP_REMOVED lines=10> */
.L_x_776:
[----:B------:R-:W1:Y:S02]  /*22460*/  MUFU.RCP R28, R39 ;  /* 0x00000027001c7308 */ /* 0x000e640000001000 */
[----:B-1----:R-:W-:-:S04]  /*22470*/  FFMA R0, R39, R28, -1 ;  /* 0xbf80000027007423 */ /* 0x002fc8000000001c */
[----:B------:R-:W-:-:S04]  /*22480*/  FADD.FTZ R3, -R0, -RZ ;  /* 0x800000ff00037221 */ /* 0x000fc80000010100 */
[----:B------:R-:W-:-:S07]  /*22490*/  FFMA R28, R28, R3, R28 ;  /* 0x000000031c1c7223 */ /* 0x000fce000000001c */
.L_x_777:
[----:B------:R-:W-:Y:S05]  /*224a0*/  BSYNC B1 ;  /* 0x0000000000017941 */ /* 0x000fea0003800000 */
.L_x_775:
        /* <DEDUP_REMOVED lines=10> */
.L_x_779:
[----:B------:R-:W1:Y:S02]  /*22550*/  MUFU.RCP R29, R36 ;  /* 0x00000024001d7308 */ /* 0x000e640000001000 */
[----:B-1----:R-:W-:-:S04]  /*22560*/  FFMA R0, R36, R29, -1 ;  /* 0xbf80000024007423 */ /* 0x002fc8000000001d */
[----:B------:R-:W-:-:S04]  /*22570*/  FADD.FTZ R0, -R0, -RZ ;  /* 0x800000ff00007221 */ /* 0x000fc80000010100 */
[----:B------:R-:W-:-:S07]  /*22580*/  FFMA R29, R29, R0, R29 ;  /* 0x000000001d1d7223 */ /* 0x000fce000000001d */
.L_x_780:
[----:B------:R-:W-:Y:S05]  /*22590*/  BSYNC B1 ;  /* 0x0000000000017941 */ /* 0x000fea0003800000 */
.L_x_778:
        /* <DEDUP_REMOVED lines=10> */
.L_x_782:
[----:B------:R-:W1:Y:S02]  /*22640*/  MUFU.RCP R30, R43 ;  /* 0x0000002b001e7308 */ /* 0x000e640000001000 */
[----:B-1----:R-:W-:-:S04]  /*22650*/  FFMA R0, R43, R30, -1 ;  /* 0xbf8000002b007423 */ /* 0x002fc8000000001e */
[----:B------:R-:W-:-:S04]  /*22660*/  FADD.FTZ R3, -R0, -RZ ;  /* 0x800000ff00037221 */ /* 0x000fc80000010100 */
[----:B------:R-:W-:-:S07]  /*22670*/  FFMA R30, R30, R3, R30 ;  /* 0x000000031e1e7223 */ /* 0x000fce000000001e */
.L_x_783:
[----:B------:R-:W-:Y:S05]  /*22680*/  BSYNC B1 ;  /* 0x0000000000017941 */ /* 0x000fea0003800000 */
.L_x_781:
        /* <DEDUP_REMOVED lines=10> */
.L_x_785:
[----:B------:R-:W1:Y:S02]  /*22730*/  MUFU.RCP R31, R44 ;  /* 0x0000002c001f7308 */ /* 0x000e640000001000 */
[----:B-1----:R-:W-:-:S04]  /*22740*/  FFMA R0, R44, R31, -1 ;  /* 0xbf8000002c007423 */ /* 0x002fc8000000001f */
[----:B------:R-:W-:-:S04]  /*22750*/  FADD.FTZ R0, -R0, -RZ ;  /* 0x800000ff00007221 */ /* 0x000fc80000010100 */
[----:B------:R-:W-:-:S07]  /*22760*/  FFMA R31, R31, R0, R31 ;  /* 0x000000001f1f7223 */ /* 0x000fce000000001f */
.L_x_786:
[----:B------:R-:W-:Y:S05]  /*22770*/  BSYNC B1 ;  /* 0x0000000000017941 */ /* 0x000fea0003800000 */
.L_x_784:
        /* <DEDUP_REMOVED lines=10> */
.L_x_788:
[----:B------:R-:W1:Y:S02]  /*22820*/  MUFU.RCP R34, R33 ;  /* 0x0000002100227308 */ /* 0x000e640000001000 */
[----:B-1----:R-:W-:-:S04]  /*22830*/  FFMA R0, R33, R34, -1 ;  /* 0xbf80000021007423 */ /* 0x002fc80000000022 */
[----:B------:R-:W-:-:S04]  /*22840*/  FADD.FTZ R3, -R0, -RZ ;  /* 0x800000ff00037221 */ /* 0x000fc80000010100 */
[----:B------:R-:W-:-:S07]  /*22850*/  FFMA R34, R34, R3, R34 ;  /* 0x0000000322227223 */ /* 0x000fce0000000022 */
.L_x_789:
[----:B------:R-:W-:Y:S05]  /*22860*/  BSYNC B1 ;  /* 0x0000000000017941 */ /* 0x000fea0003800000 */
.L_x_787:
        /* <DEDUP_REMOVED lines=10> */
.L_x_791:
[----:B------:R-:W1:Y:S02]  /*22910*/  MUFU.RCP R33, R40 ;  /* 0x0000002800217308 */ /* 0x000e640000001000 */
[----:B-1----:R-:W-:-:S04]  /*22920*/  FFMA R0, R40, R33, -1 ;  /* 0xbf80000028007423 */ /* 0x002fc80000000021 */
[----:B------:R-:W-:-:S04]  /*22930*/  FADD.FTZ R0, -R0, -RZ ;  /* 0x800000ff00007221 */ /* 0x000fc80000010100 */
[----:B------:R-:W-:-:S07]  /*22940*/  FFMA R33, R33, R0, R33 ;  /* 0x0000000021217223 */ /* 0x000fce0000000021 */
.L_x_792:
[----:B------:R-:W-:Y:S05]  /*22950*/  BSYNC B1 ;  /* 0x0000000000017941 */ /* 0x000fea0003800000 */
.L_x_790:
        /* <DEDUP_REMOVED lines=10> */
.L_x_794:
[----:B------:R-:W1:Y:S02]  /*22a00*/  MUFU.RCP R36, R51 ;  /* 0x0000003300247308 */ /* 0x000e640000001000 */
[----:B-1----:R-:W-:-:S04]  /*22a10*/  FFMA R0, R51, R36, -1 ;  /* 0xbf80000033007423 */ /* 0x002fc80000000024 */
[----:B------:R-:W-:-:S04]  /*22a20*/  FADD.FTZ R3, -R0, -RZ ;  /* 0x800000ff00037221 */ /* 0x000fc80000010100 */
[----:B------:R-:W-:-:S07]  /*22a30*/  FFMA R36, R36, R3, R36 ;  /* 0x0000000324247223 */ /* 0x000fce0000000024 */
.L_x_795:
[----:B------:R-:W-:Y:S05]  /*22a40*/  BSYNC B1 ;  /* 0x0000000000017941 */ /* 0x000fea0003800000 */
.L_x_793:
        /* <DEDUP_REMOVED lines=10> */
.L_x_797:
[----:B------:R-:W1:Y:S02]  /*22af0*/  MUFU.RCP R35, R52 ;  /* 0x0000003400237308 */ /* 0x000e640000001000 */
[----:B-1----:R-:W-:-:S04]  /*22b00*/  FFMA R0, R52, R35, -1 ;  /* 0xbf80000034007423 */ /* 0x002fc80000000023 */
[----:B------:R-:W-:-:S04]  /*22b10*/  FADD.FTZ R0, -R0, -RZ ;  /* 0x800000ff00007221 */ /* 0x000fc80000010100 */
[----:B------:R-:W-:-:S07]  /*22b20*/  FFMA R35, R35, R0, R35 ;  /* 0x0000000023237223 */ /* 0x000fce0000000023 */
.L_x_798:
[----:B------:R-:W-:Y:S05]  /*22b30*/  BSYNC B1 ;  /* 0x0000000000017941 */ /* 0x000fea0003800000 */
.L_x_796:
        /* <DEDUP_REMOVED lines=8> */
.L_x_799:
[----:B------:R-:W1:Y:S02]  /*22bc0*/  MUFU.RCP R0, R53 ;  /* 0x0000003500007308 */ /* 0x000e640000001000 */
[----:B-1----:R-:W-:-:S04]  /*22bd0*/  FFMA R2, R53, R0, -1 ;  /* 0xbf80000035027423 */ /* 0x002fc80000000000 */
[----:B------:R-:W-:-:S04]  /*22be0*/  FADD.FTZ R3, -R2, -RZ ;  /* 0x800000ff02037221 */ /* 0x000fc80000010100 */
[----:B------:R-:W-:-:S07]  /*22bf0*/  FFMA R0, R0, R3, R0 ;  /* 0x0000000300007223 */ /* 0x000fce0000000000 */
.L_x_800:
        /* <DEDUP_REMOVED lines=8> */
[----:B------:R-:W-:Y:S01]  /*22c80*/  F2FP.BF16.F32.PACK_AB R30, R36, R33 ;  /* 0x00000021241e723e */ /* 0x000fe200000010ff */
[----:B------:R1:W-:Y:S01]  /*22c90*/  STSM.16.M88.4 [R155+0x200], R24 ;  /* 0x000200189b007844 */ /* 0x0003e20000000200 */
        /* <DEDUP_REMOVED lines=19> */
.L_x_802:
[----:B------:R-:W-:Y:S05]  /*22dd0*/  BSYNC B0 ;  /* 0x0000000000007941 */ /* 0x000fea0003800000 */
.L_x_801:
[----:B------:R-:W-:Y:S06]  /*22de0*/  BAR.SYNC.DEFER_BLOCKING 0x1, 0x100 ;  /* 0x0044000000007b1d */ /* 0x000fec0000010000 */
[----:B------:R-:W-:Y:S04]  /*22df0*/  BSSY B0, `(.L_x_803) ;  /* 0x000000a000007945 */ /* 0x000fe80003800000 */
[----:B------:R-:W-:Y:S05]  /*22e00*/  @P0 BRA `(.L_x_804) ;  /* 0x0000000000200947 */ /* 0x000fea0003800000 */
[----:B------:R-:W-:-:S06]  /*22e10*/  UISETP.NE.AND UP0, UPT, UR43, 0x3, UPT ;  /* 0x000000032b00788c */ /* 0x000fcc000bf05270 */
[----:B------:R-:W-:-:S13]  /*22e20*/  PLOP3.LUT P2, PT, PT, PT, UP0, 0x80, 0x0 ;  /* 0x000000000000781c */ /* 0x000fda0003f4f008 */
[----:B------:R-:W-:Y:S05]  /*22e30*/  @!P2 BRA `(.L_x_805) ;  /* 0x000000000004a947 */ /* 0x000fea0003800000 */
[----:B------:R-:W-:Y:S01]  /*22e40*/  BPT.TRAP 0x1 ;  /* 0x000000040000795c */ /* 0x000fe20000300000 */
.L_x_805:
[----:B------:R-:W-:-:S04]  /*22e50*/  ULEA UR4, UR8, UR46, 0x3 ;  /* 0x0000002e08047291 */ /* 0x000fc8000f8e183f */
[----:B------:R-:W-:-:S04]  /*22e60*/  UIADD3 UR4, UR4, 0x50, URZ ;  /* 0x0000005004047890 */ /* 0x000fc8000fffe03f */
[----:B------:R-:W-:-:S09]  /*22e70*/  UPRMT UR4, UR47, 0x654, UR4 ;  /* 0x000006542f047896 */ /* 0x000fd20008000004 */
[----:B------:R-:W-:Y:S03]  /*22e80*/  SYNCS.ARRIVE.TRANS64.RED.A1T0 RZ, [UR4], RZ ;  /* 0x000000ffffff79a7 */ /* 0x000fe60008100404 */
.L_x_804:
[----:B------:R-:W-:Y:S05]  /*22e90*/  BSYNC B0 ;  /* 0x0000000000007941 */ /* 0x000fea0003800000 */
.L_x_803:
        /* <DEDUP_REMOVED lines=9> */
.L_x_808:
        /* <DEDUP_REMOVED lines=8> */
.L_x_1139:
[----:B------:R-:W-:Y:S05]  /*22fb0*/  BSYNC B1 ;  /* 0x0000000000017941 */ /* 0x000fea0003800000 */
.L_x_809:
[----:B------:R-:W-:Y:S05]  /*22fc0*/  @P1 BRA `(.L_x_811) ;  /* 0x0000000000941947 */ /* 0x000fea0003800000 */
[----:B------:R-:W-:Y:S01]  /*22fd0*/  LEA R25, R4, R156, 0xd ;  /* 0x0000009c04197211 */ /* 0x000fe200078e68ff */
[----:B------:R-:W-:Y:S05]  /*22fe0*/  WARPSYNC.ALL ;  /* 0x0000000000007948 */ /* 0x000fea0003800000 */
[----:B------:R-:W-:Y:S01]  /*22ff0*/  LEA R12, R164, R25, 0x1 ;  /* 0x00000019a40c7211 */ /* 0x000fe200078e08ff */
[----:B------:R-:W2:Y:S05]  /*23000*/  LDSM.16.M88.4 R4, [R25] ;  /* 0x000000001904783b */ /* 0x000eaa0000000200 */
[----:B------:R-:W3:Y:S01]  /*23010*/  LDSM.16.M88.4 R12, [R12] ;  /* 0x000000000c0c783b */ /* 0x000ee20000000200 */
[----:B--2---:R-:W-:Y:S01]  /*23020*/  SHF.L.U32 R23, R5, 0x10, RZ ;  /* 0x0000001005177819 */ /* 0x004fe200000006ff */
[----:B------:R-:W-:Y:S01]  /*23030*/  IMAD.U32 R21, R6, 0x10000, RZ ;  /* 0x0001000006157824 */ /* 0x000fe200078e00ff */
[----:B------:R-:W-:-:S02]  /*23040*/  SHF.L.U32 R19, R7, 0x10, RZ ;  /* 0x0000001007137819 */ /* 0x000fc400000006ff */
[----:B------:R-:W-:Y:S01]  /*23050*/  LOP3.LUT R5, R5, 0xffff0000, RZ, 0xc0, !PT ;  /* 0xffff000005057812 */ /* 0x000fe200078ec0ff */
[----:B------:R-:W-:Y:S01]  /*23060*/  FMUL R23, R16, R23 ;  /* 0x0000001710177220 */ /* 0x000fe20000400000 */
[----:B------:R-:W-:Y:S01]  /*23070*/  LOP3.LUT R11, R6, 0xffff0000, RZ, 0xc0, !PT ;  /* 0xffff0000060b7812 */ /* 0x000fe200078ec0ff */
[C---:B------:R-:W-:Y:S01]  /*23080*/  FMUL R21, R16.reuse, R21 ;  /* 0x0000001510157220 */ /* 0x040fe20000400000 */
[----:B------:R-:W-:Y:S01]  /*23090*/  LOP3.LUT R7, R7, 0xffff0000, RZ, 0xc0, !PT ;  /* 0xffff000007077812 */ /* 0x000fe200078ec0ff */
[C---:B------:R-:W-:Y:S01]  /*230a0*/  FMUL R152, R16.reuse, R5 ;  /* 0x0000000510987220 */ /* 0x040fe20000400000 */
[----:B---3--:R-:W-:Y:S01]  /*230b0*/  SHF.L.U32 R29, R13, 0x10, RZ ;  /* 0x000000100d1d7819 */ /* 0x008fe200000006ff */
        /* <DEDUP_REMOVED lines=22> */
.L_x_811:
[----:B------:R-:W-:Y:S02]  /*23220*/  LOP3.LUT R9, R9, R24, RZ, 0x3c, !PT ;  /* 0x0000001809097212 */ /* 0x000fe400078e3cff */
[----:B------:R-:W-:-:S07]  /*23230*/  SEL R4, R2, RZ, P3 ;  /* 0x000000ff02047207 */ /* 0x000fce0001800000 */
.L_x_807:
[----:B------:R-:W-:Y:S05]  /*23240*/  BSYNC B0 ;  /* 0x0000000000007941 */ /* 0x000fea0003800000 */
.L_x_806:
[----:B------:R-:W-:Y:S02]  /*23250*/  IMAD.MOV.U32 R46, RZ, RZ, 0x3bbb989d ;  /* 0x3bbb989dff2e7424 */ /* 0x000fe400078e00ff */
        /* <DEDUP_REMOVED lines=25> */
[-C--:B------:R-:W-:Y:S01]  /*233f0*/  FFMA.SAT R0, -R120, R46.reuse, 0.5 ;  /* 0x3f00000078007423 */ /* 0x080fe2000000212e */
[----:B------:R-:W-:Y:S01]  /*23400*/  FFMA R127, R17, R127, R20 ;  /* 0x0000007f117f7223 */ /* 0x000fe20000000014 */
[----:B------:R-:W-:Y:S01]  /*23410*/  FFMA.SAT R33, -R126, R46, 0.5 ;  /* 0x3f0000007e217423 */ /* 0x000fe2000000212e */
[----:B------:R1:W-:Y:S01]  /*23420*/  MUFU.EX2 R13, R14 ;  /* 0x0000000e000d7308 */ /* 0x0003e20000000800 */
[----:B------:R-:W-:Y:S01]  /*23430*/  FFMA R28, -R123, 1.4426950216293334961, -R24 ;  /* 0x3fb8aa3b7b1c7823 */ /* 0x000fe20000000918 */
[----:B------:R-:W-:Y:S01]  /*23440*/  FADD R27, R29, -12583039 ;  /* 0xcb40007f1d1b7421 */ /* 0x000fe20000000000 */
[----:B------:R-:W-:Y:S01]  /*23450*/  FFMA R128, R17, R128, R18 ;  /* 0x0000008011807223 */ /* 0x000fe20000000012 */
[-C--:B------:R-:W-:Y:S01]  /*23460*/  FFMA.RM R0, R0, R47.reuse, 12582913 ;  /* 0x4b40000100007423 */ /* 0x080fe2000000402f */
[----:B------:R-:W-:Y:S01]  /*23470*/  FFMA.RM R33, R33, R47, 12582913 ;  /* 0x4b40000121217423 */ /* 0x000fe2000000402f */
[----:B------:R-:W-:Y:S01]  /*23480*/  FFMA R31, -R124, 1.4426950216293334961, -R27 ;  /* 0x3fb8aa3b7c1f7823 */ /* 0x000fe2000000091b */
[-C--:B------:R-:W-:Y:S01]  /*23490*/  FFMA.SAT R37, -R128, R46.reuse, 0.5 ;  /* 0x3f00000080257423 */ /* 0x080fe2000000212e */
[----:B------:R2:W-:Y:S01]  /*234a0*/  MUFU.EX2 R24, R25 ;  /* 0x0000001900187308 */ /* 0x0005e20000000800 */
[----:B-1----:R-:W-:Y:S01]  /*234b0*/  FADD R14, R30, -12583039 ;  /* 0xcb40007f1e0e7421 */ /* 0x002fe20000000000 */
[----:B------:R-:W-:Y:S01]  /*234c0*/  FADD R3, R0, -12583039 ;  /* 0xcb40007f00037421 */ /* 0x000fe20000000000 */
[----:B------:R-:W-:Y:S01]  /*234d0*/  FFMA R28, -R123, 1.925963033500011079e-08, R28 ;  /* 0x32a570607b1c7823 */ /* 0x000fe2000000011c */
[----:B------:R-:W-:Y:S01]  /*234e0*/  FFMA R129, R17, R129, R12 ;  /* 0x0000008111817223 */ /* 0x000fe2000000000c */
[----:B------:R-:W-:Y:S01]  /*234f0*/  FFMA R34, -R125, 1.4426950216293334961, -R14 ;  /* 0x3fb8aa3b7d227823 */ /* 0x000fe2000000090e */
[----:B------:R-:W-:Y:S01]  /*23500*/  FFMA R31, -R124, 1.925963033500011079e-08, R31 ;  /* 0x32a570607c1f7823 */ /* 0x000fe2000000011f */
[-C--:B------:R-:W-:Y:S01]  /*23510*/  FFMA.RM R37, R37, R47.reuse, 12582913 ;  /* 0x4b40000125257423 */ /* 0x080fe2000000402f */
[C---:B------:R-:W-:Y:S01]  /*23520*/  FFMA R3, -R120.reuse, 1.4426950216293334961, -R3 ;  /* 0x3fb8aa3b78037823 */ /* 0x040fe20000000903 */
[----:B--2---:R-:W-:Y:S01]  /*23530*/  FFMA.SAT R25, -R127, R46, 0.5 ;  /* 0x3f0000007f197423 */ /* 0x004fe2000000212e */
[----:B------:R-:W-:Y:S01]  /*23540*/  FFMA R34, -R125, 1.925963033500011079e-08, R34 ;  /* 0x32a570607d227823 */ /* 0x000fe20000000122 */
[----:B------:R-:W-:Y:S01]  /*23550*/  FFMA R130, R17, R130, R11 ;  /* 0x0000008211827223 */ /* 0x000fe2000000000b */
[----:B------:R1:W-:Y:S01]  /*23560*/  MUFU.EX2 R27, R28 ;  /* 0x0000001c001b7308 */ /* 0x0003e20000000800 */
[----:B------:R-:W-:Y:S01]  /*23570*/  FFMA.RM R36, R25, R47, 12582913 ;  /* 0x4b40000119247423 */ /* 0x000fe2000000402f */
[----:B------:R-:W-:Y:S01]  /*23580*/  FADD R25, R33, -12583039 ;  /* 0xcb40007f21197421 */ /* 0x000fe20000000000 */
[-C--:B------:R-:W-:Y:S01]  /*23590*/  FFMA.SAT R38, -R129, R46.reuse, 0.5 ;  /* 0x3f00000081267423 */ /* 0x080fe2000000212e */
[----:B------:R-:W-:Y:S01]  /*235a0*/  FFMA R3, -R120, 1.925963033500011079e-08, R3 ;  /* 0x32a5706078037823 */ /* 0x000fe20000000103 */
[----:B------:R-:W-:Y:S01]  /*235b0*/  FFMA R131, R17, R131, R10 ;  /* 0x0000008311837223 */ /* 0x000fe2000000000a */
[----:B------:R-:W-:Y:S01]  /*235c0*/  FFMA R35, -R126, 1.4426950216293334961, -R25 ;  /* 0x3fb8aa3b7e237823 */ /* 0x000fe20000000919 */
[----:B------:R-:W-:Y:S01]  /*235d0*/  FFMA.RM R38, R38, R47, 12582913 ;  /* 0x4b40000126267423 */ /* 0x000fe2000000402f */
[----:B------:R2:W-:Y:S01]  /*235e0*/  MUFU.EX2 R14, R31 ;  /* 0x0000001f000e7308 */ /* 0x0005e20000000800 */
[----:B-1----:R-:W-:Y:S01]  /*235f0*/  FADD R28, R36, -12583039 ;  /* 0xcb40007f241c7421 */ /* 0x002fe20000000000 */
[----:B------:R-:W-:Y:S01]  /*23600*/  FFMA R35, -R126, 1.925963033500011079e-08, R35 ;  /* 0x32a570607e237823 */ /* 0x000fe20000000123 */
[----:B------:R-:W-:Y:S01]  /*23610*/  FFMA.SAT R40, -R131, R46, 0.5 ;  /* 0x3f00000083287423 */ /* 0x000fe2000000212e */
[----:B------:R-:W-:Y:S01]  /*23620*/  FFMA R133, R17, R133, R7 ;  /* 0x0000008511857223 */ /* 0x000fe20000000007 */
[----:B------:R-:W-:Y:S01]  /*23630*/  FFMA R28, -R127, 1.4426950216293334961, -R28 ;  /* 0x3fb8aa3b7f1c7823 */ /* 0x000fe2000000091c */
[----:B------:R-:W-:Y:S01]  /*23640*/  FFMA R132, R17, R132, R8 ;  /* 0x0000008411847223 */ /* 0x000fe20000000008 */
[----:B------:R-:W-:Y:S01]  /*23650*/  FFMA.RM R41, R40, R47, 12582913 ;  /* 0x4b40000128297423 */ /* 0x000fe2000000402f */
[----:B------:R1:W-:Y:S01]  /*23660*/  MUFU.EX2 R25, R34 ;  /* 0x0000002200197308 */ /* 0x0003e20000000800 */
[----:B--2---:R-:W-:Y:S01]  /*23670*/  FADD R31, R37, -12583039 ;  /* 0xcb40007f251f7421 */ /* 0x004fe20000000000 */
[----:B------:R-:W-:Y:S01]  /*23680*/  FFMA R127, -R127, 1.925963033500011079e-08, R28 ;  /* 0x32a570607f7f7823 */ /* 0x000fe2000000011c */
[C---:B------:R-:W-:Y:S01]  /*23690*/  FFMA R134, R17.reuse, R134, R6 ;  /* 0x0000008611867223 */ /* 0x040fe20000000006 */
[----:B------:R-:W-:Y:S01]  /*236a0*/  FFMA R135, R17, R135, R5 ;  /* 0x0000008711877223 */ /* 0x000fe20000000005 */
[----:B------:R-:W-:Y:S01]  /*236b0*/  FFMA R31, -R128, 1.4426950216293334961, -R31 ;  /* 0x3fb8aa3b801f7823 */ /* 0x000fe2000000091f */
[-C--:B------:R-:W-:Y:S01]  /*236c0*/  FFMA.SAT R43, -R132, R46.reuse, 0.5 ;  /* 0x3f000000842b7423 */ /* 0x080fe2000000212e */
[-C--:B------:R-:W-:Y:S01]  /*236d0*/  FFMA.SAT R45, -R134, R46.reuse, 0.5 ;  /* 0x3f000000862d7423 */ /* 0x080fe2000000212e */
[----:B------:R-:W2:Y:S01]  /*236e0*/  MUFU.EX2 R3, R3 ;  /* 0x0000000300037308 */ /* 0x000ea20000000800 */
[----:B-1----:R-:W-:Y:S01]  /*236f0*/  FFMA.SAT R34, -R130, R46, 0.5 ;  /* 0x3f00000082227423 */ /* 0x002fe2000000212e */
[----:B------:R-:W-:Y:S01]  /*23700*/  FFMA R31, -R128, 1.925963033500011079e-08, R31 ;  /* 0x32a57060801f7823 */ /* 0x000fe2000000011f */
[-C--:B------:R-:W-:Y:S01]  /*23710*/  FFMA.RM R43, R43, R47.reuse, 12582913 ;  /* 0x4b4000012b2b7423 */ /* 0x080fe2000000402f */
[-C--:B------:R-:W-:Y:S01]  /*23720*/  FFMA.RM R45, R45, R47.reuse, 12582913 ;  /* 0x4b4000012d2d7423 */ /* 0x080fe2000000402f */
[----:B------:R-:W-:Y:S01]  /*23730*/  FFMA.RM R39, R34, R47, 12582913 ;  /* 0x4b40000122277423 */ /* 0x000fe2000000402f */
[----:B------:R-:W-:Y:S01]  /*23740*/  FADD R34, R38, -12583039 ;  /* 0xcb40007f26227421 */ /* 0x000fe20000000000 */
[----:B------:R-:W-:Y:S01]  /*23750*/  SHF.L.U32 R0, R0, 0x17, RZ ;  /* 0x0000001700007819 */ /* 0x000fe200000006ff */
[----:B------:R1:W-:Y:S01]  /*23760*/  MUFU.EX2 R28, R35 ;  /* 0x00000023001c7308 */ /* 0x0003e20000000800 */
[----:B------:R-:W-:Y:S01]  /*23770*/  FADD R42, R41, -12583039 ;  /* 0xcb40007f292a7421 */ /* 0x000fe20000000000 */
[----:B------:R-:W-:Y:S01]  /*23780*/  FFMA R40, -R129, 1.4426950216293334961, -R34 ;  /* 0x3fb8aa3b81287823 */ /* 0x000fe20000000922 */
[----:B------:R-:W-:Y:S01]  /*23790*/  SHF.L.U32 R2, R2, 0x17, RZ ;  /* 0x0000001702027819 */ /* 0x000fe200000006ff */
[----:B------:R-:W-:-:S02]  /*237a0*/  IMAD.SHL.U32 R29, R29, 0x800000, RZ ;  /* 0x008000001d1d7824 */ /* 0x000fc400078e00ff */
[----:B------:R-:W-:Y:S01]  /*237b0*/  FFMA R42, -R131, 1.4426950216293334961, -R42 ;  /* 0x3fb8aa3b832a7823 */ /* 0x000fe2000000092a */
[----:B------:R-:W-:Y:S01]  /*237c0*/  FFMA R40, -R129, 1.925963033500011079e-08, R40 ;  /* 0x32a5706081287823 */ /* 0x000fe20000000128 */
[----:B------:R-:W-:Y:S01]  /*237d0*/  SHF.L.U32 R26, R26, 0x17, RZ ;  /* 0x000000171a1a7819 */ /* 0x000fe200000006ff */
[----:B------:R3:W4:Y:S01]  /*237e0*/  MUFU.EX2 R34, R31 ;  /* 0x0000001f00227308 */ /* 0x0007220000000800 */
[----:B-1----:R-:W-:Y:S01]  /*237f0*/  FADD R35, R39, -12583039 ;  /* 0xcb40007f27237421 */ /* 0x002fe20000000000 */
[----:B--2---:R-:W-:Y:S01]  /*23800*/  FFMA R50, R0, R3, 1 ;  /* 0x3f80000000327423 */ /* 0x004fe20000000003 */
[----:B------:R-:W-:Y:S01]  /*23810*/  FFMA R49, R2, R13, 1 ;  /* 0x3f80000002317423 */ /* 0x000fe2000000000d */
[----:B------:R-:W-:Y:S01]  /*23820*/  FFMA R42, -R131, 1.925963033500011079e-08, R42 ;  /* 0x32a57060832a7823 */ /* 0x000fe2000000012a */
[----:B------:R-:W-:Y:S01]  /*23830*/  FFMA R35, -R130, 1.4426950216293334961, -R35 ;  /* 0x3fb8aa3b82237823 */ /* 0x000fe20000000923 */
[----:B------:R-:W-:Y:S01]  /*23840*/  VIADD R2, R50, 0x1800000 ;  /* 0x0180000032027836 */ /* 0x000fe20000000000 */
[----:B------:R-:W-:Y:S01]  /*23850*/  SHF.L.U32 R37, R37, 0x17, RZ ;  /* 0x0000001725257819 */ /* 0x000fe200000006ff */
[----:B------:R-:W-:Y:S01]  /*23860*/  MUFU.EX2 R127, R127 ;  /* 0x0000007f007f7308 */ /* 0x000fe20000000800 */
[-C--:B---3--:R-:W-:Y:S01]  /*23870*/  FFMA.SAT R31, -R133, R46.reuse, 0.5 ;  /* 0x3f000000851f7423 */ /* 0x088fe2000000212e */
[----:B------:R-:W-:Y:S01]  /*23880*/  FFMA.SAT R46, -R135, R46, 0.5 ;  /* 0x3f000000872e7423 */ /* 0x000fe2000000212e */
[----:B------:R-:W-:Y:S01]  /*23890*/  FFMA R130, -R130, 1.925963033500011079e-08, R35 ;  /* 0x32a5706082827823 */ /* 0x000fe20000000123 */
[----:B------:R-:W-:Y:S01]  /*238a0*/  LOP3.LUT R2, R2, 0x7f800000, RZ, 0xc0, !PT ;  /* 0x7f80000002027812 */ /* 0x000fe200078ec0ff */
[-C--:B------:R-:W-:Y:S01]  /*238b0*/  FFMA.RM R44, R31, R47.reuse, 12582913 ;  /* 0x4b4000011f2c7423 */ /* 0x080fe2000000402f */
[----:B------:R-:W-:Y:S01]  /*238c0*/  FFMA.RM R46, R46, R47, 12582913 ;  /* 0x4b4000012e2e7423 */ /* 0x000fe2000000402f */
[----:B------:R-:W-:Y:S01]  /*238d0*/  FADD R31, R43, -12583039 ;  /* 0xcb40007f2b1f7421 */ /* 0x000fe20000000000 */
[----:B------:R1:W2:Y:S01]  /*238e0*/  MUFU.EX2 R35, R40 ;  /* 0x0000002800237308 */ /* 0x0002a20000000800 */
[----:B------:R-:W-:Y:S01]  /*238f0*/  FADD R47, R45, -12583039 ;  /* 0xcb40007f2d2f7421 */ /* 0x000fe20000000000 */
[----:B------:R-:W-:Y:S01]  /*23900*/  FADD R48, R46, -12583039 ;  /* 0xcb40007f2e307421 */ /* 0x000fe20000000000 */
[----:B------:R-:W-:Y:S01]  /*23910*/  FFMA R31, -R132, 1.4426950216293334961, -R31 ;  /* 0x3fb8aa3b841f7823 */ /* 0x000fe2000000091f */
[----:B------:R-:W-:Y:S01]  /*23920*/  ISETP.GT.U32.AND P2, PT, R2, 0x1ffffff, PT ;  /* 0x01ffffff0200780c */ /* 0x000fe20003f44070 */
[----:B------:R-:W-:Y:S01]  /*23930*/  FFMA R47, -R134, 1.4426950216293334961, -R47 ;  /* 0x3fb8aa3b862f7823 */ /* 0x000fe2000000092f */
[C---:B------:R-:W-:Y:S01]  /*23940*/  FFMA R48, -R135.reuse, 1.4426950216293334961, -R48 ;  /* 0x3fb8aa3b87307823 */ /* 0x040fe20000000930 */
[----:B------:R-:W-:Y:S01]  /*23950*/  FFMA R31, -R132, 1.925963033500011079e-08, R31 ;  /* 0x32a57060841f7823 */ /* 0x000fe2000000011f */
[----:B------:R-:W3:Y:S01]  /*23960*/  MUFU.EX2 R130, R130 ;  /* 0x0000008200827308 */ /* 0x000ee20000000800 */
[----:B-1----:R-:W-:Y:S01]  /*23970*/  FADD R40, R44, -12583039 ;  /* 0xcb40007f2c287421 */ /* 0x002fe20000000000 */
[----:B------:R-:W-:Y:S01]  /*23980*/  FFMA R47, -R134, 1.925963033500011079e-08, R47 ;  /* 0x32a57060862f7823 */ /* 0x000fe2000000012f */
[----:B------:R-:W-:Y:S01]  /*23990*/  FFMA R48, -R135, 1.925963033500011079e-08, R48 ;  /* 0x32a5706087307823 */ /* 0x000fe20000000130 */
[----:B------:R-:W-:Y:S01]  /*239a0*/  SHF.L.U32 R38, R38, 0x17, RZ ;  /* 0x0000001726267819 */ /* 0x000fe200000006ff */
[----:B------:R-:W-:Y:S01]  /*239b0*/  FFMA R40, -R133, 1.4426950216293334961, -R40 ;  /* 0x3fb8aa3b85287823 */ /* 0x000fe20000000928 */
[----:B------:R-:W-:Y:S01]  /*239c0*/  SHF.L.U32 R15, R15, 0x17, RZ ;  /* 0x000000170f0f7819 */ /* 0x000fe200000006ff */
[----:B------:R-:W-:Y:S01]  /*239d0*/  IMAD.SHL.U32 R46, R46, 0x800000, RZ ;  /* 0x008000002e2e7824 */ /* 0x000fe200078e00ff */
[----:B------:R-:W1:Y:S01]  /*239e0*/  MUFU.EX2 R42, R42 ;  /* 0x0000002a002a7308 */ /* 0x000e620000000800 */
[----:B------:R-:W-:Y:S01]  /*239f0*/  FFMA R133, -R133, 1.925963033500011079e-08, R40 ;  /* 0x32a5706085857823 */ /* 0x000fe20000000128 */
[----:B------:R-:W-:Y:S01]  /*23a00*/  SHF.L.U32 R30, R30, 0x17, RZ ;  /* 0x000000171e1e7819 */ /* 0x000fe200000006ff */
[----:B------:R-:W-:Y:S01]  /*23a10*/  BSSY B1, `(.L_x_812) ;  /* 0x0000024000017945 */ /* 0x000fe20003800000 */
[----:B------:R-:W-:Y:S01]  /*23a20*/  SHF.L.U32 R33, R33, 0x17, RZ ;  /* 0x0000001721217819 */ /* 0x000fe200000006ff */
[----:B------:R-:W-:Y:S01]  /*23a30*/  FFMA R27, R26, R27, 1 ;  /* 0x3f8000001a1b7423 */ /* 0x000fe2000000001b */
[----:B------:R-:W-:Y:S01]  /*23a40*/  SHF.L.U32 R36, R36, 0x17, RZ ;  /* 0x0000001724247819 */ /* 0x000fe200000006ff */
[----:B------:R-:W-:Y:S01]  /*23a50*/  FFMA R26, R29, R14, 1 ;  /* 0x3f8000001d1a7423 */ /* 0x000fe2000000000e */
[----:B------:R-:W5:Y:S01]  /*23a60*/  MUFU.EX2 R40, R31 ;  /* 0x0000001f00287308 */ /* 0x000f620000000800 */
[----:B------:R-:W-:Y:S01]  /*23a70*/  SHF.L.U32 R39, R39, 0x17, RZ ;  /* 0x0000001727277819 */ /* 0x000fe200000006ff */
[----:B----4-:R-:W-:Y:S01]  /*23a80*/  FFMA R34, R37, R34, 1 ;  /* 0x3f80000025227423 */ /* 0x010fe20000000022 */
[----:B------:R-:W-:Y:S01]  /*23a90*/  SHF.L.U32 R41, R41, 0x17, RZ ;  /* 0x0000001729297819 */ /* 0x000fe200000006ff */
[----:B--2---:R-:W-:Y:S01]  /*23aa0*/  FFMA R35, R38, R35, 1 ;  /* 0x3f80000026237423 */ /* 0x004fe20000000023 */
[----:B------:R-:W-:Y:S01]  /*23ab0*/  SHF.L.U32 R43, R43, 0x17, RZ ;  /* 0x000000172b2b7819 */ /* 0x000fe200000006ff */
[----:B------:R-:W-:Y:S01]  /*23ac0*/  FFMA R24, R15, R24, 1 ;  /* 0x3f8000000f187423 */ /* 0x000fe20000000018 */
[----:B------:R-:W-:Y:S01]  /*23ad0*/  SHF.L.U32 R44, R44, 0x17, RZ ;  /* 0x000000172c2c7819 */ /* 0x000fe200000006ff */
[----:B------:R-:W2:Y:S01]  /*23ae0*/  MUFU.EX2 R133, R133 ;  /* 0x0000008500857308 */ /* 0x000ea20000000800 */
[----:B------:R-:W-:Y:S01]  /*23af0*/  SHF.L.U32 R45, R45, 0x17, RZ ;  /* 0x000000172d2d7819 */ /* 0x000fe200000006ff */
[----:B------:R-:W-:Y:S01]  /*23b00*/  FFMA R29, R30, R25, 1 ;  /* 0x3f8000001e1d7423 */ /* 0x000fe20000000019 */
[----:B------:R-:W-:Y:S01]  /*23b10*/  FFMA R28, R33, R28, 1 ;  /* 0x3f800000211c7423 */ /* 0x000fe2000000001c */
[----:B------:R-:W-:Y:S01]  /*23b20*/  FFMA R127, R36, R127, 1 ;  /* 0x3f800000247f7423 */ /* 0x000fe2000000007f */
[----:B---3--:R-:W-:Y:S01]  /*23b30*/  FFMA R130, R39, R130, 1 ;  /* 0x3f80000027827423 */ /* 0x008fe20000000082 */
[----:B-1----:R-:W-:-:S02]  /*23b40*/  FFMA R41, R41, R42, 1 ;  /* 0x3f80000029297423 */ /* 0x002fc4000000002a */
[----:B------:R-:W1:Y:S01]  /*23b50*/  MUFU.EX2 R0, R47 ;  /* 0x0000002f00007308 */ /* 0x000e620000000800 */
[----:B-----5:R-:W-:-:S07]  /*23b60*/  FFMA R40, R43, R40, 1 ;  /* 0x3f8000002b287423 */ /* 0x020fce0000000028 */
        /* <DEDUP_REMOVED lines=10> */
.L_x_813:
[----:B------:R-:W1:Y:S02]  /*23c10*/  MUFU.RCP R13, R50 ;  /* 0x00000032000d7308 */ /* 0x000e640000001000 */
[----:B-1----:R-:W-:-:S04]  /*23c20*/  FFMA R0, R50, R13, -1 ;  /* 0xbf80000032007423 */ /* 0x002fc8000000000d */
[----:B------:R-:W-:-:S04]  /*23c30*/  FADD.FTZ R0, -R0, -RZ ;  /* 0x800000ff00007221 */ /* 0x000fc80000010100 */
[----:B------:R-:W-:-:S07]  /*23c40*/  FFMA R13, R13, R0, R13 ;  /* 0x000000000d0d7223 */ /* 0x000fce000000000d */
.L_x_814:
[----:B------:R-:W-:Y:S05]  /*23c50*/  BSYNC B1 ;  /* 0x0000000000017941 */ /* 0x000fea0003800000 */
.L_x_812:
        /* <DEDUP_REMOVED lines=10> */
.L_x_816:
[----:B------:R-:W1:Y:S02]  /*23d00*/  MUFU.RCP R14, R49 ;  /* 0x00000031000e7308 */ /* 0x000e640000001000 */
[----:B-1----:R-:W-:-:S04]  /*23d10*/  FFMA R0, R49, R14, -1 ;  /* 0xbf80000031007423 */ /* 0x002fc8000000000e */
[----:B------:R-:W-:-:S04]  /*23d20*/  FADD.FTZ R3, -R0, -RZ ;  /* 0x800000ff00037221 */ /* 0x000fc80000010100 */
[----:B------:R-:W-:-:S07]  /*23d30*/  FFMA R14, R14, R3, R14 ;  /* 0x000000030e0e7223 */ /* 0x000fce000000000e */
.L_x_817:
[----:B------:R-:W-:Y:S05]  /*23d40*/  BSYNC B1 ;  /* 0x0000000000017941 */ /* 0x000fea0003800000 */
.L_x_815:
        /* <DEDUP_REMOVED lines=10> */
.L_x_819:
[----:B------:R-:W1:Y:S02]  /*23df0*/  MUFU.RCP R15, R24 ;  /* 0x00000018000f7308 */ /* 0x000e640000001000 */
[----:B-1----:R-:W-:-:S04]  /*23e00*/  FFMA R0, R24, R15, -1 ;  /* 0xbf80000018007423 */ /* 0x002fc8000000000f */
[----:B------:R-:W-:-:S04]  /*23e10*/  FADD.FTZ R0, -R0, -RZ ;  /* 0x800000ff00007221 */ /* 0x000fc80000010100 */
[----:B------:R-:W-:-:S07]  /*23e20*/  FFMA R15, R15, R0, R15 ;  /* 0x000000000f0f7223 */ /* 0x000fce000000000f */
.L_x_820:
[----:B------:R-:W-:Y:S05]  /*23e30*/  BSYNC B1 ;  /* 0x0000000000017941 */ /* 0x000fea0003800000 */
.L_x_818:
        /* <DEDUP_REMOVED lines=10> */
.L_x_822:
[----:B------:R-:W1:Y:S02]  /*23ee0*/  MUFU.RCP R24, R27 ;  /* 0x0000001b00187308 */ /* 0x000e640000001000 */
[----:B-1----:R-:W-:-:S04]  /*23ef0*/  FFMA R0, R27, R24, -1 ;  /* 0xbf8000001b007423 */ /* 0x002fc80000000018 */
[----:B------:R-:W-:-:S04]  /*23f00*/  FADD.FTZ R3, -R0, -RZ ;  /* 0x800000ff00037221 */ /* 0x000fc80000010100 */
[----:B------:R-:W-:-:S07]  /*23f10*/  FFMA R24, R24, R3, R24 ;  /* 0x0000000318187223 */ /* 0x000fce0000000018 */
.L_x_823:
[----:B------:R-:W-:Y:S05]  /*23f20*/  BSYNC B1 ;  /* 0x0000000000017941 */ /* 0x000fea0003800000 */
.L_x_821:
        /* <DEDUP_REMOVED lines=10> */
.L_x_825:
[----:B------:R-:W1:Y:S02]  /*23fd0*/  MUFU.RCP R25, R26 ;  /* 0x0000001a00197308 */ /* 0x000e640000001000 */
[----:B-1----:R-:W-:-:S04]  /*23fe0*/  FFMA R0, R26, R25, -1 ;  /* 0xbf8000001a007423 */ /* 0x002fc80000000019 */
[----:B------:R-:W-:-:S04]  /*23ff0*/  FADD.FTZ R0, -R0, -RZ ;  /* 0x800000ff00007221 */ /* 0x000fc80000010100 */
[----:B------:R-:W-:-:S07]  /*24000*/  FFMA R25, R25, R0, R25 ;  /* 0x0000000019197223 */ /* 0x000fce0000000019 */
.L_x_826:
[----:B------:R-:W-:Y:S05]  /*24010*/  BSYNC B1 ;  /* 0x0000000000017941 */ /* 0x000fea0003800000 */
.L_x_824:
        /* <DEDUP_REMOVED lines=10> */
.L_x_828:
[----:B------:R-:W1:Y:S02]  /*240c0*/  MUFU.RCP R26, R29 ;  /* 0x0000001d001a7308 */ /* 0x000e640000001000 */
[----:B-1----:R-:W-:-:S04]  /*240d0*/  FFMA R0, R29, R26, -1 ;  /* 0xbf8000001d007423 */ /* 0x002fc8000000001a */
[----:B------:R-:W-:-:S04]  /*240e0*/  FADD.FTZ R3, -R0, -RZ ;  /* 0x800000ff00037221 */ /* 0x000fc80000010100 */
[----:B------:R-:W-:-:S07]  /*240f0*/  FFMA R26, R26, R3, R26 ;  /* 0x000000031a1a7223 */ /* 0x000fce000000001a */
.L_x_829:
[----:B------:R-:W-:Y:S05]  /*24100*/  BSYNC B1 ;  /* 0x0000000000017941 */ /* 0x000fea0003800000 */
.L_x_827:
        /* <DEDUP_REMOVED lines=10> */
.L_x_831:
[----:B------:R-:W1:Y:S02]  /*241b0*/  MUFU.RCP R27, R28 ;  /* 0x0000001c001b7308 */ /* 0x000e640000001000 */
[----:B-1----:R-:W-:-:S04]  /*241c0*/  FFMA R0, R28, R27, -1 ;  /* 0xbf8000001c007423 */ /* 0x002fc8000000001b */
[----:B------:R-:W-:-:S04]  /*241d0*/  FADD.FTZ R0, -R0, -RZ ;  /* 0x800000ff00007221 */ /* 0x000fc80000010100 */
[----:B------:R-:W-:-:S07]  /*241e0*/  FFMA R27, R27, R0, R27 ;  /* 0x000000001b1b7223 */ /* 0x000fce000000001b */
.L_x_832:
[----:B------:R-:W-:Y:S05]  /*241f0*/  BSYNC B1 ;  /* 0x0000000000017941 */ /* 0x000fea0003800000 */
.L_x_830:
        /* <DEDUP_REMOVED lines=10> */
.L_x_834:
[----:B------:R-:W1:Y:S02]  /*242a0*/  MUFU.RCP R28, R127 ;  /* 0x0000007f001c7308 */ /* 0x000e640000001000 */
[----:B-1----:R-:W-:-:S04]  /*242b0*/  FFMA R0, R127, R28, -1 ;  /* 0xbf8000007f007423 */ /* 0x002fc8000000001c */
[----:B------:R-:W-:-:S04]  /*242c0*/  FADD.FTZ R3, -R0, -RZ ;  /* 0x800000ff00037221 */ /* 0x000fc80000010100 */
[----:B------:R-:W-:-:S07]  /*242d0*/  FFMA R28, R28, R3, R28 ;  /* 0x000000031c1c7223 */ /* 0x000fce000000001c */
.L_x_835:
[----:B------:R-:W-:Y:S05]  /*242e0*/  BSYNC B1 ;  /* 0x0000000000017941 */ /* 0x000fea0003800000 */
.L_x_833:
        /* <DEDUP_REMOVED lines=10> */
.L_x_837:
[----:B------:R-:W1:Y:S02]  /*24390*/  MUFU.RCP R29, R34 ;  /* 0x00000022001d7308 */ /* 0x000e640000001000 */
[----:B-1----:R-:W-:-:S04]  /*243a0*/  FFMA R0, R34, R29, -1 ;  /* 0xbf80000022007423 */ /* 0x002fc8000000001d */
[----:B------:R-:W-:-:S04]  /*243b0*/  FADD.FTZ R0, -R0, -RZ ;  /* 0x800000ff00007221 */ /* 0x000fc80000010100 */
[----:B------:R-:W-:-:S07]  /*243c0*/  FFMA R29, R29, R0, R29 ;  /* 0x000000001d1d7223 */ /* 0x000fce000000001d */
.L_x_838:
[----:B------:R-:W-:Y:S05]  /*243d0*/  BSYNC B1 ;  /* 0x0000000000017941 */ /* 0x000fea0003800000 */
.L_x_836:
        /* <DEDUP_REMOVED lines=10> */
.L_x_840:
[----:B------:R-:W1:Y:S02]  /*24480*/  MUFU.RCP R30, R35 ;  /* 0x00000023001e7308 */ /* 0x000e640000001000 */
[----:B-1----:R-:W-:-:S04]  /*24490*/  FFMA R0, R35, R30, -1 ;  /* 0xbf80000023007423 */ /* 0x002fc8000000001e */
[----:B------:R-:W-:-:S04]  /*244a0*/  FADD.FTZ R3, -R0, -RZ ;  /* 0x800000ff00037221 */ /* 0x000fc80000010100 */
[----:B------:R-:W-:-:S07]  /*244b0*/  FFMA R30, R30, R3, R30 ;  /* 0x000000031e1e7223 */ /* 0x000fce000000001e */
.L_x_841:
[----:B------:R-:W-:Y:S05]  /*244c0*/  BSYNC B1 ;  /* 0x0000000000017941 */ /* 0x000fea0003800000 */
.L_x_839:
        /* <DEDUP_REMOVED lines=10> */
.L_x_843:
[----:B------:R-:W1:Y:S02]  /*24570*/  MUFU.RCP R31, R130 ;  /* 0x00000082001f7308 */ /* 0x000e640000001000 */
[----:B-1----:R-:W-:-:S04]  /*24580*/  FFMA R0, R130, R31, -1 ;  /* 0xbf80000082007423 */ /* 0x002fc8000000001f */
[----:B------:R-:W-:-:S04]  /*24590*/  FADD.FTZ R0, -R0, -RZ ;  /* 0x800000ff00007221 */ /* 0x000fc80000010100 */
[----:B------:R-:W-:-:S07]  /*245a0*/  FFMA R31, R31, R0, R31 ;  /* 0x000000001f1f7223 */ /* 0x000fce000000001f */
.L_x_844:
[----:B------:R-:W-:Y:S05]  /*245b0*/  BSYNC B1 ;  /* 0x0000000000017941 */ /* 0x000fea0003800000 */
.L_x_842:
        /* <DEDUP_REMOVED lines=10> */
.L_x_846:
[----:B------:R-:W1:Y:S02]  /*24660*/  MUFU.RCP R34, R41 ;  /* 0x0000002900227308 */ /* 0x000e640000001000 */
[----:B-1----:R-:W-:-:S04]  /*24670*/  FFMA R0, R41, R34, -1 ;  /* 0xbf80000029007423 */ /* 0x002fc80000000022 */
[----:B------:R-:W-:-:S04]  /*24680*/  FADD.FTZ R3, -R0, -RZ ;  /* 0x800000ff00037221 */ /* 0x000fc80000010100 */
[----:B------:R-:W-:-:S07]  /*24690*/  FFMA R34, R34, R3, R34 ;  /* 0x0000000322227223 */ /* 0x000fce0000000022 */
.L_x_847:
[----:B------:R-:W-:Y:S05]  /*246a0*/  BSYNC B1 ;  /* 0x0000000000017941 */ /* 0x000fea0003800000 */
.L_x_845:
        /* <DEDUP_REMOVED lines=10> */
.L_x_849:
[----:B------:R-:W1:Y:S02]  /*24750*/  MUFU.RCP R33, R40 ;  /* 0x0000002800217308 */ /* 0x000e640000001000 */
[----:B-1----:R-:W-:-:S04]  /*24760*/  FFMA R0, R40, R33, -1 ;  /* 0xbf80000028007423 */ /* 0x002fc80000000021 */
[----:B------:R-:W-:-:S04]  /*24770*/  FADD.FTZ R0, -R0, -RZ ;  /* 0x800000ff00007221 */ /* 0x000fc80000010100 */
[----:B------:R-:W-:-:S07]  /*24780*/  FFMA R33, R33, R0, R33 ;  /* 0x0000000021217223 */ /* 0x000fce0000000021 */
.L_x_850:
[----:B------:R-:W-:Y:S05]  /*24790*/  BSYNC B1 ;  /* 0x0000000000017941 */ /* 0x000fea0003800000 */
.L_x_848:
        /* <DEDUP_REMOVED lines=10> */
.L_x_852:
[----:B------:R-:W1:Y:S02]  /*24840*/  MUFU.RCP R36, R133 ;  /* 0x0000008500247308 */ /* 0x000e640000001000 */
[----:B-1----:R-:W-:-:S04]  /*24850*/  FFMA R0, R133, R36, -1 ;  /* 0xbf80000085007423 */ /* 0x002fc80000000024 */
[----:B------:R-:W-:-:S04]  /*24860*/  FADD.FTZ R3, -R0, -RZ ;  /* 0x800000ff00037221 */ /* 0x000fc80000010100 */
[----:B------:R-:W-:-:S07]  /*24870*/  FFMA R36, R36, R3, R36 ;  /* 0x0000000324247223 */ /* 0x000fce0000000024 */
.L_x_853:
[----:B------:R-:W-:Y:S05]  /*24880*/  BSYNC B1 ;  /* 0x0000000000017941 */ /* 0x000fea0003800000 */
.L_x_851:
        /* <DEDUP_REMOVED lines=10> */
.L_x_855:
[----:B------:R-:W1:Y:S02]  /*24930*/  MUFU.RCP R35, R38 ;  /* 0x0000002600237308 */ /* 0x000e640000001000 */
[----:B-1----:R-:W-:-:S04]  /*24940*/  FFMA R0, R38, R35, -1 ;  /* 0xbf80000026007423 */ /* 0x002fc80000000023 */
[----:B------:R-:W-:-:S04]  /*24950*/  FADD.FTZ R0, -R0, -RZ ;  /* 0x800000ff00007221 */ /* 0x000fc80000010100 */
[----:B------:R-:W-:-:S07]  /*24960*/  FFMA R35, R35, R0, R35 ;  /* 0x0000000023237223 */ /* 0x000fce0000000023 */
.L_x_856:
[----:B------:R-:W-:Y:S05]  /*24970*/  BSYNC B1 ;  /* 0x0000000000017941 */ /* 0x000fea0003800000 */
.L_x_854:
        /* <DEDUP_REMOVED lines=8> */
.L_x_857:
[----:B------:R-:W1:Y:S02]  /*24a00*/  MUFU.RCP R0, R37 ;  /* 0x0000002500007308 */ /* 0x000e640000001000 */
[----:B-1----:R-:W-:-:S04]  /*24a10*/  FFMA R2, R37, R0, -1 ;  /* 0xbf80000025027423 */ /* 0x002fc80000000000 */
[----:B------:R-:W-:-:S04]  /*24a20*/  FADD.FTZ R3, -R2, -RZ ;  /* 0x800000ff02037221 */ /* 0x000fc80000010100 */
[----:B------:R-:W-:-:S07]  /*24a30*/  FFMA R0, R0, R3, R0 ;  /* 0x0000000300007223 */ /* 0x000fce0000000000 */
.L_x_858:
        /* <DEDUP_REMOVED lines=29> */
.L_x_860:
[----:B------:R-:W-:Y:S05]  /*24c10*/  BSYNC B0 ;  /* 0x0000000000007941 */ /* 0x000fea0003800000 */
.L_x_859:
[----:B------:R-:W-:Y:S06]  /*24c20*/  BAR.SYNC.DEFER_BLOCKING 0x1, 0x100 ;  /* 0x0044000000007b1d */ /* 0x000fec0000010000 */
[----:B------:R-:W-:Y:S04]  /*24c30*/  BSSY B0, `(.L_x_861) ;  /* 0x000000a000007945 */ /* 0x000fe80003800000 */
[----:B------:R-:W-:Y:S05]  /*24c40*/  @P0 BRA `(.L_x_862) ;  /* 0x0000000000200947 */ /* 0x000fea0003800000 */
[----:B------:R-:W-:-:S06]  /*24c50*/  UISETP.NE.AND UP0, UPT, UR43, 0x3, UPT ;  /* 0x000000032b00788c */ /* 0x000fcc000bf05270 */
[----:B------:R-:W-:-:S13]  /*24c60*/  PLOP3.LUT P2, PT, PT, PT, UP0, 0x80, 0x0 ;  /* 0x000000000000781c */ /* 0x000fda0003f4f008 */
[----:B------:R-:W-:Y:S05]  /*24c70*/  @!P2 BRA `(.L_x_863) ;  /* 0x000000000004a947 */ /* 0x000fea0003800000 */
[----:B------:R-:W-:Y:S01]  /*24c80*/  BPT.TRAP 0x1 ;  /* 0x000000040000795c */ /* 0x000fe20000300000 */
.L_x_863:
[----:B------:R-:W-:-:S04]  /*24c90*/  ULEA UR4, UR8, UR46, 0x3 ;  /* 0x0000002e08047291 */ /* 0x000fc8000f8e183f */
[----:B------:R-:W-:-:S04]  /*24ca0*/  UIADD3 UR4, UR4, 0x50, URZ ;  /* 0x0000005004047890 */ /* 0x000fc8000fffe03f */
[----:B------:R-:W-:-:S09]  /*24cb0*/  UPRMT UR4, UR47, 0x654, UR4 ;  /* 0x000006542f047896 */ /* 0x000fd20008000004 */
[----:B------:R-:W-:Y:S03]  /*24cc0*/  SYNCS.ARRIVE.TRANS64.RED.A1T0 RZ, [UR4], RZ ;  /* 0x000000ffffff79a7 */ /* 0x000fe60008100404 */
.L_x_862:
[----:B------:R-:W-:Y:S05]  /*24cd0*/  BSYNC B0 ;  /* 0x0000000000007941 */ /* 0x000fea0003800000 */
.L_x_861:
        /* <DEDUP_REMOVED lines=9> */
.L_x_866:
        /* <DEDUP_REMOVED lines=8> */
.L_x_1140:
[----:B------:R-:W-:Y:S05]  /*24df0*/  BSYNC B1 ;  /* 0x0000000000017941 */ /* 0x000fea0003800000 */
.L_x_867:
        /* <DEDUP_REMOVED lines=38> */
.L_x_869:
[----:B------:R-:W-:Y:S02]  /*25060*/  LOP3.LUT R9, R9, R24, RZ, 0x3c, !PT ;  /* 0x0000001809097212 */ /* 0x000fe400078e3cff */
[----:B------:R-:W-:-:S07]  /*25070*/  SEL R4, R2, RZ, P3 ;  /* 0x000000ff02047207 */ /* 0x000fce0001800000 */
.L_x_865:
[----:B------:R-:W-:Y:S05]  /*25080*/  BSYNC B0 ;  /* 0x0000000000007941 */ /* 0x000fea0003800000 */
.L_x_864:
        /* <DEDUP_REMOVED lines=28> */
[----:B------:R-:W-:Y:S02]  /*25250*/  IMAD.SHL.U32 R24, R24, 0x800000, RZ ;  /* 0x0080000018187824 */ /* 0x000fe400078e00ff */
[----:B------:R-:W-:Y:S01]  /*25260*/  FFMA R13, -R0, 1.4426950216293334961, -R13 ;  /* 0x3fb8aa3b000d7823 */ /* 0x000fe2000000090d */
[----:B------:R-:W-:Y:S01]  /*25270*/  FADD R15, R26, -12583039 ;  /* 0xcb40007f1a0f7421 */ /* 0x000fe20000000000 */
[----:B------:R-:W-:Y:S01]  /*25280*/  FFMA.RM R28, R14, R55, 12582913 ;  /* 0x4b4000010e1c7423 */ /* 0x000fe20000004037 */
[----:B------:R-:W-:Y:S01]  /*25290*/  SHF.L.U32 R26, R26, 0x17, RZ ;  /* 0x000000171a1a7819 */ /* 0x000fe200000006ff */
[----:B------:R-:W-:Y:S01]  /*252a0*/  FFMA R13, -R0, 1.925963033500011079e-08, R13 ;  /* 0x32a57060000d7823 */ /* 0x000fe2000000010d */
[----:B-----5:R-:W-:Y:S01]  /*252b0*/  FFMA R0, R17, R25, R152 ;  /* 0x0000001911007223 */ /* 0x020fe20000000098 */
[----:B------:R-:W-:Y:S01]  /*252c0*/  FFMA R15, -R2, 1.4426950216293334961, -R15 ;  /* 0x3fb8aa3b020f7823 */ /* 0x000fe2000000090f */
[----:B------:R-:W-:Y:S01]  /*252d0*/  FADD R14, R28, -12583039 ;  /* 0xcb40007f1c0e7421 */ /* 0x000fe20000000000 */
[----:B------:R1:W2:Y:S01]  /*252e0*/  MUFU.EX2 R25, R13 ;  /* 0x0000000d00197308 */ /* 0x0002a20000000800 */
[----:B------:R-:W-:Y:S01]  /*252f0*/  FFMA.SAT R27, -R0, R53, 0.5 ;  /* 0x3f000000001b7423 */ /* 0x000fe20000002135 */
[----:B------:R-:W-:Y:S01]  /*25300*/  FFMA R15, -R2, 1.925963033500011079e-08, R15 ;  /* 0x32a57060020f7823 */ /* 0x000fe2000000010f */
[----:B------:R-:W-:Y:S01]  /*25310*/  FFMA R14, -R3, 1.4426950216293334961, -R14 ;  /* 0x3fb8aa3b030e7823 */ /* 0x000fe2000000090e */
[----:B------:R-:W-:Y:S01]  /*25320*/  FFMA R2, R17, R29, R21 ;  /* 0x0000001d11027223 */ /* 0x000fe20000000015 */
[----:B------:R-:W-:Y:S01]  /*25330*/  FFMA.RM R30, R27, R55, 12582913 ;  /* 0x4b4000011b1e7423 */ /* 0x000fe20000004037 */
[----:B------:R-:W-:Y:S01]  /*25340*/  SHF.L.U32 R28, R28, 0x17, RZ ;  /* 0x000000171c1c7819 */ /* 0x000fe200000006ff */
[----:B------:R-:W-:Y:S01]  /*25350*/  FFMA R14, -R3, 1.925963033500011079e-08, R14 ;  /* 0x32a57060030e7823 */ /* 0x000fe2000000010e */
[----:B------:R-:W-:Y:S01]  /*25360*/  FFMA.SAT R31, -R2, R53, 0.5 ;  /* 0x3f000000021f7423 */ /* 0x000fe20000002135 */
[----:B------:R-:W-:Y:S01]  /*25370*/  FADD R29, R30, -12583039 ;  /* 0xcb40007f1e1d7421 */ /* 0x000fe20000000000 */
[----:B------:R-:W-:Y:S01]  /*25380*/  FFMA R3, R17, R33, R22 ;  /* 0x0000002111037223 */ /* 0x000fe20000000016 */
[----:B------:R3:W-:Y:S01]  /*25390*/  MUFU.EX2 R27, R15 ;  /* 0x0000000f001b7308 */ /* 0x0007e20000000800 */
[----:B------:R-:W-:Y:S01]  /*253a0*/  FFMA.RM R33, R31, R55, 12582913 ;  /* 0x4b4000011f217423 */ /* 0x000fe20000004037 */
[----:B-1----:R-:W-:Y:S01]  /*253b0*/  FFMA R13, -R0, 1.4426950216293334961, -R29 ;  /* 0x3fb8aa3b000d7823 */ /* 0x002fe2000000091d */
[----:B------:R-:W-:Y:S01]  /*253c0*/  FFMA.SAT R34, -R3, R53, 0.5 ;  /* 0x3f00000003227423 */ /* 0x000fe20000002135 */
[----:B------:R-:W-:Y:S01]  /*253d0*/  SHF.L.U32 R30, R30, 0x17, RZ ;  /* 0x000000171e1e7819 */ /* 0x000fe200000006ff */
[----:B------:R-:W-:Y:S01]  /*253e0*/  FADD R31, R33, -12583039 ;  /* 0xcb40007f211f7421 */ /* 0x000fe20000000000 */
[----:B------:R-:W-:Y:S01]  /*253f0*/  FFMA R13, -R0, 1.925963033500011079e-08, R13 ;  /* 0x32a57060000d7823 */ /* 0x000fe2000000010d */
[----:B------:R-:W-:Y:S01]  /*25400*/  FFMA R0, R17, R35, R19 ;  /* 0x0000002311007223 */ /* 0x000fe20000000013 */
[----:B------:R-:W-:Y:S01]  /*25410*/  FFMA.RM R35, R34, R55, 12582913 ;  /* 0x4b40000122237423 */ /* 0x000fe20000004037 */
[----:B---3--:R-:W-:Y:S01]  /*25420*/  FFMA R15, -R2, 1.4426950216293334961, -R31 ;  /* 0x3fb8aa3b020f7823 */ /* 0x008fe2000000091f */
[----:B------:R1:W-:Y:S01]  /*25430*/  MUFU.EX2 R29, R14 ;  /* 0x0000000e001d7308 */ /* 0x0003e20000000800 */
[----:B------:R-:W-:Y:S01]  /*25440*/  FFMA.SAT R36, -R0, R53, 0.5 ;  /* 0x3f00000000247423 */ /* 0x000fe20000002135 */
[----:B------:R-:W-:Y:S01]  /*25450*/  FADD R34, R35, -12583039 ;  /* 0xcb40007f23227421 */ /* 0x000fe20000000000 */
[----:B------:R-:W-:Y:S01]  /*25460*/  FFMA R15, -R2, 1.925963033500011079e-08, R15 ;  /* 0x32a57060020f7823 */ /* 0x000fe2000000010f */
[----:B------:R-:W-:Y:S01]  /*25470*/  FFMA R2, R17, R37, R20 ;  /* 0x0000002511027223 */ /* 0x000fe20000000014 */
[----:B------:R-:W-:Y:S01]  /*25480*/  FFMA.RM R37, R36, R55, 12582913 ;  /* 0x4b40000124257423 */ /* 0x000fe20000004037 */
[----:B--2---:R-:W-:Y:S01]  /*25490*/  FFMA R24, R24, R25, 1 ;  /* 0x3f80000018187423 */ /* 0x004fe20000000019 */
[----:B------:R-:W-:Y:S01]  /*254a0*/  SHF.L.U32 R35, R35, 0x17, RZ ;  /* 0x0000001723237819 */ /* 0x000fe200000006ff */
[----:B------:R-:W-:Y:S01]  /*254b0*/  FFMA.SAT R36, -R2, R53, 0.5 ;  /* 0x3f00000002247423 */ /* 0x000fe20000002135 */
[----:B-1----:R-:W-:Y:S01]  /*254c0*/  FFMA R14, -R3, 1.4426950216293334961, -R34 ;  /* 0x3fb8aa3b030e7823 */ /* 0x002fe20000000922 */
[----:B------:R1:W-:Y:S01]  /*254d0*/  MUFU.EX2 R31, R13 ;  /* 0x0000000d001f7308 */ /* 0x0003e20000000800 */
[----:B------:R-:W-:Y:S01]  /*254e0*/  FADD R39, R37, -12583039 ;  /* 0xcb40007f25277421 */ /* 0x000fe20000000000 */
[----:B------:R-:W-:Y:S01]  /*254f0*/  SHF.L.U32 R33, R33, 0x17, RZ ;  /* 0x0000001721217819 */ /* 0x000fe200000006ff */
[----:B------:R-:W-:Y:S01]  /*25500*/  FFMA R14, -R3, 1.925963033500011079e-08, R14 ;  /* 0x32a57060030e7823 */ /* 0x000fe2000000010e */
[----:B------:R-:W-:Y:S01]  /*25510*/  FFMA R3, R17, R40, R18 ;  /* 0x0000002811037223 */ /* 0x000fe20000000012 */
[----:B------:R-:W-:Y:S01]  /*25520*/  FFMA.RM R40, R36, R55, 12582913 ;  /* 0x4b40000124287423 */ /* 0x000fe20000004037 */
[----:B------:R-:W-:Y:S01]  /*25530*/  FFMA R39, -R0, 1.4426950216293334961, -R39 ;  /* 0x3fb8aa3b00277823 */ /* 0x000fe20000000927 */
[----:B------:R-:W-:Y:S01]  /*25540*/  IMAD.SHL.U32 R37, R37, 0x800000, RZ ;  /* 0x0080000025257824 */ /* 0x000fe200078e00ff */
[----:B------:R2:W-:Y:S01]  /*25550*/  MUFU.EX2 R34, R15 ;  /* 0x0000000f00227308 */ /* 0x0005e20000000800 */
[----:B-1----:R-:W-:Y:S01]  /*25560*/  FFMA R13, R17, R38, R12 ;  /* 0x00000026110d7223 */ /* 0x002fe2000000000c */
[-C--:B------:R-:W-:Y:S01]  /*25570*/  FFMA.SAT R38, -R3, R53.reuse, 0.5 ;  /* 0x3f00000003267423 */ /* 0x080fe20000002135 */
[----:B------:R-:W-:Y:S01]  /*25580*/  FADD R41, R40, -12583039 ;  /* 0xcb40007f28297421 */ /* 0x000fe20000000000 */
[----:B------:R-:W-:Y:S01]  /*25590*/  FFMA R39, -R0, 1.925963033500011079e-08, R39 ;  /* 0x32a5706000277823 */ /* 0x000fe20000000127 */
[----:B------:R-:W-:Y:S01]  /*255a0*/  FFMA.SAT R0, -R13, R53, 0.5 ;  /* 0x3f0000000d007423 */ /* 0x000fe20000002135 */
[-C--:B------:R-:W-:Y:S01]  /*255b0*/  FFMA.RM R42, R38, R55.reuse, 12582913 ;  /* 0x4b400001262a7423 */ /* 0x080fe20000004037 */
[----:B------:R-:W-:Y:S01]  /*255c0*/  FFMA R41, -R2, 1.4426950216293334961, -R41 ;  /* 0x3fb8aa3b02297823 */ /* 0x000fe20000000929 */
[----:B------:R1:W3:Y:S01]  /*255d0*/  MUFU.EX2 R36, R14 ;  /* 0x0000000e00247308 */ /* 0x0002e20000000800 */
[----:B------:R-:W-:Y:S01]  /*255e0*/  FFMA.RM R43, R0, R55, 12582913 ;  /* 0x4b400001002b7423 */ /* 0x000fe20000004037 */
[----:B------:R-:W-:Y:S01]  /*255f0*/  FADD R44, R42, -12583039 ;  /* 0xcb40007f2a2c7421 */ /* 0x000fe20000000000 */
[----:B------:R-:W-:Y:S01]  /*25600*/  FFMA R41, -R2, 1.925963033500011079e-08, R41 ;  /* 0x32a5706002297823 */ /* 0x000fe20000000129 */
[C---:B------:R-:W-:Y:S01]  /*25610*/  FFMA R2, R17.reuse, R45, R10 ;  /* 0x0000002d11027223 */ /* 0x040fe2000000000a */
[----:B------:R-:W-:Y:S01]  /*25620*/  FFMA R0, R17, R47, R11 ;  /* 0x0000002f11007223 */ /* 0x000fe2000000000b */
[C---:B------:R-:W-:Y:S01]  /*25630*/  FFMA R44, -R3.reuse, 1.4426950216293334961, -R44 ;  /* 0x3fb8aa3b032c7823 */ /* 0x040fe2000000092c */
[----:B------:R-:W-:Y:S01]  /*25640*/  SHF.L.U32 R40, R40, 0x17, RZ ;  /* 0x0000001728287819 */ /* 0x000fe200000006ff */
[----:B------:R-:W4:Y:S01]  /*25650*/  MUFU.EX2 R38, R39 ;  /* 0x0000002700267308 */ /* 0x000f220000000800 */
[-C--:B--2---:R-:W-:Y:S01]  /*25660*/  FFMA.SAT R15, -R0, R53.reuse, 0.5 ;  /* 0x3f000000000f7423 */ /* 0x084fe20000002135 */
[----:B------:R-:W-:Y:S01]  /*25670*/  FFMA R44, -R3, 1.925963033500011079e-08, R44 ;  /* 0x32a57060032c7823 */ /* 0x000fe2000000012c */
[----:B------:R-:W-:Y:S01]  /*25680*/  FFMA.SAT R3, -R2, R53, 0.5 ;  /* 0x3f00000002037423 */ /* 0x000fe20000002135 */
[----:B-1----:R-:W-:Y:S01]  /*25690*/  FADD R14, R43, -12583039 ;  /* 0xcb40007f2b0e7421 */ /* 0x002fe20000000000 */
[-C--:B------:R-:W-:Y:S01]  /*256a0*/  FFMA.RM R47, R15, R55.reuse, 12582913 ;  /* 0x4b4000010f2f7423 */ /* 0x080fe20000004037 */
[----:B------:R-:W-:Y:S01]  /*256b0*/  SHF.L.U32 R42, R42, 0x17, RZ ;  /* 0x000000172a2a7819 */ /* 0x000fe200000006ff */
[----:B------:R-:W-:Y:S01]  /*256c0*/  FFMA.RM R48, R3, R55, 12582913 ;  /* 0x4b40000103307423 */ /* 0x000fe20000004037 */
[----:B------:R-:W-:Y:S01]  /*256d0*/  FFMA R14, -R13, 1.4426950216293334961, -R14 ;  /* 0x3fb8aa3b0d0e7823 */ /* 0x000fe2000000090e */
[----:B------:R-:W-:Y:S01]  /*256e0*/  FFMA R3, R17, R51, R8 ;  /* 0x0000003311037223 */ /* 0x000fe20000000008 */
[----:B------:R-:W-:Y:S01]  /*256f0*/  FADD R15, R47, -12583039 ;  /* 0xcb40007f2f0f7421 */ /* 0x000fe20000000000 */
[----:B------:R-:W-:Y:S01]  /*25700*/  FADD R51, R48, -12583039 ;  /* 0xcb40007f30337421 */ /* 0x000fe20000000000 */
[----:B------:R-:W-:Y:S01]  /*25710*/  FFMA R45, -R13, 1.925963033500011079e-08, R14 ;  /* 0x32a570600d2d7823 */ /* 0x000fe2000000010e */
[C---:B------:R-:W-:Y:S01]  /*25720*/  FFMA R13, R17.reuse, R49, R7 ;  /* 0x00000031110d7223 */ /* 0x040fe20000000007 */
[C---:B------:R-:W-:Y:S01]  /*25730*/  FFMA R14, R17.reuse, R46, R6 ;  /* 0x0000002e110e7223 */ /* 0x040fe20000000006 */
[----:B------:R-:W-:Y:S01]  /*25740*/  FFMA R51, -R2, 1.4426950216293334961, -R51 ;  /* 0x3fb8aa3b02337823 */ /* 0x000fe20000000933 */
[----:B------:R-:W-:Y:S01]  /*25750*/  FFMA R49, -R0, 1.4426950216293334961, -R15 ;  /* 0x3fb8aa3b00317823 */ /* 0x000fe2000000090f */
[----:B------:R-:W-:Y:S01]  /*25760*/  FFMA R15, R17, R50, R5 ;  /* 0x00000032110f7223 */ /* 0x000fe20000000005 */
[----:B------:R1:W2:Y:S01]  /*25770*/  MUFU.EX2 R39, R44 ;  /* 0x0000002c00277308 */ /* 0x0002a20000000800 */
[----:B------:R-:W-:Y:S01]  /*25780*/  FFMA R51, -R2, 1.925963033500011079e-08, R51 ;  /* 0x32a5706002337823 */ /* 0x000fe20000000133 */
[-C--:B------:R-:W-:Y:S01]  /*25790*/  FFMA.SAT R2, -R13, R53.reuse, 0.5 ;  /* 0x3f0000000d027423 */ /* 0x080fe20000002135 */
[----:B------:R-:W-:Y:S01]  /*257a0*/  FFMA.SAT R52, -R14, R53, 0.5 ;  /* 0x3f0000000e347423 */ /* 0x000fe20000002135 */
[----:B------:R-:W-:Y:S01]  /*257b0*/  FFMA R49, -R0, 1.925963033500011079e-08, R49 ;  /* 0x32a5706000317823 */ /* 0x000fe20000000131 */
[----:B------:R-:W-:Y:S01]  /*257c0*/  SHF.L.U32 R43, R43, 0x17, RZ ;  /* 0x000000172b2b7819 */ /* 0x000fe200000006ff */
[----:B------:R-:W-:Y:S01]  /*257d0*/  FFMA.RM R50, R2, R55, 12582913 ;  /* 0x4b40000102327423 */ /* 0x000fe20000004037 */
[----:B------:R-:W-:Y:S01]  /*257e0*/  SHF.L.U32 R47, R47, 0x17, RZ ;  /* 0x000000172f2f7819 */ /* 0x000fe200000006ff */
[----:B------:R5:W2:Y:S01]  /*257f0*/  MUFU.EX2 R46, R45 ;  /* 0x0000002d002e7308 */ /* 0x000aa20000000800 */
[-C--:B-1----:R-:W-:Y:S01]  /*25800*/  FFMA.SAT R44, -R3, R53.reuse, 0.5 ;  /* 0x3f000000032c7423 */ /* 0x082fe20000002135 */
[----:B------:R-:W-:Y:S01]  /*25810*/  FFMA.SAT R53, -R15, R53, 0.5 ;  /* 0x3f0000000f357423 */ /* 0x000fe20000002135 */
[----:B------:R-:W-:-:S02]  /*25820*/  IMAD.SHL.U32 R48, R48, 0x800000, RZ ;  /* 0x0080000030307824 */ /* 0x000fc400078e00ff */
[----:B---3--:R-:W-:Y:S01]  /*25830*/  FFMA R35, R35, R36, 1 ;  /* 0x3f80000023237423 */ /* 0x008fe20000000024 */
[-C--:B------:R-:W-:Y:S01]  /*25840*/  FFMA.RM R44, R44, R55.reuse, 12582913 ;  /* 0x4b4000012c2c7423 */ /* 0x080fe20000004037 */
[-C--:B------:R-:W-:Y:S01]  /*25850*/  FFMA.RM R53, R53, R55.reuse, 12582913 ;  /* 0x4b40000135357423 */ /* 0x080fe20000004037 */
[----:B----4-:R-:W-:Y:S01]  /*25860*/  FFMA R38, R37, R38, 1 ;  /* 0x3f80000025267423 */ /* 0x010fe20000000026 */
[----:B------:R1:W3:Y:S01]  /*25870*/  MUFU.EX2 R0, R49 ;  /* 0x0000003100007308 */ /* 0x0002e20000000800 */
[----:B-----5:R-:W-:Y:S01]  /*25880*/  FFMA.RM R45, R52, R55, 12582913 ;  /* 0x4b400001342d7423 */ /* 0x020fe20000004037 */
[----:B------:R-:W-:Y:S01]  /*25890*/  FADD R2, R44, -12583039 ;  /* 0xcb40007f2c027421 */ /* 0x000fe20000000000 */
[----:B------:R-:W-:Y:S01]  /*258a0*/  FADD R54, R53, -12583039 ;  /* 0xcb40007f35367421 */ /* 0x000fe20000000000 */
[----:B------:R-:W-:Y:S01]  /*258b0*/  FADD R52, R50, -12583039 ;  /* 0xcb40007f32347421 */ /* 0x000fe20000000000 */
[----:B------:R-:W-:Y:S01]  /*258c0*/  SHF.L.U32 R44, R44, 0x17, RZ ;  /* 0x000000172c2c7819 */ /* 0x000fe200000006ff */
[----:B------:R-:W-:Y:S01]  /*258d0*/  FFMA R2, -R3, 1.4426950216293334961, -R2 ;  /* 0x3fb8aa3b03027823 */ /* 0x000fe20000000902 */
[----:B------:R-:W-:Y:S01]  /*258e0*/  FFMA R54, -R15, 1.4426950216293334961, -R54 ;  /* 0x3fb8aa3b0f367823 */ /* 0x000fe20000000936 */
[----:B------:R-:W-:Y:S01]  /*258f0*/  FFMA R52, -R13, 1.4426950216293334961, -R52 ;  /* 0x3fb8aa3b0d347823 */ /* 0x000fe20000000934 */
[----:B-1----:R-:W-:Y:S01]  /*25900*/  FADD R49, R45, -12583039 ;  /* 0xcb40007f2d317421 */ /* 0x002fe20000000000 */
[----:B------:R-:W-:Y:S01]  /*25910*/  FFMA R2, -R3, 1.925963033500011079e-08, R2 ;  /* 0x32a5706003027823 */ /* 0x000fe20000000102 */
[----:B------:R-:W-:Y:S01]  /*25920*/  FFMA R54, -R15, 1.925963033500011079e-08, R54 ;  /* 0x32a570600f367823 */ /* 0x000fe20000000136 */
[----:B------:R-:W-:Y:S01]  /*25930*/  FFMA R52, -R13, 1.925963033500011079e-08, R52 ;  /* 0x32a570600d347823 */ /* 0x000fe20000000134 */
[----:B------:R-:W-:Y:S01]  /*25940*/  FFMA R49, -R14, 1.4426950216293334961, -R49 ;  /* 0x3fb8aa3b0e317823 */ /* 0x000fe20000000931 */
[----:B------:R-:W1:Y:S01]  /*25950*/  MUFU.EX2 R41, R41 ;  /* 0x0000002900297308 */ /* 0x000e620000000800 */
[----:B------:R-:W-:Y:S01]  /*25960*/  SHF.L.U32 R50, R50, 0x17, RZ ;  /* 0x0000001732327819 */ /* 0x000fe200000006ff */
[----:B------:R-:W-:Y:S01]  /*25970*/  FFMA R27, R26, R27, 1 ;  /* 0x3f8000001a1b7423 */ /* 0x000fe2000000001b */
[----:B------:R-:W-:Y:S01]  /*25980*/  FFMA R49, -R14, 1.925963033500011079e-08, R49 ;  /* 0x32a570600e317823 */ /* 0x000fe20000000131 */
[----:B------:R-:W-:Y:S01]  /*25990*/  IADD3 R14, R24, 0x1800000, RZ ;  /* 0x01800000180e7810 */ /* 0x000fe20007ffe0ff */
[----:B------:R-:W-:Y:S01]  /*259a0*/  FFMA R28, R28, R29, 1 ;  /* 0x3f8000001c1c7423 */ /* 0x000fe2000000001d */
[----:B------:R-:W-:Y:S01]  /*259b0*/  SHF.L.U32 R45, R45, 0x17, RZ ;  /* 0x000000172d2d7819 */ /* 0x000fe200000006ff */
[----:B------:R-:W-:Y:S01]  /*259c0*/  FFMA R31, R30, R31, 1 ;  /* 0x3f8000001e1f7423 */ /* 0x000fe2000000001f */
[----:B------:R-:W-:Y:S01]  /*259d0*/  LOP3.LUT R14, R14, 0x7f800000, RZ, 0xc0, !PT ;  /* 0x7f8000000e0e7812 */ /* 0x000fe200078ec0ff */
[----:B------:R-:W4:Y:S01]  /*259e0*/  MUFU.EX2 R3, R2 ;  /* 0x0000000200037308 */ /* 0x000f220000000800 */
[----:B------:R-:W-:Y:S01]  /*259f0*/  SHF.L.U32 R53, R53, 0x17, RZ ;  /* 0x0000001735357819 */ /* 0x000fe200000006ff */
[----:B------:R-:W-:Y:S01]  /*25a00*/  FFMA R34, R33, R34, 1 ;  /* 0x3f80000021227423 */ /* 0x000fe20000000022 */
[----:B------:R-:W-:Y:S01]  /*25a10*/  ISETP.GT.U32.AND P2, PT, R14, 0x1ffffff, PT ;  /* 0x01ffffff0e00780c */ /* 0x000fe20003f44070 */
[----:B--2---:R-:W-:Y:S01]  /*25a20*/  FFMA R42, R42, R39, 1 ;  /* 0x3f8000002a2a7423 */ /* 0x004fe20000000027 */
[----:B------:R-:W-:Y:S01]  /*25a30*/  FFMA R43, R43, R46, 1 ;  /* 0x3f8000002b2b7423 */ /* 0x000fe2000000002e */
[----:B---3--:R-:W-:-:S02]  /*25a40*/  FFMA R36, R47, R0, 1 ;  /* 0x3f8000002f247423 */ /* 0x008fc40000000000 */
[----:B------:R-:W2:Y:S01]  /*25a50*/  MUFU.EX2 R51, R51 ;  /* 0x0000003300337308 */ /* 0x000ea20000000800 */
[----:B-1----:R-:W-:-:S07]  /*25a60*/  FFMA R41, R40, R41, 1 ;  /* 0x3f80000028297423 */ /* 0x002fce0000000029 */
[----:B------:R-:W1:Y:S01]  /*25a70*/  MUFU.EX2 R13, R52 ;  /* 0x00000034000d7308 */ /* 0x000e620000000800 */
[----:B----4-:R-:W-:-:S07]  /*25a80*/  FFMA R44, R44, R3, 1 ;  /* 0x3f8000002c2c7423 */ /* 0x010fce0000000003 */
        /* <DEDUP_REMOVED lines=12> */
.L_x_871:
[----:B------:R-:W1:Y:S02]  /*25b50*/  MUFU.RCP R13, R24 ;  /* 0x00000018000d7308 */ /* 0x000e640000001000 */
[----:B-1----:R-:W-:-:S04]  /*25b60*/  FFMA R0, R24, R13, -1 ;  /* 0xbf80000018007423 */ /* 0x002fc8000000000d */
[----:B------:R-:W-:-:S04]  /*25b70*/  FADD.FTZ R0, -R0, -RZ ;  /* 0x800000ff00007221 */ /* 0x000fc80000010100 */
[----:B------:R-:W-:-:S07]  /*25b80*/  FFMA R13, R13, R0, R13 ;  /* 0x000000000d0d7223 */ /* 0x000fce000000000d */
.L_x_872:
[----:B------:R-:W-:Y:S05]  /*25b90*/  BSYNC B1 ;  /* 0x0000000000017941 */ /* 0x000fea0003800000 */
.L_x_870:
        /* <DEDUP_REMOVED lines=10> */
.L_x_874:
[----:B------:R-:W1:Y:S02]  /*25c40*/  MUFU.RCP R14, R27 ;  /* 0x0000001b000e7308 */ /* 0x000e640000001000 */
[----:B-1----:R-:W-:-:S04]  /*25c50*/  FFMA R0, R27, R14, -1 ;  /* 0xbf8000001b007423 */ /* 0x002fc8000000000e */
[----:B------:R-:W-:-:S04]  /*25c60*/  FADD.FTZ R3, -R0, -RZ ;  /* 0x800000ff00037221 */ /* 0x000fc80000010100 */
[----:B------:R-:W-:-:S07]  /*25c70*/  FFMA R14, R14, R3, R14 ;  /* 0x000000030e0e7223 */ /* 0x000fce000000000e */
.L_x_875:
[----:B------:R-:W-:Y:S05]  /*25c80*/  BSYNC B1 ;  /* 0x0000000000017941 */ /* 0x000fea0003800000 */
.L_x_873:
        /* <DEDUP_REMOVED lines=10> */
.L_x_877:
[----:B------:R-:W1:Y:S02]  /*25d30*/  MUFU.RCP R15, R28 ;  /* 0x0000001c000f7308 */ /* 0x000e640000001000 */
[----:B-1----:R-:W-:-:S04]  /*25d40*/  FFMA R0, R28, R15, -1 ;  /* 0xbf8000001c007423 */ /* 0x002fc8000000000f */
[----:B------:R-:W-:-:S04]  /*25d50*/  FADD.FTZ R0, -R0, -RZ ;  /* 0x800000ff00007221 */ /* 0x000fc80000010100 */
[----:B------:R-:W-:-:S07]  /*25d60*/  FFMA R15, R15, R0, R15 ;  /* 0x000000000f0f7223 */ /* 0x000fce000000000f */
.L_x_878:
[----:B------:R-:W-:Y:S05]  /*25d70*/  BSYNC B1 ;  /* 0x0000000000017941 */ /* 0x000fea0003800000 */
.L_x_876:
        /* <DEDUP_REMOVED lines=10> */
.L_x_880:
[----:B------:R-:W1:Y:S02]  /*25e20*/  MUFU.RCP R24, R31 ;  /* 0x0000001f00187308 */ /* 0x000e640000001000 */
[----:B-1----:R-:W-:-:S04]  /*25e30*/  FFMA R0, R31, R24, -1 ;  /* 0xbf8000001f007423 */ /* 0x002fc80000000018 */
[----:B------:R-:W-:-:S04]  /*25e40*/  FADD.FTZ R3, -R0, -RZ ;  /* 0x800000ff00037221 */ /* 0x000fc80000010100 */
[----:B------:R-:W-:-:S07]  /*25e50*/  FFMA R24, R24, R3, R24 ;  /* 0x0000000318187223 */ /* 0x000fce0000000018 */
.L_x_881:
[----:B------:R-:W-:Y:S05]  /*25e60*/  BSYNC B1 ;  /* 0x0000000000017941 */ /* 0x000fea0003800000 */
.L_x_879:
        /* <DEDUP_REMOVED lines=10> */
.L_x_883:
[----:B------:R-:W1:Y:S02]  /*25f10*/  MUFU.RCP R25, R34 ;  /* 0x0000002200197308 */ /* 0x000e640000001000 */
[----:B-1----:R-:W-:-:S04]  /*25f20*/  FFMA R0, R34, R25, -1 ;  /* 0xbf80000022007423 */ /* 0x002fc80000000019 */
[----:B------:R-:W-:-:S04]  /*25f30*/  FADD.FTZ R0, -R0, -RZ ;  /* 0x800000ff00007221 */ /* 0x000fc80000010100 */
[----:B------:R-:W-:-:S07]  /*25f40*/  FFMA R25, R25, R0, R25 ;  /* 0x0000000019197223 */ /* 0x000fce0000000019 */
.L_x_884:
[----:B------:R-:W-:Y:S05]  /*25f50*/  BSYNC B1 ;  /* 0x0000000000017941 */ /* 0x000fea0003800000 */
.L_x_882:
        /* <DEDUP_REMOVED lines=10> */
.L_x_886:
[----:B------:R-:W1:Y:S02]  /*26000*/  MUFU.RCP R26, R35 ;  /* 0x00000023001a7308 */ /* 0x000e640000001000 */
[----:B-1----:R-:W-:-:S04]  /*26010*/  FFMA R0, R35, R26, -1 ;  /* 0xbf80000023007423 */ /* 0x002fc8000000001a */
[----:B------:R-:W-:-:S04]  /*26020*/  FADD.FTZ R3, -R0, -RZ ;  /* 0x800000ff00037221 */ /* 0x000fc80000010100 */
[----:B------:R-:W-:-:S07]  /*26030*/  FFMA R26, R26, R3, R26 ;  /* 0x000000031a1a7223 */ /* 0x000fce000000001a */
.L_x_887:
[----:B------:R-:W-:Y:S05]  /*26040*/  BSYNC B1 ;  /* 0x0000000000017941 */ /* 0x000fea0003800000 */
.L_x_885:
        /* <DEDUP_REMOVED lines=10> */
.L_x_889:
[----:B------:R-:W1:Y:S02]  /*260f0*/  MUFU.RCP R27, R38 ;  /* 0x00000026001b7308 */ /* 0x000e640000001000 */
[----:B-1----:R-:W-:-:S04]  /*26100*/  FFMA R0, R38, R27, -1 ;  /* 0xbf80000026007423 */ /* 0x002fc8000000001b */
[----:B------:R-:W-:-:S04]  /*26110*/  FADD.FTZ R0, -R0, -RZ ;  /* 0x800000ff00007221 */ /* 0x000fc80000010100 */
[----:B------:R-:W-:-:S07]  /*26120*/  FFMA R27, R27, R0, R27 ;  /* 0x000000001b1b7223 */ /* 0x000fce000000001b */
.L_x_890:
[----:B------:R-:W-:Y:S05]  /*26130*/  BSYNC B1 ;  /* 0x0000000000017941 */ /* 0x000fea0003800000 */
.L_x_888:
        /* <DEDUP_REMOVED lines=10> */
.L_x_892:
[----:B------:R-:W1:Y:S02]  /*261e0*/  MUFU.RCP R28, R41 ;  /* 0x00000029001c7308 */ /* 0x000e640000001000 */
[----:B-1----:R-:W-:-:S04]  /*261f0*/  FFMA R0, R41, R28, -1 ;  /* 0xbf80000029007423 */ /* 0x002fc8000000001c */
[----:B------:R-:W-:-:S04]  /*26200*/  FADD.FTZ R3, -R0, -RZ ;  /* 0x800000ff00037221 */ /* 0x000fc80000010100 */
[----:B------:R-:W-:-:S07]  /*26210*/  FFMA R28, R28, R3, R28 ;  /* 0x000000031c1c7223 */ /* 0x000fce000000001c */
.L_x_893:
[----:B------:R-:W-:Y:S05]  /*26220*/  BSYNC B1 ;  /* 0x0000000000017941 */ /* 0x000fea0003800000 */
.L_x_891:
        /* <DEDUP_REMOVED lines=10> */
.L_x_895:
[----:B------:R-:W1:Y:S02]  /*262d0*/  MUFU.RCP R29, R42 ;  /* 0x0000002a001d7308 */ /* 0x000e640000001000 */
[----:B-1----:R-:W-:-:S04]  /*262e0*/  FFMA R0, R42, R29, -1 ;  /* 0xbf8000002a007423 */ /* 0x002fc8000000001d */
[----:B------:R-:W-:-:S04]  /*262f0*/  FADD.FTZ R0, -R0, -RZ ;  /* 0x800000ff00007221 */ /* 0x000fc80000010100 */
[----:B------:R-:W-:-:S07]  /*26300*/  FFMA R29, R29, R0, R29 ;  /* 0x000000001d1d7223 */ /* 0x000fce000000001d */
.L_x_896:
[----:B------:R-:W-:Y:S05]  /*26310*/  BSYNC B1 ;  /* 0x0000000000017941 */ /* 0x000fea0003800000 */
.L_x_894:
        /* <DEDUP_REMOVED lines=10> */
.L_x_898:
[----:B------:R-:W1:Y:S02]  /*263c0*/  MUFU.RCP R30, R43 ;  /* 0x0000002b001e7308 */ /* 0x000e640000001000 */
[----:B-1----:R-:W-:-:S04]  /*263d0*/  FFMA R0, R43, R30, -1 ;  /* 0xbf8000002b007423 */ /* 0x002fc8000000001e */
[----:B------:R-:W-:-:S04]  /*263e0*/  FADD.FTZ R3, -R0, -RZ ;  /* 0x800000ff00037221 */ /* 0x000fc80000010100 */
[----:B------:R-:W-:-:S07]  /*263f0*/  FFMA R30, R30, R3, R30 ;  /* 0x000000031e1e7223 */ /* 0x000fce000000001e */
.L_x_899:
[----:B------:R-:W-:Y:S05]  /*26400*/  BSYNC B1 ;  /* 0x0000000000017941 */ /* 0x000fea0003800000 */
.L_x_897:
        /* <DEDUP_REMOVED lines=10> */
.L_x_901:
[----:B------:R-:W1:Y:S02]  /*264b0*/  MUFU.RCP R31, R36 ;  /* 0x00000024001f7308 */ /* 0x000e640000001000 */
[----:B-1----:R-:W-:-:S04]  /*264c0*/  FFMA R0, R36, R31, -1 ;  /* 0xbf80000024007423 */ /* 0x002fc8000000001f */
[----:B------:R-:W-:-:S04]  /*264d0*/  FADD.FTZ R0, -R0, -RZ ;  /* 0x800000ff00007221 */ /* 0x000fc80000010100 */
[----:B------:R-:W-:-:S07]  /*264e0*/  FFMA R31, R31, R0, R31 ;  /* 0x000000001f1f7223 */ /* 0x000fce000000001f */
.L_x_902:
[----:B------:R-:W-:Y:S05]  /*264f0*/  BSYNC B1 ;  /* 0x0000000000017941 */ /* 0x000fea0003800000 */
.L_x_900:
        /* <DEDUP_REMOVED lines=10> */
.L_x_904:
[----:B------:R-:W1:Y:S02]  /*265a0*/  MUFU.RCP R34, R51 ;  /* 0x0000003300227308 */ /* 0x000e640000001000 */
[----:B-1----:R-:W-:-:S04]  /*265b0*/  FFMA R0, R51, R34, -1 ;  /* 0xbf80000033007423 */ /* 0x002fc80000000022 */
[----:B------:R-:W-:-:S04]  /*265c0*/  FADD.FTZ R3, -R0, -RZ ;  /* 0x800000ff00037221 */ /* 0x000fc80000010100 */
[----:B------:R-:W-:-:S07]  /*265d0*/  FFMA R34, R34, R3, R34 ;  /* 0x0000000322227223 */ /* 0x000fce0000000022 */
.L_x_905:
[----:B------:R-:W-:Y:S05]  /*265e0*/  BSYNC B1 ;  /* 0x0000000000017941 */ /* 0x000fea0003800000 */
.L_x_903:
        /* <DEDUP_REMOVED lines=10> */
.L_x_907:
[----:B------:R-:W1:Y:S02]  /*26690*/  MUFU.RCP R33, R44 ;  /* 0x0000002c00217308 */ /* 0x000e640000001000 */
[----:B-1----:R-:W-:-:S04]  /*266a0*/  FFMA R0, R44, R33, -1 ;  /* 0xbf8000002c007423 */ /* 0x002fc80000000021 */
[----:B------:R-:W-:-:S04]  /*266b0*/  FADD.FTZ R0, -R0, -RZ ;  /* 0x800000ff00007221 */ /* 0x000fc80000010100 */
[----:B------:R-:W-:-:S07]  /*266c0*/  FFMA R33, R33, R0, R33 ;  /* 0x0000000021217223 */ /* 0x000fce0000000021 */
.L_x_908:
[----:B------:R-:W-:Y:S05]  /*266d0*/  BSYNC B1 ;  /* 0x0000000000017941 */ /* 0x000fea0003800000 */
.L_x_906:
        /* <DEDUP_REMOVED lines=10> */
.L_x_910:
[----:B------:R-:W1:Y:S02]  /*26780*/  MUFU.RCP R36, R37 ;  /* 0x0000002500247308 */ /* 0x000e640000001000 */
[----:B-1----:R-:W-:-:S04]  /*26790*/  FFMA R0, R37, R36, -1 ;  /* 0xbf80000025007423 */ /* 0x002fc80000000024 */
[----:B------:R-:W-:-:S04]  /*267a0*/  FADD.FTZ R3, -R0, -RZ ;  /* 0x800000ff00037221 */ /* 0x000fc80000010100 */
[----:B------:R-:W-:-:S07]  /*267b0*/  FFMA R36, R36, R3, R36 ;  /* 0x0000000324247223 */ /* 0x000fce0000000024 */
.L_x_911:
[----:B------:R-:W-:Y:S05]  /*267c0*/  BSYNC B1 ;  /* 0x0000000000017941 */ /* 0x000fea0003800000 */
.L_x_909:
        /* <DEDUP_REMOVED lines=10> */
.L_x_913:
[----:B------:R-:W1:Y:S02]  /*26870*/  MUFU.RCP R35, R40 ;  /* 0x0000002800237308 */ /* 0x000e640000001000 */
[----:B-1----:R-:W-:-:S04]  /*26880*/  FFMA R0, R40, R35, -1 ;  /* 0xbf80000028007423 */ /* 0x002fc80000000023 */
[----:B------:R-:W-:-:S04]  /*26890*/  FADD.FTZ R0, -R0, -RZ ;  /* 0x800000ff00007221 */ /* 0x000fc80000010100 */
[----:B------:R-:W-:-:S07]  /*268a0*/  FFMA R35, R35, R0, R35 ;  /* 0x0000000023237223 */ /* 0x000fce0000000023 */
.L_x_914:
[----:B------:R-:W-:Y:S05]  /*268b0*/  BSYNC B1 ;  /* 0x0000000000017941 */ /* 0x000fea0003800000 */
.L_x_912:
        /* <DEDUP_REMOVED lines=8> */
.L_x_915:
[----:B------:R-:W1:Y:S02]  /*26940*/  MUFU.RCP R0, R53 ;  /* 0x0000003500007308 */ /* 0x000e640000001000 */
[----:B-1----:R-:W-:-:S04]  /*26950*/  FFMA R2, R53, R0, -1 ;  /* 0xbf80000035027423 */ /* 0x002fc80000000000 */
[----:B------:R-:W-:-:S04]  /*26960*/  FADD.FTZ R3, -R2, -RZ ;  /* 0x800000ff02037221 */ /* 0x000fc80000010100 */
[----:B------:R-:W-:-:S07]  /*26970*/  FFMA R0, R0, R3, R0 ;  /* 0x0000000300007223 */ /* 0x000fce0000000000 */
.L_x_916:
        /* <DEDUP_REMOVED lines=29> */
.L_x_918:
[----:B------:R-:W-:Y:S05]  /*26b50*/  BSYNC B0 ;  /* 0x0000000000007941 */ /* 0x000fea0003800000 */
.L_x_917:
[----:B------:R-:W-:Y:S06]  /*26b60*/  BAR.SYNC.DEFER_BLOCKING 0x1, 0x100 ;  /* 0x0044000000007b1d */ /* 0x000fec0000010000 */
[----:B------:R-:W-:Y:S04]  /*26b70*/  BSSY B0, `(.L_x_919) ;  /* 0x000000a000007945 */ /* 0x000fe80003800000 */
[----:B------:R-:W-:Y:S05]  /*26b80*/  @P0 BRA `(.L_x_920) ;  /* 0x0000000000200947 */ /* 0x000fea0003800000 */
[----:B------:R-:W-:-:S06]  /*26b90*/  UISETP.NE.AND UP0, UPT, UR43, 0x3, UPT ;  /* 0x000000032b00788c */ /* 0x000fcc000bf05270 */
[----:B------:R-:W-:-:S13]  /*26ba0*/  PLOP3.LUT P2, PT, PT, PT, UP0, 0x80, 0x0 ;  /* 0x000000000000781c */ /* 0x000fda0003f4f008 */
[----:B------:R-:W-:Y:S05]  /*26bb0*/  @!P2 BRA `(.L_x_921) ;  /* 0x000000000004a947 */ /* 0x000fea0003800000 */
[----:B------:R-:W-:Y:S01]  /*26bc0*/  BPT.TRAP 0x1 ;  /* 0x000000040000795c */ /* 0x000fe20000300000 */
.L_x_921:
[----:B------:R-:W-:-:S04]  /*26bd0*/  ULEA UR4, UR8, UR46, 0x3 ;  /* 0x0000002e08047291 */ /* 0x000fc8000f8e183f */
[----:B------:R-:W-:-:S04]  /*26be0*/  UIADD3 UR4, UR4, 0x50, URZ ;  /* 0x0000005004047890 */ /* 0x000fc8000fffe03f */
[----:B------:R-:W-:-:S09]  /*26bf0*/  UPRMT UR4, UR47, 0x654, UR4 ;  /* 0x000006542f047896 */ /* 0x000fd20008000004 */
[----:B------:R-:W-:Y:S03]  /*26c00*/  SYNCS.ARRIVE.TRANS64.RED.A1T0 RZ, [UR4], RZ ;  /* 0x000000ffffff79a7 */ /* 0x000fe60008100404 */
.L_x_920:
[----:B------:R-:W-:Y:S05]  /*26c10*/  BSYNC B0 ;  /* 0x0000000000007941 */ /* 0x000fea0003800000 */
.L_x_919:
        /* <DEDUP_REMOVED lines=9> */
.L_x_924:
[----:B------:R-:W-:Y:S01]  /*26cb0*/  SHF.L.U32 R9, R9, 0x1f, RZ ;  /* 0x0000001f09097819 */ /* 0x000fe200000006ff */
[----:B------:R-:W-:Y:S01]  /*26cc0*/  BSSY B1, `(.L_x_925) ;  /* 0x0000004000017945 */ /* 0x000fe20003800000 */
[----:B------:R-:W-:-:S04]  /*26cd0*/  LEA R0, R4, UR46, 0x3 ;  /* 0x0000002e04007c11 */ /* 0x000fc8000f8e18ff */
[----:B------:R-:W2:Y:S02]  /*26ce0*/  SYNCS.PHASECHK.TRANS64.TRYWAIT P2, [R0+URZ+0x30], R9 ;  /* 0x00003009000075a7 */ /* 0x000ea4000804017f */
[----:B--2---:R-:W-:Y:S05]  /*26cf0*/  @!P2 BRA `(.L_x_926) ;  /* 0x0000006400bca947 */ /* 0x004fea0003800000 */
.L_x_1141:
[----:B------:R-:W-:Y:S05]  /*26d00*/  BSYNC B1 ;  /* 0x0000000000017941 */ /* 0x000fea0003800000 */
.L_x_925:
[----:B------:R-:W-:Y:S05]  /*26d10*/  @P1 BRA `(.L_x_923) ;  /* 0x0000000000941947 */ /* 0x000fea0003800000 */
[----:B------:R-:W-:Y:S01]  /*26d20*/  LEA R3, R4, R156, 0xd ;  /* 0x0000009c04037211 */ /* 0x000fe200078e68ff */
[----:B------:R-:W-:Y:S05]  /*26d30*/  WARPSYNC.ALL ;  /* 0x0000000000007948 */ /* 0x000fea0003800000 */
[----:B--2---:R-:W-:Y:S01]  /*26d40*/  LEA R0, R164, R3, 0x1 ;  /* 0x00000003a4007211 */ /* 0x004fe200078e08ff */
[----:B------:R-:W2:Y:S04]  /*26d50*/  LDSM.16.M88.4 R4, [R3] ;  /* 0x000000000304783b */ /* 0x000ea80000000200 */
[----:B------:R-:W3:Y:S01]  /*26d60*/  LDSM.16.M88.4 R12, [R0] ;  /* 0x00000000000c783b */ /* 0x000ee20000000200 */
[----:B--2---:R-:W-:Y:S01]  /*26d70*/  IMAD.U32 R23, R5, 0x10000, RZ ;  /* 0x0001000005177824 */ /* 0x004fe200078e00ff */
[----:B------:R-:W-:-:S02]  /*26d80*/  SHF.L.U32 R19, R7, 0x10, RZ ;  /* 0x0000001007137819 */ /* 0x000fc400000006ff */
[----:B------:R-:W-:Y:S01]  /*26d90*/  LOP3.LUT R5, R5, 0xffff0000, RZ, 0xc0, !PT ;  /* 0xffff000005057812 */ /* 0x000fe200078ec0ff */
[----:B---3--:R-:W-:Y:S01]  /*26da0*/  IMAD.U32 R33, R15, 0x10000, RZ ;  /* 0x000100000f217824 */ /* 0x008fe200078e00ff */
[----:B------:R-:W-:Y:S01]  /*26db0*/  LOP3.LUT R11, R6, 0xffff0000, RZ, 0xc0, !PT ;  /* 0xffff0000060b7812 */ /* 0x000fe200078ec0ff */
[C---:B------:R-:W-:Y:S01]  /*26dc0*/  FMUL R23, R16.reuse, R23 ;  /* 0x0000001710177220 */ /* 0x040fe20000400000 */
[----:B------:R-:W-:Y:S01]  /*26dd0*/  LOP3.LUT R7, R7, 0xffff0000, RZ, 0xc0, !PT ;  /* 0xffff000007077812 */ /* 0x000fe200078ec0ff */
[C---:B------:R-:W-:Y:S01]  /*26de0*/  FMUL R152, R16.reuse, R5 ;  /* 0x0000000510987220 */ /* 0x040fe20000400000 */
[C---:B-1----:R-:W-:Y:S01]  /*26df0*/  SHF.L.U32 R27, R13.reuse, 0x10, RZ ;  /* 0x000000100d1b7819 */ /* 0x042fe200000006ff */
        /* <DEDUP_REMOVED lines=23> */
.L_x_923:
[----:B------:R-:W-:Y:S05]  /*26f70*/  BSYNC B0 ;  /* 0x0000000000007941 */ /* 0x000fea0003800000 */
.L_x_922:
[----:B------:R-:W-:Y:S01]  /*26f80*/  MOV R37, 0x3bbb989d ;  /* 0x3bbb989d00257802 */ /* 0x000fe20000000f00 */
[C---:B------:R-:W-:Y:S01]  /*26f90*/  FFMA R23, R17.reuse, R138, R23 ;  /* 0x0000008a11177223 */ /* 0x040fe20000000017 */
[C---:B------:R-:W-:Y:S01]  /*26fa0*/  FFMA R137, R17.reuse, R137, R153 ;  /* 0x0000008911897223 */ /* 0x040fe20000000099 */
[----:B------:R-:W-:Y:S01]  /*26fb0*/  MOV R39, 0x437c0000 ;  /* 0x437c000000277802 */ /* 0x000fe20000000f00 */
[----:B------:R-:W-:Y:S01]  /*26fc0*/  FFMA R21, R17, R140, R21 ;  /* 0x0000008c11157223 */ /* 0x000fe20000000015 */
[-C--:B--2---:R-:W-:Y:S01]  /*26fd0*/  FFMA.SAT R9, -R23, R37.reuse, 0.5 ;  /* 0x3f00000017097423 */ /* 0x084fe20000002125 */
[----:B------:R-:W-:Y:S01]  /*26fe0*/  FFMA.SAT R2, -R137, R37, 0.5 ;  /* 0x3f00000089027423 */ /* 0x000fe20000002125 */
[----:B------:R-:W-:Y:S01]  /*26ff0*/  FFMA R139, R17, R139, R152 ;  /* 0x0000008b118b7223 */ /* 0x000fe20000000098 */
[----:B-1----:R-:W-:Y:S01]  /*27000*/  FFMA.SAT R25, -R21, R37, 0.5 ;  /* 0x3f00000015197423 */ /* 0x002fe20000002125 */
[-C--:B------:R-:W-:Y:S01]  /*27010*/  FFMA.RM R13, R9, R39.reuse, 12582913 ;  /* 0x4b400001090d7423 */ /* 0x080fe20000004027 */
[----:B------:R-:W-:Y:S01]  /*27020*/  FFMA.RM R2, R2, R39, 12582913 ;  /* 0x4b40000102027423 */ /* 0x000fe20000004027 */
[----:B------:R-:W-:Y:S01]  /*27030*/  FFMA R22, R17, R141, R22 ;  /* 0x0000008d11167223 */ /* 0x000fe20000000016 */
[----:B------:R-:W-:Y:S01]  /*27040*/  FFMA.RM R25, R25, R39, 12582913 ;  /* 0x4b40000119197423 */ /* 0x000fe20000004027 */
[----:B------:R-:W-:Y:S01]  /*27050*/  FADD R14, R13, -12583039 ;  /* 0xcb40007f0d0e7421 */ /* 0x000fe20000000000 */
[----:B------:R-:W-:Y:S01]  /*27060*/  FADD R4, R2, -12583039 ;  /* 0xcb40007f02047421 */ /* 0x000fe20000000000 */
[----:B------:R-:W-:Y:S01]  /*27070*/  FFMA.SAT R9, -R139, R37, 0.5 ;  /* 0x3f0000008b097423 */ /* 0x000fe20000002125 */
[----:B------:R-:W-:Y:S01]  /*27080*/  FADD R26, R25, -12583039 ;  /* 0xcb40007f191a7421 */ /* 0x000fe20000000000 */
[----:B------:R-:W-:Y:S01]  /*27090*/  FFMA R14, -R23, 1.4426950216293334961, -R14 ;  /* 0x3fb8aa3b170e7823 */ /* 0x000fe2000000090e */
[----:B------:R-:W-:Y:S01]  /*270a0*/  FFMA R4, -R137, 1.4426950216293334961, -R4 ;  /* 0x3fb8aa3b89047823 */ /* 0x000fe20000000904 */
[----:B------:R-:W-:Y:S01]  /*270b0*/  FFMA R19, R17, R142, R19 ;  /* 0x0000008e11137223 */ /* 0x000fe20000000013 */
[----:B------:R-:W-:Y:S01]  /*270c0*/  FFMA.RM R15, R9, R39, 12582913 ;  /* 0x4b400001090f7423 */ /* 0x000fe20000004027 */
[----:B------:R-:W-:Y:S01]  /*270d0*/  FFMA R14, -R23, 1.925963033500011079e-08, R14 ;  /* 0x32a57060170e7823 */ /* 0x000fe2000000010e */
[----:B------:R-:W-:Y:S01]  /*270e0*/  FFMA R4, -R137, 1.925963033500011079e-08, R4 ;  /* 0x32a5706089047823 */ /* 0x000fe20000000104 */
[----:B------:R-:W-:Y:S01]  /*270f0*/  FFMA.SAT R23, -R22, R37, 0.5 ;  /* 0x3f00000016177423 */ /* 0x000fe20000002125 */
[----:B------:R-:W-:Y:S01]  /*27100*/  FFMA R26, -R21, 1.4426950216293334961, -R26 ;  /* 0x3fb8aa3b151a7823 */ /* 0x000fe2000000091a */
[----:B------:R-:W-:Y:S01]  /*27110*/  FFMA R18, R17, R144, R18 ;  /* 0x0000009011127223 */ /* 0x000fe20000000012 */
[----:B------:R1:W-:Y:S01]  /*27120*/  MUFU.EX2 R9, R4 ;  /* 0x0000000400097308 */ /* 0x0003e20000000800 */
[----:B------:R-:W-:Y:S01]  /*27130*/  FFMA.RM R23, R23, R39, 12582913 ;  /* 0x4b40000117177423 */ /* 0x000fe20000004027 */
[----:B------:R-:W-:Y:S01]  /*27140*/  FFMA R26, -R21, 1.925963033500011079e-08, R26 ;  /* 0x32a57060151a7823 */ /* 0x000fe2000000011a */
[----:B------:R-:W-:Y:S01]  /*27150*/  FFMA.SAT R30, -R18, R37, 0.5 ;  /* 0x3f000000121e7423 */ /* 0x000fe20000002125 */
[----:B------:R-:W-:Y:S01]  /*27160*/  FFMA R136, R17, R136, R154 ;  /* 0x0000008811887223 */ /* 0x000fe2000000009a */
[----:B------:R-:W-:Y:S01]  /*27170*/  FADD R27, R23, -12583039 ;  /* 0xcb40007f171b7421 */ /* 0x000fe20000000000 */
[----:B------:R-:W-:Y:S01]  /*27180*/  FFMA R20, R17, R143, R20 ;  /* 0x0000008f11147223 */ /* 0x000fe20000000014 */
[----:B------:R-:W-:Y:S01]  /*27190*/  FFMA.RM R30, R30, R39, 12582913 ;  /* 0x4b4000011e1e7423 */ /* 0x000fe20000004027 */
[-C--:B------:R-:W-:Y:S01]  /*271a0*/  FFMA.SAT R0, -R136, R37.reuse, 0.5 ;  /* 0x3f00000088007423 */ /* 0x080fe20000002125 */
[-C--:B-1----:R-:W-:Y:S01]  /*271b0*/  FFMA.SAT R4, -R19, R37.reuse, 0.5 ;  /* 0x3f00000013047423 */ /* 0x082fe20000002125 */
[----:B------:R-:W-:Y:S01]  /*271c0*/  FFMA R27, -R22, 1.4426950216293334961, -R27 ;  /* 0x3fb8aa3b161b7823 */ /* 0x000fe2000000091b */
[----:B------:R-:W-:Y:S01]  /*271d0*/  FFMA.SAT R28, -R20, R37, 0.5 ;  /* 0x3f000000141c7423 */ /* 0x000fe20000002125 */
[----:B------:R-:W-:Y:S01]  /*271e0*/  FFMA R10, R17, R147, R10 ;  /* 0x00000093110a7223 */ /* 0x000fe2000000000a */
[-C--:B------:R-:W-:Y:S01]  /*271f0*/  FFMA.RM R21, R4, R39.reuse, 12582913 ;  /* 0x4b40000104157423 */ /* 0x080fe20000004027 */
[----:B------:R-:W-:Y:S01]  /*27200*/  FFMA R27, -R22, 1.925963033500011079e-08, R27 ;  /* 0x32a57060161b7823 */ /* 0x000fe2000000011b */
[-C--:B------:R-:W-:Y:S01]  /*27210*/  FFMA.RM R0, R0, R39.reuse, 12582913 ;  /* 0x4b40000100007423 */ /* 0x080fe20000004027 */
[----:B------:R-:W-:Y:S01]  /*27220*/  FFMA.RM R28, R28, R39, 12582913 ;  /* 0x4b4000011c1c7423 */ /* 0x000fe20000004027 */
[----:B------:R-:W-:Y:S01]  /*27230*/  FADD R4, R21, -12583039 ;  /* 0xcb40007f15047421 */ /* 0x000fe20000000000 */
[----:B------:R-:W-:Y:S01]  /*27240*/  FFMA R12, R17, R145, R12 ;  /* 0x00000091110c7223 */ /* 0x000fe2000000000c */
[----:B------:R-:W-:Y:S01]  /*27250*/  FADD R3, R0, -12583039 ;  /* 0xcb40007f00037421 */ /* 0x000fe20000000000 */
[----:B------:R-:W-:Y:S01]  /*27260*/  FADD R29, R28, -12583039 ;  /* 0xcb40007f1c1d7421 */ /* 0x000fe20000000000 */
[----:B------:R-:W-:Y:S01]  /*27270*/  FFMA R22, -R19, 1.4426950216293334961, -R4 ;  /* 0x3fb8aa3b13167823 */ /* 0x000fe20000000904 */
[----:B------:R-:W-:Y:S01]  /*27280*/  FFMA R11, R17, R146, R11 ;  /* 0x00000092110b7223 */ /* 0x000fe2000000000b */
[----:B------:R-:W-:Y:S01]  /*27290*/  FFMA R3, -R136, 1.4426950216293334961, -R3 ;  /* 0x3fb8aa3b88037823 */ /* 0x000fe20000000903 */
[----:B------:R-:W-:Y:S01]  /*272a0*/  FFMA R29, -R20, 1.4426950216293334961, -R29 ;  /* 0x3fb8aa3b141d7823 */ /* 0x000fe2000000091d */
[----:B------:R-:W-:Y:S01]  /*272b0*/  FFMA R22, -R19, 1.925963033500011079e-08, R22 ;  /* 0x32a5706013167823 */ /* 0x000fe20000000116 */
[----:B------:R-:W-:Y:S01]  /*272c0*/  FADD R19, R30, -12583039 ;  /* 0xcb40007f1e137421 */ /* 0x000fe20000000000 */
[-C--:B------:R-:W-:Y:S01]  /*272d0*/  FFMA.SAT R31, -R12, R37.reuse, 0.5 ;  /* 0x3f0000000c1f7423 */ /* 0x080fe20000002125 */
[----:B------:R-:W-:Y:S01]  /*272e0*/  FFMA R3, -R136, 1.925963033500011079e-08, R3 ;  /* 0x32a5706088037823 */ /* 0x000fe20000000103 */
[----:B------:R-:W-:Y:S01]  /*272f0*/  FFMA R29, -R20, 1.925963033500011079e-08, R29 ;  /* 0x32a57060141d7823 */ /* 0x000fe2000000011d */
[C---:B------:R-:W-:Y:S01]  /*27300*/  FFMA R19, -R18.reuse, 1.4426950216293334961, -R19 ;  /* 0x3fb8aa3b12137823 */ /* 0x040fe20000000913 */
[----:B------:R-:W-:Y:S01]  /*27310*/  FFMA.SAT R20, -R11, R37, 0.5 ;  /* 0x3f0000000b147423 */ /* 0x000fe20000002125 */
[----:B------:R-:W-:Y:S01]  /*27320*/  FFMA R7, R17, R149, R7 ;  /* 0x0000009511077223 */ /* 0x000fe20000000007 */
[----:B------:R-:W-:Y:S01]  /*27330*/  FFMA.RM R31, R31, R39, 12582913 ;  /* 0x4b4000011f1f7423 */ /* 0x000fe20000004027 */
[----:B------:R-:W-:Y:S01]  /*27340*/  FFMA R19, -R18, 1.925963033500011079e-08, R19 ;  /* 0x32a5706012137823 */ /* 0x000fe20000000113 */
[----:B------:R-:W-:Y:S01]  /*27350*/  FFMA.SAT R18, -R10, R37, 0.5 ;  /* 0x3f0000000a127423 */ /* 0x000fe20000002125 */
[C---:B------:R-:W-:Y:S01]  /*27360*/  FFMA R8, R17.reuse, R148, R8 ;  /* 0x0000009411087223 */ /* 0x040fe20000000008 */
[----:B------:R-:W-:Y:S01]  /*27370*/  FFMA.RM R20, R20, R39, 12582913 ;  /* 0x4b40000114147423 */ /* 0x000fe20000004027 */
[C---:B------:R-:W-:Y:S01]  /*27380*/  FFMA R5, R17.reuse, R151, R5 ;  /* 0x0000009711057223 */ /* 0x040fe20000000005 */
[----:B------:R-:W-:Y:S01]  /*27390*/  FFMA.RM R33, R18, R39, 12582913 ;  /* 0x4b40000112217423 */ /* 0x000fe20000004027 */
[----:B------:R-:W1:Y:S01]  /*273a0*/  MUFU.EX2 R3, R3 ;  /* 0x0000000300037308 */ /* 0x000e620000000800 */
[----:B------:R-:W-:Y:S01]  /*273b0*/  FFMA R6, R17, R150, R6 ;  /* 0x0000009611067223 */ /* 0x000fe20000000006 */
[----:B------:R-:W-:Y:S01]  /*273c0*/  FADD R18, R20, -12583039 ;  /* 0xcb40007f14127421 */ /* 0x000fe20000000000 */
[----:B------:R-:W-:Y:S01]  /*273d0*/  FADD R35, R33, -12583039 ;  /* 0xcb40007f21237421 */ /* 0x000fe20000000000 */
[-C--:B------:R-:W-:Y:S01]  /*273e0*/  FFMA.SAT R34, -R8, R37.reuse, 0.5 ;  /* 0x3f00000008227423 */ /* 0x080fe20000002125 */
[----:B------:R-:W-:Y:S01]  /*273f0*/  FFMA.SAT R38, -R5, R37, 0.5 ;  /* 0x3f00000005267423 */ /* 0x000fe20000002125 */
[----:B------:R-:W-:Y:S01]  /*27400*/  FFMA R18, -R11, 1.4426950216293334961, -R18 ;  /* 0x3fb8aa3b0b127823 */ /* 0x000fe20000000912 */
[----:B------:R-:W-:Y:S01]  /*27410*/  FFMA R35, -R10, 1.4426950216293334961, -R35 ;  /* 0x3fb8aa3b0a237823 */ /* 0x000fe20000000923 */
[----:B------:R2:W-:Y:S01]  /*27420*/  MUFU.EX2 R4, R27 ;  /* 0x0000001b00047308 */ /* 0x0005e20000000800 */
[-C--:B------:R-:W-:Y:S01]  /*27430*/  FFMA.RM R40, R38, R39.reuse, 12582913 ;  /* 0x4b40000126287423 */ /* 0x080fe20000004027 */
[----:B------:R-:W-:Y:S01]  /*27440*/  FFMA.RM R34, R34, R39, 12582913 ;  /* 0x4b40000122227423 */ /* 0x000fe20000004027 */
[----:B------:R-:W-:Y:S01]  /*27450*/  FFMA R35, -R10, 1.925963033500011079e-08, R35 ;  /* 0x32a570600a237823 */ /* 0x000fe20000000123 */
[-C--:B------:R-:W-:Y:S01]  /*27460*/  FFMA.SAT R10, -R7, R37.reuse, 0.5 ;  /* 0x3f000000070a7423 */ /* 0x080fe20000002125 */
[----:B------:R-:W-:Y:S01]  /*27470*/  FFMA.SAT R37, -R6, R37, 0.5 ;  /* 0x3f00000006257423 */ /* 0x000fe20000002125 */
[----:B------:R-:W-:Y:S01]  /*27480*/  FFMA R18, -R11, 1.925963033500011079e-08, R18 ;  /* 0x32a570600b127823 */ /* 0x000fe20000000112 */
[----:B------:R-:W-:Y:S01]  /*27490*/  FADD R24, R15, -12583039 ;  /* 0xcb40007f0f187421 */ /* 0x000fe20000000000 */
[-C--:B------:R-:W-:Y:S01]  /*274a0*/  FFMA.RM R36, R10, R39.reuse, 12582913 ;  /* 0x4b4000010a247423 */ /* 0x080fe20000004027 */
[----:B--2---:R-:W-:Y:S01]  /*274b0*/  FADD R27, R31, -12583039 ;  /* 0xcb40007f1f1b7421 */ /* 0x004fe20000000000 */
[----:B------:R-:W-:Y:S01]  /*274c0*/  FFMA.RM R37, R37, R39, 12582913 ;  /* 0x4b40000125257423 */ /* 0x000fe20000004027 */
[----:B------:R-:W-:Y:S01]  /*274d0*/  SHF.L.U32 R0, R0, 0x17, RZ ;  /* 0x0000001700007819 */ /* 0x000fe200000006ff */
[----:B------:R-:W-:Y:S01]  /*274e0*/  FADD R38, R36, -12583039 ;  /* 0xcb40007f24267421 */ /* 0x000fe20000000000 */
[C---:B------:R-:W-:Y:S01]  /*274f0*/  FFMA R27, -R12.reuse, 1.4426950216293334961, -R27 ;  /* 0x3fb8aa3b0c1b7823 */ /* 0x040fe2000000091b */
[----:B------:R-:W-:Y:S01]  /*27500*/  FADD R39, R37, -12583039 ;  /* 0xcb40007f25277421 */ /* 0x000fe20000000000 */
[----:B------:R2:W-:Y:S01]  /*27510*/  MUFU.EX2 R11, R18 ;  /* 0x00000012000b7308 */ /* 0x0005e20000000800 */
[----:B------:R-:W-:Y:S01]  /*27520*/  FFMA R38, -R7, 1.4426950216293334961, -R38 ;  /* 0x3fb8aa3b07267823 */ /* 0x000fe20000000926 */
[----:B------:R-:W-:Y:S01]  /*27530*/  FFMA R27, -R12, 1.925963033500011079e-08, R27 ;  /* 0x32a570600c1b7823 */ /* 0x000fe2000000011b */
[----:B------:R-:W-:Y:S01]  /*27540*/  FFMA R24, -R139, 1.4426950216293334961, -R24 ;  /* 0x3fb8aa3b8b187823 */ /* 0x000fe20000000918 */
[----:B------:R-:W-:Y:S01]  /*27550*/  FFMA R39, -R6, 1.4426950216293334961, -R39 ;  /* 0x3fb8aa3b06277823 */ /* 0x000fe20000000927 */
[----:B------:R-:W-:Y:S01]  /*27560*/  FFMA R38, -R7, 1.925963033500011079e-08, R38 ;  /* 0x32a5706007267823 */ /* 0x000fe20000000126 */
[----:B------:R-:W-:Y:S01]  /*27570*/  SHF.L.U32 R2, R2, 0x17, RZ ;  /* 0x0000001702027819 */ /* 0x000fe200000006ff */
[----:B-1----:R-:W-:Y:S01]  /*27580*/  FFMA R7, R0, R3, 1 ;  /* 0x3f80000000077423 */ /* 0x002fe20000000003 */
[----:B------:R1:W-:Y:S01]  /*27590*/  MUFU.EX2 R12, R27 ;  /* 0x0000001b000c7308 */ /* 0x0003e20000000800 */
[----:B--2---:R-:W-:Y:S01]  /*275a0*/  FADD R18, R40, -12583039 ;  /* 0xcb40007f28127421 */ /* 0x004fe20000000000 */
[----:B------:R-:W-:Y:S01]  /*275b0*/  FFMA R24, -R139, 1.925963033500011079e-08, R24 ;  /* 0x32a570608b187823 */ /* 0x000fe20000000118 */
[----:B------:R-:W-:Y:S01]  /*275c0*/  FFMA R39, -R6, 1.925963033500011079e-08, R39 ;  /* 0x32a5706006277823 */ /* 0x000fe20000000127 */
[----:B------:R-:W-:Y:S01]  /*275d0*/  FFMA R6, R2, R9, 1 ;  /* 0x3f80000002067423 */ /* 0x000fe20000000009 */
[----:B------:R-:W-:Y:S01]  /*275e0*/  FFMA R18, -R5, 1.4426950216293334961, -R18 ;  /* 0x3fb8aa3b05127823 */ /* 0x000fe20000000912 */
[----:B------:R-:W-:Y:S01]  /*275f0*/  IADD3 R2, R7, 0x1800000, RZ ;  /* 0x0180000007027810 */ /* 0x000fe20007ffe0ff */
[----:B------:R-:W-:Y:S01]  /*27600*/  IMAD.SHL.U32 R15, R15, 0x800000, RZ ;  /* 0x008000000f0f7824 */ /* 0x000fe200078e00ff */
[----:B------:R-:W2:Y:S01]  /*27610*/  MUFU.EX2 R14, R14 ;  /* 0x0000000e000e7308 */ /* 0x000ea20000000800 */
[----:B-1----:R-:W-:Y:S01]  /*27620*/  FADD R27, R34, -12583039 ;  /* 0xcb40007f221b7421 */ /* 0x002fe20000000000 */
[----:B------:R-:W-:Y:S01]  /*27630*/  FFMA R18, -R5, 1.925963033500011079e-08, R18 ;  /* 0x32a5706005127823 */ /* 0x000fe20000000112 */
[----:B------:R-:W-:Y:S01]  /*27640*/  LOP3.LUT R2, R2, 0x7f800000, RZ, 0xc0, !PT ;  /* 0x7f80000002027812 */ /* 0x000fe200078ec0ff */
[----:B------:R-:W-:-:S02]  /*27650*/  IMAD.SHL.U32 R31, R31, 0x800000, RZ ;  /* 0x008000001f1f7824 */ /* 0x000fc400078e00ff */
[----:B------:R-:W-:Y:S01]  /*27660*/  FFMA R27, -R8, 1.4426950216293334961, -R27 ;  /* 0x3fb8aa3b081b7823 */ /* 0x000fe2000000091b */
[----:B------:R-:W-:Y:S01]  /*27670*/  SHF.L.U32 R13, R13, 0x17, RZ ;  /* 0x000000170d0d7819 */ /* 0x000fe200000006ff */
[----:B------:R-:W-:Y:S01]  /*27680*/  IMAD.SHL.U32 R40, R40, 0x800000, RZ ;  /* 0x0080000028287824 */ /* 0x000fe200078e00ff */
[----:B------:R-:W1:Y:S01]  /*27690*/  MUFU.EX2 R24, R24 ;  /* 0x0000001800187308 */ /* 0x000e620000000800 */
[----:B------:R-:W-:Y:S01]  /*276a0*/  FFMA R27, -R8, 1.925963033500011079e-08, R27 ;  /* 0x32a57060081b7823 */ /* 0x000fe2000000011b */
[----:B------:R-:W-:Y:S01]  /*276b0*/  ISETP.GT.U32.AND P1, PT, R2, 0x1ffffff, PT ;  /* 0x01ffffff0200780c */ /* 0x000fe20003f24070 */
[----:B------:R-:W-:Y:S01]  /*276c0*/  BSSY B1, `(.L_x_927) ;  /* 0x000002c000017945 */ /* 0x000fe20003800000 */
[----:B------:R-:W-:Y:S02]  /*276d0*/  SHF.L.U32 R23, R23, 0x17, RZ ;  /* 0x0000001717177819 */ /* 0x000fe400000006ff */
[----:B------:R-:W-:Y:S02]  /*276e0*/  SHF.L.U32 R20, R20, 0x17, RZ ;  /* 0x0000001714147819 */ /* 0x000fe400000006ff */
[----:B------:R-:W3:Y:S01]  /*276f0*/  MUFU.EX2 R26, R26 ;  /* 0x0000001a001a7308 */ /* 0x000ee20000000800 */
[----:B------:R-:W-:Y:S01]  /*27700*/  SHF.L.U32 R25, R25, 0x17, RZ ;  /* 0x0000001719197819 */ /* 0x000fe200000006ff */
[----:B--2---:R-:W-:Y:S01]  /*27710*/  FFMA R13, R13, R14, 1 ;  /* 0x3f8000000d0d7423 */ /* 0x004fe2000000000e */
[----:B------:R-:W-:Y:S01]  /*27720*/  SHF.L.U32 R21, R21, 0x17, RZ ;  /* 0x0000001715157819 */ /* 0x000fe200000006ff */
[----:B------:R-:W-:Y:S01]  /*27730*/  FFMA R14, R23, R4, 1 ;  /* 0x3f800000170e7423 */ /* 0x000fe20000000004 */
[----:B------:R-:W-:-:S02]  /*27740*/  SHF.L.U32 R28, R28, 0x17, RZ ;  /* 0x000000171c1c7819 */ /* 0x000fc400000006ff */
[----:B------:R-:W-:Y:S01]  /*27750*/  SHF.L.U32 R30, R30, 0x17, RZ ;  /* 0x000000171e1e7819 */ /* 0x000fe200000006ff */
[----:B------:R-:W2:Y:S01]  /*27760*/  MUFU.EX2 R22, R22 ;  /* 0x0000001600167308 */ /* 0x000ea20000000800 */
[----:B------:R-:W-:Y:S01]  /*27770*/  SHF.L.U32 R33, R33, 0x17, RZ ;  /* 0x0000001721217819 */ /* 0x000fe200000006ff */
[----:B-1----:R-:W-:Y:S01]  /*27780*/  FFMA R24, R15, R24, 1 ;  /* 0x3f8000000f187423 */ /* 0x002fe20000000018 */
[----:B------:R-:W-:Y:S01]  /*27790*/  SHF.L.U32 R34, R34, 0x17, RZ ;  /* 0x0000001722227819 */ /* 0x000fe200000006ff */
[----:B------:R-:W-:Y:S01]  /*277a0*/  FFMA R15, R20, R11, 1 ;  /* 0x3f800000140f7423 */ /* 0x000fe2000000000b */
[----:B------:R-:W-:Y:S02]  /*277b0*/  SHF.L.U32 R36, R36, 0x17, RZ ;  /* 0x0000001724247819 */ /* 0x000fe400000006ff */
[----:B------:R-:W-:Y:S01]  /*277c0*/  SHF.L.U32 R37, R37, 0x17, RZ ;  /* 0x0000001725257819 */ /* 0x000fe200000006ff */
        /* <DEDUP_REMOVED lines=10> */
[----:B------:R2:W4:Y:S01]  /*27870*/  MUFU.EX2 R5, R18 ;  /* 0x0000001200057308 */ /* 0x0005220000000800 */
[----:B-1----:R-:W-:-:S07]  /*27880*/  FFMA R27, R34, R27, 1 ;  /* 0x3f800000221b7423 */ /* 0x002fce000000001b */
[----:B------:R-:W1:Y:S01]  /*27890*/  MUFU.EX2 R0, R39 ;  /* 0x0000002700007308 */ /* 0x000e620000000800 */
[----:B--2---:R-:W-:Y:S01]  /*278a0*/  FFMA R18, R31, R12, 1 ;  /* 0x3f8000001f127423 */ /* 0x004fe2000000000c */
[----:B---3--:R-:W-:Y:S01]  /*278b0*/  FFMA R36, R36, R3, 1 ;  /* 0x3f80000024247423 */ /* 0x008fe20000000003 */
[----:B----4-:R-:W-:Y:S01]  /*278c0*/  FFMA R23, R40, R5, 1 ;  /* 0x3f80000028177423 */ /* 0x010fe20000000005 */
[----:B-1----:R-:W-:Y:S01]  /*278d0*/  FFMA R37, R37, R0, 1 ;  /* 0x3f80000025257423 */ /* 0x002fe20000000000 */
[----:B------:R-:W-:Y:S06]  /*278e0*/  @P1 BRA `(.L_x_928) ;  /* 0x0000000000141947 */ /* 0x000fec0003800000 */
[----:B------:R-:W-:Y:S02]  /*278f0*/  MOV R0, R7 ;  /* 0x0000000700007202 */ /* 0x000fe40000000f00 */
[----:B------:R-:W-:-:S07]  /*27900*/  MOV R2, 0x27920 ;  /* 0x0002792000027802 */ /* 0x000fce0000000f00 */
[----:B------:R-:W-:Y:S05]  /*27910*/  CALL.REL.NOINC `($__internal_0_$__cuda_sm20_rcp_rn_f32_slowpath) ;  /* 0x0000006400187944 */ /* 0x000fea0003c00000 */
[----:B------:R-:W-:Y:S01]  /*27920*/  MOV R4, R0 ;  /* 0x0000000000047202 */ /* 0x000fe20000000f00 */
[----:B------:R-:W-:Y:S06]  /*27930*/  BRA `(.L_x_929) ;  /* 0x0000000000107947 */ /* 0x000fec0003800000 */
.L_x_928:
[----:B------:R-:W1:Y:S02]  /*27940*/  MUFU.RCP R4, R7 ;  /* 0x0000000700047308 */ /* 0x000e640000001000 */
[----:B-1----:R-:W-:-:S04]  /*27950*/  FFMA R0, R7, R4, -1 ;  /* 0xbf80000007007423 */ /* 0x002fc80000000004 */
[----:B------:R-:W-:-:S04]  /*27960*/  FADD.FTZ R3, -R0, -RZ ;  /* 0x800000ff00037221 */ /* 0x000fc80000010100 */
[----:B------:R-:W-:-:S07]  /*27970*/  FFMA R4, R4, R3, R4 ;  /* 0x0000000304047223 */ /* 0x000fce0000000004 */
.L_x_929:
[----:B------:R-:W-:Y:S05]  /*27980*/  BSYNC B1 ;  /* 0x0000000000017941 */ /* 0x000fea0003800000 */
.L_x_927:
        /* <DEDUP_REMOVED lines=10> */
.L_x_931:
[----:B------:R-:W1:Y:S02]  /*27a30*/  MUFU.RCP R5, R6 ;  /* 0x0000000600057308 */ /* 0x000e640000001000 */
[----:B-1----:R-:W-:-:S04]  /*27a40*/  FFMA R0, R6, R5, -1 ;  /* 0xbf80000006007423 */ /* 0x002fc80000000005 */
[----:B------:R-:W-:-:S04]  /*27a50*/  FADD.FTZ R0, -R0, -RZ ;  /* 0x800000ff00007221 */ /* 0x000fc80000010100 */
[----:B------:R-:W-:-:S07]  /*27a60*/  FFMA R5, R5, R0, R5 ;  /* 0x0000000005057223 */ /* 0x000fce0000000005 */
.L_x_932:
[----:B------:R-:W-:Y:S05]  /*27a70*/  BSYNC B1 ;  /* 0x0000000000017941 */ /* 0x000fea0003800000 */
.L_x_930:
        /* <DEDUP_REMOVED lines=10> */
.L_x_934:
[----:B------:R-:W1:Y:S02]  /*27b20*/  MUFU.RCP R6, R13 ;  /* 0x0000000d00067308 */ /* 0x000e640000001000 */
[----:B-1----:R-:W-:-:S04]  /*27b30*/  FFMA R0, R13, R6, -1 ;  /* 0xbf8000000d007423 */ /* 0x002fc80000000006 */
[----:B------:R-:W-:-:S04]  /*27b40*/  FADD.FTZ R3, -R0, -RZ ;  /* 0x800000ff00037221 */ /* 0x000fc80000010100 */
[----:B------:R-:W-:-:S07]  /*27b50*/  FFMA R6, R6, R3, R6 ;  /* 0x0000000306067223 */ /* 0x000fce0000000006 */
.L_x_935:
[----:B------:R-:W-:Y:S05]  /*27b60*/  BSYNC B1 ;  /* 0x0000000000017941 */ /* 0x000fea0003800000 */
.L_x_933:
        /* <DEDUP_REMOVED lines=10> */
.L_x_937:
[----:B------:R-:W1:Y:S02]  /*27c10*/  MUFU.RCP R7, R24 ;  /* 0x0000001800077308 */ /* 0x000e640000001000 */
[----:B-1----:R-:W-:-:S04]  /*27c20*/  FFMA R0, R24, R7, -1 ;  /* 0xbf80000018007423 */ /* 0x002fc80000000007 */
[----:B------:R-:W-:-:S04]  /*27c30*/  FADD.FTZ R0, -R0, -RZ ;  /* 0x800000ff00007221 */ /* 0x000fc80000010100 */
[----:B------:R-:W-:-:S07]  /*27c40*/  FFMA R7, R7, R0, R7 ;  /* 0x0000000007077223 */ /* 0x000fce0000000007 */
.L_x_938:
[----:B------:R-:W-:Y:S05]  /*27c50*/  BSYNC B1 ;  /* 0x0000000000017941 */ /* 0x000fea0003800000 */
.L_x_936:
        /* <DEDUP_REMOVED lines=10> */
.L_x_940:
[----:B------:R-:W1:Y:S02]  /*27d00*/  MUFU.RCP R8, R25 ;  /* 0x0000001900087308 */ /* 0x000e640000001000 */
[----:B-1----:R-:W-:-:S04]  /*27d10*/  FFMA R0, R25, R8, -1 ;  /* 0xbf80000019007423 */ /* 0x002fc80000000008 */
[----:B------:R-:W-:-:S04]  /*27d20*/  FADD.FTZ R3, -R0, -RZ ;  /* 0x800000ff00037221 */ /* 0x000fc80000010100 */
[----:B------:R-:W-:-:S07]  /*27d30*/  FFMA R8, R8, R3, R8 ;  /* 0x0000000308087223 */ /* 0x000fce0000000008 */
.L_x_941:
[----:B------:R-:W-:Y:S05]  /*27d40*/  BSYNC B1 ;  /* 0x0000000000017941 */ /* 0x000fea0003800000 */
.L_x_939:
        /* <DEDUP_REMOVED lines=10> */
.L_x_943:
[----:B------:R-:W1:Y:S02]  /*27df0*/  MUFU.RCP R9, R14 ;  /* 0x0000000e00097308 */ /* 0x000e640000001000 */
[----:B-1----:R-:W-:-:S04]  /*27e00*/  FFMA R0, R14, R9, -1 ;  /* 0xbf8000000e007423 */ /* 0x002fc80000000009 */
[----:B------:R-:W-:-:S04]  /*27e10*/  FADD.FTZ R0, -R0, -RZ ;  /* 0x800000ff00007221 */ /* 0x000fc80000010100 */
[----:B------:R-:W-:-:S07]  /*27e20*/  FFMA R9, R9, R0, R9 ;  /* 0x0000000009097223 */ /* 0x000fce0000000009 */
.L_x_944:
[----:B------:R-:W-:Y:S05]  /*27e30*/  BSYNC B1 ;  /* 0x0000000000017941 */ /* 0x000fea0003800000 */
.L_x_942:
        /* <DEDUP_REMOVED lines=10> */
.L_x_946:
[----:B------:R-:W1:Y:S02]  /*27ee0*/  MUFU.RCP R10, R21 ;  /* 0x00000015000a7308 */ /* 0x000e640000001000 */
[----:B-1----:R-:W-:-:S04]  /*27ef0*/  FFMA R0, R21, R10, -1 ;  /* 0xbf80000015007423 */ /* 0x002fc8000000000a */
[----:B------:R-:W-:-:S04]  /*27f00*/  FADD.FTZ R3, -R0, -RZ ;  /* 0x800000ff00037221 */ /* 0x000fc80000010100 */
[----:B------:R-:W-:-:S07]  /*27f10*/  FFMA R10, R10, R3, R10 ;  /* 0x000000030a0a7223 */ /* 0x000fce000000000a */
.L_x_947:
[----:B------:R-:W-:Y:S05]  /*27f20*/  BSYNC B1 ;  /* 0x0000000000017941 */ /* 0x000fea0003800000 */
.L_x_945:
        /* <DEDUP_REMOVED lines=10> */
.L_x_949:
[----:B------:R-:W1:Y:S02]  /*27fd0*/  MUFU.RCP R11, R28 ;  /* 0x0000001c000b7308 */ /* 0x000e640000001000 */
[----:B-1----:R-:W-:-:S04]  /*27fe0*/  FFMA R0, R28, R11, -1 ;  /* 0xbf8000001c007423 */ /* 0x002fc8000000000b */
[----:B------:R-:W-:-:S04]  /*27ff0*/  FADD.FTZ R0, -R0, -RZ ;  /* 0x800000ff00007221 */ /* 0x000fc80000010100 */
[----:B------:R-:W-:-:S07]  /*28000*/  FFMA R11, R11, R0, R11 ;  /* 0x000000000b0b7223 */ /* 0x000fce000000000b */
.L_x_950:
[----:B------:R-:W-:Y:S05]  /*28010*/  BSYNC B1 ;  /* 0x0000000000017941 */ /* 0x000fea0003800000 */
.L_x_948:
        /* <DEDUP_REMOVED lines=10> */
.L_x_952:
[----:B------:R-:W1:Y:S02]  /*280c0*/  MUFU.RCP R12, R19 ;  /* 0x00000013000c7308 */ /* 0x000e640000001000 */
[----:B-1----:R-:W-:-:S04]  /*280d0*/  FFMA R0, R19, R12, -1 ;  /* 0xbf80000013007423 */ /* 0x002fc8000000000c */
[----:B------:R-:W-:-:S04]  /*280e0*/  FADD.FTZ R3, -R0, -RZ ;  /* 0x800000ff00037221 */ /* 0x000fc80000010100 */
[----:B------:R-:W-:-:S07]  /*280f0*/  FFMA R12, R12, R3, R12 ;  /* 0x000000030c0c7223 */ /* 0x000fce000000000c */
.L_x_953:
[----:B------:R-:W-:Y:S05]  /*28100*/  BSYNC B1 ;  /* 0x0000000000017941 */ /* 0x000fea0003800000 */
.L_x_951:
        /* <DEDUP_REMOVED lines=10> */
.L_x_955:
[----:B------:R-:W1:Y:S02]  /*281b0*/  MUFU.RCP R13, R18 ;  /* 0x00000012000d7308 */ /* 0x000e640000001000 */
[----:B-1----:R-:W-:-:S04]  /*281c0*/  FFMA R0, R18, R13, -1 ;  /* 0xbf80000012007423 */ /* 0x002fc8000000000d */
[----:B------:R-:W-:-:S04]  /*281d0*/  FADD.FTZ R0, -R0, -RZ ;  /* 0x800000ff00007221 */ /* 0x000fc80000010100 */
[----:B------:R-:W-:-:S07]  /*281e0*/  FFMA R13, R13, R0, R13 ;  /* 0x000000000d0d7223 */ /* 0x000fce000000000d */
.L_x_956:
[----:B------:R-:W-:Y:S05]  /*281f0*/  BSYNC B1 ;  /* 0x0000000000017941 */ /* 0x000fea0003800000 */
.L_x_954:
        /* <DEDUP_REMOVED lines=10> */
.L_x_958:
[----:B------:R-:W1:Y:S02]  /*282a0*/  MUFU.RCP R14, R15 ;  /* 0x0000000f000e7308 */ /* 0x000e640000001000 */
[----:B-1----:R-:W-:-:S04]  /*282b0*/  FFMA R0, R15, R14, -1 ;  /* 0xbf8000000f007423 */ /* 0x002fc8000000000e */
[----:B------:R-:W-:-:S04]  /*282c0*/  FADD.FTZ R3, -R0, -RZ ;  /* 0x800000ff00037221 */ /* 0x000fc80000010100 */
[----:B------:R-:W-:-:S07]  /*282d0*/  FFMA R14, R14, R3, R14 ;  /* 0x000000030e0e7223 */ /* 0x000fce000000000e */
.L_x_959:
[----:B------:R-:W-:Y:S05]  /*282e0*/  BSYNC B1 ;  /* 0x0000000000017941 */ /* 0x000fea0003800000 */
.L_x_957:
        /* <DEDUP_REMOVED lines=10> */
.L_x_961:
[----:B------:R-:W1:Y:S02]  /*28390*/  MUFU.RCP R15, R20 ;  /* 0x00000014000f7308 */ /* 0x000e640000001000 */
[----:B-1----:R-:W-:-:S04]  /*283a0*/  FFMA R0, R20, R15, -1 ;  /* 0xbf80000014007423 */ /* 0x002fc8000000000f */
[----:B------:R-:W-:-:S04]  /*283b0*/  FADD.FTZ R0, -R0, -RZ ;  /* 0x800000ff00007221 */ /* 0x000fc80000010100 */
[----:B------:R-:W-:-:S07]  /*283c0*/  FFMA R15, R15, R0, R15 ;  /* 0x000000000f0f7223 */ /* 0x000fce000000000f */
.L_x_962:
[----:B------:R-:W-:Y:S05]  /*283d0*/  BSYNC B1 ;  /* 0x0000000000017941 */ /* 0x000fea0003800000 */
.L_x_960:
        /* <DEDUP_REMOVED lines=10> */
.L_x_964:
[----:B------:R-:W1:Y:S02]  /*28480*/  MUFU.RCP R18, R27 ;  /* 0x0000001b00127308 */ /* 0x000e640000001000 */
[----:B-1----:R-:W-:-:S04]  /*28490*/  FFMA R0, R27, R18, -1 ;  /* 0xbf8000001b007423 */ /* 0x002fc80000000012 */
[----:B------:R-:W-:-:S04]  /*284a0*/  FADD.FTZ R3, -R0, -RZ ;  /* 0x800000ff00037221 */ /* 0x000fc80000010100 */
[----:B------:R-:W-:-:S07]  /*284b0*/  FFMA R18, R18, R3, R18 ;  /* 0x0000000312127223 */ /* 0x000fce0000000012 */
.L_x_965:
[----:B------:R-:W-:Y:S05]  /*284c0*/  BSYNC B1 ;  /* 0x0000000000017941 */ /* 0x000fea0003800000 */
.L_x_963:
        /* <DEDUP_REMOVED lines=10> */
.L_x_967:
[----:B------:R-:W1:Y:S02]  /*28570*/  MUFU.RCP R19, R36 ;  /* 0x0000002400137308 */ /* 0x000e640000001000 */
[----:B-1----:R-:W-:-:S04]  /*28580*/  FFMA R0, R36, R19, -1 ;  /* 0xbf80000024007423 */ /* 0x002fc80000000013 */
[----:B------:R-:W-:-:S04]  /*28590*/  FADD.FTZ R0, -R0, -RZ ;  /* 0x800000ff00007221 */ /* 0x000fc80000010100 */
[----:B------:R-:W-:-:S07]  /*285a0*/  FFMA R19, R19, R0, R19 ;  /* 0x0000000013137223 */ /* 0x000fce0000000013 */
.L_x_968:
[----:B------:R-:W-:Y:S05]  /*285b0*/  BSYNC B1 ;  /* 0x0000000000017941 */ /* 0x000fea0003800000 */
.L_x_966:
        /* <DEDUP_REMOVED lines=10> */
.L_x_970:
[----:B------:R-:W1:Y:S02]  /*28660*/  MUFU.RCP R20, R37 ;  /* 0x0000002500147308 */ /* 0x000e640000001000 */
[----:B-1----:R-:W-:-:S04]  /*28670*/  FFMA R0, R37, R20, -1 ;  /* 0xbf80000025007423 */ /* 0x002fc80000000014 */
[----:B------:R-:W-:-:S04]  /*28680*/  FADD.FTZ R3, -R0, -RZ ;  /* 0x800000ff00037221 */ /* 0x000fc80000010100 */
[----:B------:R-:W-:-:S07]  /*28690*/  FFMA R20, R20, R3, R20 ;  /* 0x0000000314147223 */ /* 0x000fce0000000014 */
.L_x_971:
[----:B------:R-:W-:Y:S05]  /*286a0*/  BSYNC B1 ;  /* 0x0000000000017941 */ /* 0x000fea0003800000 */
.L_x_969:
        /* <DEDUP_REMOVED lines=8> */
.L_x_972:
[----:B------:R-:W1:Y:S02]  /*28730*/  MUFU.RCP R0, R23 ;  /* 0x0000001700007308 */ /* 0x000e640000001000 */
[----:B-1----:R-:W-:-:S04]  /*28740*/  FFMA R2, R23, R0, -1 ;  /* 0xbf80000017027423 */ /* 0x002fc80000000000 */
[----:B------:R-:W-:-:S04]  /*28750*/  FADD.FTZ R3, -R2, -RZ ;  /* 0x800000ff02037221 */ /* 0x000fc80000010100 */
[----:B------:R-:W-:-:S07]  /*28760*/  FFMA R0, R0, R3, R0 ;  /* 0x0000000300007223 */ /* 0x000fce0000000000 */
.L_x_973:
        /* <DEDUP_REMOVED lines=29> */
.L_x_975:
[----:B------:R-:W-:Y:S05]  /*28940*/  BSYNC B0 ;  /* 0x0000000000007941 */ /* 0x000fea0003800000 */
.L_x_974:
[----:B------:R-:W-:Y:S06]  /*28950*/  BAR.SYNC.DEFER_BLOCKING 0x1, 0x100 ;  /* 0x0044000000007b1d */ /* 0x000fec0000010000 */
[----:B------:R-:W-:Y:S04]  /*28960*/  BSSY B0, `(.L_x_976) ;  /* 0x000000a000007945 */ /* 0x000fe80003800000 */
[----:B------:R-:W-:Y:S05]  /*28970*/  @P0 BRA `(.L_x_977) ;  /* 0x0000000000200947 */ /* 0x000fea0003800000 */
[----:B------:R-:W-:-:S06]  /*28980*/  UISETP.NE.AND UP0, UPT, UR43, 0x3, UPT ;  /* 0x000000032b00788c */ /* 0x000fcc000bf05270 */
[----:B------:R-:W-:-:S13]  /*28990*/  PLOP3.LUT P0, PT, PT, PT, UP0, 0x80, 0x0 ;  /* 0x000000000000781c */ /* 0x000fda0003f0f008 */
[----:B------:R-:W-:Y:S05]  /*289a0*/  @!P0 BRA `(.L_x_978) ;  /* 0x0000000000048947 */ /* 0x000fea0003800000 */
[----:B------:R-:W-:Y:S01]  /*289b0*/  BPT.TRAP 0x1 ;  /* 0x000000040000795c */ /* 0x000fe20000300000 */
.L_x_978:
[----:B------:R-:W-:-:S04]  /*289c0*/  ULEA UR4, UR36, UR46, 0x3 ;  /* 0x0000002e24047291 */ /* 0x000fc8000f8e183f */
[----:B------:R-:W-:-:S04]  /*289d0*/  UIADD3 UR4, UR4, 0x50, URZ ;  /* 0x0000005004047890 */ /* 0x000fc8000fffe03f */
[----:B------:R-:W-:-:S09]  /*289e0*/  UPRMT UR4, UR47, 0x654, UR4 ;  /* 0x000006542f047896 */ /* 0x000fd20008000004 */
[----:B------:R-:W-:Y:S03]  /*289f0*/  SYNCS.ARRIVE.TRANS64.RED.A1T0 RZ, [UR4], RZ ;  /* 0x000000ffffff79a7 */ /* 0x000fe60008100404 */
.L_x_977:
[----:B------:R-:W-:Y:S05]  /*28a00*/  BSYNC B0 ;  /* 0x0000000000007941 */ /* 0x000fea0003800000 */
.L_x_976:
[----:B------:R-:W2:Y:S01]  /*28a10*/  LDL.LU R24, [R1+0x208] ;  /* 0x0002080001187983 */ /* 0x000ea20000300800 */
[----:B------:R-:W-:-:S03]  /*28a20*/  ULDC.64 UR4, c[0x0][0x8f8] ;  /* 0x00023e0000047ab9 */ /* 0x000fc60000000a00 */
[----:B------:R-:W3:Y:S01]  /*28a30*/  LDL.LU R23, [R1+0x204] ;  /* 0x0002040001177983 */ /* 0x000ee20000300800 */
[----:B------:R-:W-:Y:S01]  /*28a40*/  UIADD3 UR36, UR36, 0x1, URZ ;  /* 0x0000000124247890 */ /* 0x000fe2000fffe03f */
[----:B------:R-:W-:Y:S01]  /*28a50*/  PRMT R0, RZ, 0x7610, R0 ;  /* 0x00007610ff007816 */ /* 0x000fe20000000000 */
[----:B------:R-:W-:Y:S01]  /*28a60*/  UMOV UR49, 0xffffffff ;  /* 0xffffffff00317882 */ /* 0x000fe20000000000 */
[----:B------:R-:W-:Y:S01]  /*28a70*/  UMOV UR51, 0xffffffff ;  /* 0xffffffff00337882 */ /* 0x000fe20000000000 */
[----:B------:R-:W-:Y:S01]  /*28a80*/  UISETP.NE.AND UP0, UPT, UR36, 0x4, UPT ;  /* 0x000000042400788c */ /* 0x000fe2000bf05270 */
[----:B------:R-:W-:-:S03]  /*28a90*/  IMAD.MOV.U32 R18, RZ, RZ, -0x1 ;  /* 0xffffffffff127424 */ /* 0x000fc600078e00ff */
[----:B------:R-:W-:Y:S01]  /*28aa0*/  USEL UR36, UR36, URZ, UP0 ;  /* 0x0000003f24247287 */ /* 0x000fe20008000000 */
[----:B---3--:R-:W-:-:S04]  /*28ab0*/  IADD3 R23, P0, R23, UR54, RZ ;  /* 0x0000003617177c10 */ /* 0x008fc8000ff1e0ff */
[----:B--2---:R-:W-:Y:S01]  /*28ac0*/  IADD3.X R24, R24, UR53, RZ, P0, !PT ;  /* 0x0000003518187c10 */ /* 0x004fe200087fe4ff */
[----:B------:R2:W-:Y:S01]  /*28ad0*/  STL [R1+0x204], R23 ;  /* 0x0002041701007387 */ /* 0x0005e20000100800 */
[----:B------:R-:W-:-:S03]  /*28ae0*/  ISETP.GE.U32.AND P0, PT, R23, UR4, PT ;  /* 0x0000000417007c0c */ /* 0x000fc6000bf06070 */
[----:B------:R2:W-:Y:S01]  /*28af0*/  STL [R1+0x208], R24 ;  /* 0x0002081801007387 */ /* 0x0005e20000100800 */
[----:B------:R-:W-:-:S13]  /*28b00*/  ISETP.GE.U32.AND.EX P0, PT, R24, UR5, PT, P0 ;  /* 0x0000000518007c0c */ /* 0x000fda000bf06100 */
[----:B--2---:R-:W-:Y:S05]  /*28b10*/  @P0 BRA `(.L_x_979) ;  /* 0x0000000400740947 */ /* 0x004fea0003800000 */
[----:B------:R-:W2:Y:S01]  /*28b20*/  S2R R18, SR_CTAID.X ;  /* 0x0000000000127919 */ /* 0x000ea20000002500 */
[----:B------:R-:W3:Y:S01]  /*28b30*/  LDC.64 R8, c[0x0][0x8d0] ;  /* 0x00023400ff087b82 */ /* 0x000ee20000000a00 */
[----:B------:R-:W-:Y:S01]  /*28b40*/  ULDC UR4, c[0x0][0x150] ;  /* 0x0000540000047ab9 */ /* 0x000fe20000000800 */
[----:B-1----:R-:W-:Y:S01]  /*28b50*/  MOV R6, R23 ;  /* 0x0000001700067202 */ /* 0x002fe20000000f00 */
[----:B------:R-:W1:Y:S01]  /*28b60*/  S2R R20, SR_CTAID.Y ;  /* 0x0000000000147919 */ /* 0x000e620000002600 */
[----:B------:R-:W-:-:S04]  /*28b70*/  MOV R7, R24 ;  /* 0x0000001800077202 */ /* 0x000fc80000000f00 */
[----:B------:R-:W4:Y:S08]  /*28b80*/  LDC R21, c[0x0][0x144] ;  /* 0x00005100ff157b82 */ /* 0x000f300000000800 */
[----:B------:R-:W1:Y:S08]  /*28b90*/  LDC R10, c[0x0][0x8d8] ;  /* 0x00023600ff0a7b82 */ /* 0x000e700000000800 */
[----:B------:R-:W1:Y:S01]  /*28ba0*/  LDC.64 R14, c[0x0][0x8c8] ;  /* 0x00023200ff0e7b82 */ /* 0x000e620000000a00 */
[----:B---3--:R-:W-:-:S04]  /*28bb0*/  ISETP.NE.U32.AND P0, PT, R8, RZ, PT ;  /* 0x000000ff0800720c */ /* 0x008fc80003f05070 */
[----:B------:R-:W-:Y:S02]  /*28bc0*/  ISETP.NE.AND.EX P0, PT, R9, RZ, PT, P0 ;  /* 0x000000ff0900720c */ /* 0x000fe40003f05300 */
[----:B--2---:R-:W-:-:S05]  /*28bd0*/  I2FP.F32.U32 R0, R18 ;  /* 0x0000001200007245 */ /* 0x004fca0000201000 */
[----:B------:R-:W-:-:S04]  /*28be0*/  FMUL R0, R0, UR4 ;  /* 0x0000000400007c20 */ /* 0x000fc80008400000 */
[----:B------:R2:W3:Y:S02]  /*28bf0*/  F2I.U32.TRUNC.NTZ R19, R0 ;  /* 0x0000000000137305 */ /* 0x0004e4000020f000 */
[----:B----4-:R-:W-:Y:S05]  /*28c00*/  @!P0 BRA `(.L_x_980) ;  /* 0x0000000000288947 */ /* 0x010fea0003800000 */
[----:B--2---:R-:W2:Y:S02]  /*28c10*/  LDC R0, c[0x0][0x8dc] ;  /* 0x00023700ff007b82 */ /* 0x004ea40000000800 */
[----:B--2---:R-:W-:-:S04]  /*28c20*/  IADD3 R7, P0, R23, R0, RZ ;  /* 0x0000000017077210 */ /* 0x004fc80007f1e0ff */
        /* <DEDUP_REMOVED lines=8> */
.L_x_980:
[-CC-:B-1----:R-:W-:Y:S01]  /*28cb0*/  SHF.R.U64 R26, R6, R10.reuse, R7.reuse ;  /* 0x0000000a061a7219 */ /* 0x182fe20000001207 */
[----:B------:R-:W1:Y:S01]  /*28cc0*/  LDC.64 R12, c[0x0][0x8e8] ;  /* 0x00023a00ff0c7b82 */ /* 0x000e620000000a00 */
[----:B--2---:R-:W-:Y:S01]  /*28cd0*/  SHF.R.U32.HI R0, RZ, R10, R7 ;  /* 0x0000000aff007219 */ /* 0x004fe20000011607 */
[----:B------:R-:W-:Y:S01]  /*28ce0*/  ULDC UR4, c[0x0][0x154] ;  /* 0x0000550000047ab9 */ /* 0x000fe20000000800 */
[----:B------:R-:W-:Y:S01]  /*28cf0*/  IADD3 R5, P0, RZ, -R26, RZ ;  /* 0x8000001aff057210 */ /* 0x000fe20007f1e0ff */
[----:B------:R-:W-:Y:S01]  /*28d00*/  IMAD.MOV.U32 R7, RZ, RZ, 0x1 ;  /* 0x00000001ff077424 */ /* 0x000fe200078e00ff */
[----:B------:R-:W-:Y:S02]  /*28d10*/  MOV R2, R23 ;  /* 0x0000001700027202 */ /* 0x000fe40000000f00 */
[----:B---3--:R-:W-:Y:S01]  /*28d20*/  IADD3 R19, -R19, RZ, RZ ;  /* 0x000000ff13137210 */ /* 0x008fe20007ffe1ff */
[----:B------:R-:W2:Y:S01]  /*28d30*/  LDC R4, c[0x0][0x8c0] ;  /* 0x00023000ff047b82 */ /* 0x000ea20000000800 */
[----:B------:R-:W-:-:S03]  /*28d40*/  IMAD.X R3, RZ, RZ, ~R0, P0 ;  /* 0x000000ffff037224 */ /* 0x000fc600000e0e00 */
[----:B------:R-:W-:Y:S02]  /*28d50*/  IMAD R21, R21, R19, R18 ;  /* 0x0000001315157224 */ /* 0x000fe400078e0212 */
[----:B------:R-:W-:Y:S01]  /*28d60*/  IMAD R0, R3, R14, RZ ;  /* 0x0000000e03007224 */ /* 0x000fe200078e02ff */
[----:B------:R-:W-:Y:S01]  /*28d70*/  MOV R3, R24 ;  /* 0x0000001800037202 */ /* 0x000fe20000000f00 */
[----:B------:R-:W3:Y:S02]  /*28d80*/  LDC R6, c[0x0][0x8b0] ;  /* 0x00022c00ff067b82 */ /* 0x000ee40000000800 */
[----:B------:R-:W-:-:S06]  /*28d90*/  IMAD.WIDE.U32 R2, R5, R14, R2 ;  /* 0x0000000e05027225 */ /* 0x000fcc00078e0002 */
[----:B------:R-:W4:Y:S01]  /*28da0*/  LDC R22, c[0x0][0x900] ;  /* 0x00024000ff167b82 */ /* 0x000f220000000800 */
[----:B------:R-:W-:Y:S01]  /*28db0*/  IMAD R5, R5, R15, R0 ;  /* 0x0000000f05057224 */ /* 0x000fe200078e0200 */
[----:B------:R-:W-:Y:S02]  /*28dc0*/  I2FP.F32.U32 R0, R20 ;  /* 0x0000001400007245 */ /* 0x000fe40000201000 */
[----:B-1----:R-:W-:Y:S02]  /*28dd0*/  ISETP.NE.U32.AND P0, PT, R12, RZ, PT ;  /* 0x000000ff0c00720c */ /* 0x002fe40003f05070 */
[----:B------:R-:W-:Y:S01]  /*28de0*/  IADD3 R3, R3, R5, RZ ;  /* 0x0000000503037210 */ /* 0x000fe20007ffe0ff */
[----:B------:R-:W-:Y:S01]  /*28df0*/  FMUL R0, R0, UR4 ;  /* 0x0000000400007c20 */ /* 0x000fe20008400000 */
[----:B------:R-:W1:Y:S01]  /*28e00*/  LDC R15, c[0x0][0x148] ;  /* 0x00005200ff0f7b82 */ /* 0x000e620000000800 */
[----:B------:R-:W-:Y:S02]  /*28e10*/  ISETP.NE.AND.EX P0, PT, R13, RZ, PT, P0 ;  /* 0x000000ff0d00720c */ /* 0x000fe40003f05300 */
[-CC-:B--2---:R-:W-:Y:S01]  /*28e20*/  SHF.R.U64 R10, R2, R4.reuse, R3.reuse ;  /* 0x00000004020a7219 */ /* 0x184fe20000001203 */
[----:B------:R2:W1:Y:S01]  /*28e30*/  F2I.U32.TRUNC.NTZ R14, R0 ;  /* 0x00000000000e7305 */ /* 0x000462000020f000 */
[----:B------:R-:W-:-:S02]  /*28e40*/  SHF.R.U32.HI R3, RZ, R4, R3 ;  /* 0x00000004ff037219 */ /* 0x000fc40000011603 */
[----:B------:R-:W-:Y:S01]  /*28e50*/  MOV R5, 0xffffffff ;  /* 0xffffffff00057802 */ /* 0x000fe20000000f00 */
[----:B------:R-:W1:Y:S01]  /*28e60*/  LDC R19, c[0x0][0x8a8] ;  /* 0x00022a00ff137b82 */ /* 0x000e620000000800 */
[-CC-:B---3--:R-:W-:Y:S02]  /*28e70*/  SHF.R.U64 R8, R10, R6.reuse, R3.reuse ;  /* 0x000000060a087219 */ /* 0x188fe40000001203 */
[----:B------:R-:W-:-:S05]  /*28e80*/  SHF.R.U32.HI R3, RZ, R6, R3 ;  /* 0x00000006ff037219 */ /* 0x000fca0000011603 */
[----:B------:R-:W3:Y:S01]  /*28e90*/  LDC R18, c[0x0][0x8f0] ;  /* 0x00023c00ff127b82 */ /* 0x000ee20000000800 */
[-C--:B----4-:R-:W-:Y:S02]  /*28ea0*/  SHF.L.U32 R5, R5, R22.reuse, RZ ;  /* 0x0000001605057219 */ /* 0x090fe400000006ff */
[-CC-:B------:R-:W-:Y:S02]  /*28eb0*/  SHF.R.U64 R11, R8, R22.reuse, R3.reuse ;  /* 0x00000016080b7219 */ /* 0x180fe40000001203 */
[-C--:B------:R-:W-:Y:S02]  /*28ec0*/  SHF.R.U32.HI R3, RZ, R22.reuse, R3 ;  /* 0x00000016ff037219 */ /* 0x080fe40000011603 */
[----:B------:R-:W-:Y:S01]  /*28ed0*/  SHF.L.U32 R22, R7, R22, RZ ;  /* 0x0000001607167219 */ /* 0x000fe200000006ff */
[----:B------:R-:W4:Y:S01]  /*28ee0*/  LDC R24, c[0x0][0x8e0] ;  /* 0x00023800ff187b82 */ /* 0x000f220000000800 */
[----:B------:R-:W-:Y:S02]  /*28ef0*/  LOP3.LUT R23, RZ, R5, RZ, 0x33, !PT ;  /* 0x00000005ff177212 */ /* 0x000fe400078e33ff */
[----:B------:R-:W-:-:S05]  /*28f00*/  MOV R2, R11 ;  /* 0x0000000b00027202 */ /* 0x000fca0000000f00 */
[----:B------:R-:W1:Y:S01]  /*28f10*/  LDC R25, c[0x0][0x8b8] ;  /* 0x00022e00ff197b82 */ /* 0x000e620000000800 */
[----:B--2---:R-:W-:Y:S05]  /*28f20*/  @!P0 BRA `(.L_x_981) ;  /* 0x0000000000288947 */ /* 0x004fea0003800000 */
[----:B------:R-:W2:Y:S02]  /*28f30*/  LDC R0, c[0x0][0x8f4] ;  /* 0x00023d00ff007b82 */ /* 0x000ea40000000800 */
        /* <DEDUP_REMOVED lines=9> */
.L_x_981:
[----:B------:R-:W2:Y:S01]  /*28fd0*/  LDC R4, c[0x0][0x904] ;  /* 0x00024100ff047b82 */ /* 0x000ea20000000800 */
[----:B---3--:R-:W-:Y:S01]  /*28fe0*/  SHF.R.U64 R0, R2, R18, R3 ;  /* 0x0000001202007219 */ /* 0x008fe20000001203 */
[----:B-1----:R-:W-:Y:S01]  /*28ff0*/  VIADD R3, R19, 0xffffffff ;  /* 0xffffffff13037836 */ /* 0x002fe20000000000 */
[----:B------:R-:W-:Y:S02]  /*29000*/  LOP3.LUT R5, R8, R23, RZ, 0xc0, !PT ;  /* 0x0000001708057212 */ /* 0x000fe400078ec0ff */
[----:B------:R-:W-:Y:S02]  /*29010*/  IADD3 R14, -R14, RZ, RZ ;  /* 0x000000ff0e0e7210 */ /* 0x000fe40007ffe1ff */
[----:B------:R-:W-:Y:S01]  /*29020*/  IADD3 R2, -R0, RZ, RZ ;  /* 0x000000ff00027210 */ /* 0x000fe20007ffe1ff */
[----:B------:R-:W-:Y:S01]  /*29030*/  IMAD R18, R22, R0, R5 ;  /* 0x0000000016127224 */ /* 0x000fe200078e0205 */
[----:B------:R-:W-:Y:S02]  /*29040*/  LOP3.LUT R3, R10, R3, RZ, 0xc0, !PT ;  /* 0x000000030a037212 */ /* 0x000fe400078ec0ff */
[----:B------:R-:W-:Y:S01]  /*29050*/  R2UR UR51, R26 ;  /* 0x000000001a3372ca */ /* 0x000fe200000e0000 */
[----:B----4-:R-:W-:-:S04]  /*29060*/  IMAD R0, R2, R24, R11 ;  /* 0x0000001802007224 */ /* 0x010fc800078e020b */
[----:B------:R-:W-:Y:S01]  /*29070*/  IMAD R3, R0, R19, R3 ;  /* 0x0000001300037224 */ /* 0x000fe200078e0203 */
[----:B--2---:R-:W-:-:S13]  /*29080*/  ISETP.NE.AND P0, PT, R4, 0x1, PT ;  /* 0x000000010400780c */ /* 0x004fda0003f05270 */
[----:B------:R-:W-:-:S04]  /*29090*/  @P0 IMAD R21, R15, R14, R20 ;  /* 0x0000000e0f150224 */ /* 0x000fc800078e0214 */
[----:B------:R-:W-:-:S05]  /*290a0*/  IMAD R18, R18, R25, R21 ;  /* 0x0000001912127224 */ /* 0x000fca00078e0215 */
[----:B------:R-:W-:Y:S02]  /*290b0*/  SEL R0, R3, R18, !P0 ;  /* 0x0000001203007207 */ /* 0x000fe40004000000 */
[----:B------:R-:W-:Y:S02]  /*290c0*/  SEL R18, R18, R3, !P0 ;  /* 0x0000000312127207 */ /* 0x000fe40004000000 */
[----:B------:R-:W-:Y:S02]  /*290d0*/  R2UR UR49, R0 ;  /* 0x00000000003172ca */ /* 0x000fe400000e0000 */
[----:B------:R-:W-:-:S13]  /*290e0*/  MOV R0, 0x1 ;  /* 0x0000000100007802 */ /* 0x000fda0000000f00 */
.L_x_979:
[----:B------:R-:W-:Y:S01]  /*290f0*/  LOP3.LUT P0, RZ, R0, 0xff, RZ, 0xc0, !PT ;  /* 0x000000ff00ff7812 */ /* 0x000fe2000780c0ff */
[----:B------:R-:W-:Y:S02]  /*29100*/  UIMAD.WIDE.U32 UR4, UR42, -0x55555555, URZ ;  /* 0xaaaaaaab2a0478a5 */ /* 0x000fe4000f8e003f */
[----:B------:R-:W-:Y:S02]  /*29110*/  UIADD3 UR40, UR40, 0x10, URZ ;  /* 0x0000001028287890 */ /* 0x000fe4000fffe03f */
[----:B------:R-:W-:-:S04]  /*29120*/  USHF.R.U32.HI UR4, URZ, 0x1, UR5 ;  /* 0x000000013f047899 */ /* 0x000fc80008011605 */
[----:B------:R-:W-:-:S04]  /*29130*/  UIMAD UR42, UR4, -0x3, UR42 ;  /* 0xfffffffd042a78a4 */ /* 0x000fc8000f8e022a */
[----:B------:R-:W-:Y:S08]  /*29140*/  @P0 BRA `(.L_x_982) ;  /* 0xfffffd8400c00947 */ /* 0x000ff0000383ffff */
[----:B------:R-:W-:-:S13]  /*29150*/  PLOP3.LUT P0, PT, PT, PT, PT, 0x8, 0x0 ;  /* 0x000000000000781c */ /* 0x000fda0003f0e170 */
.L_x_22:
[----:B------:R-:W-:Y:S05]  /*29160*/  @P0 BRA `(.L_x_14) ;  /* 0x0000003c003c0947 */ /* 0x000fea0003800000 */
[----:B------:R-:W-:Y:S01]  /*29170*/  ULDC.64 UR6, c[0x0][0x588] ;  /* 0x0001620000067ab9 */ /* 0x000fe20000000a00 */
[----:B------:R-:W-:Y:S01]  /*29180*/  ULDC.64 UR4, c[0x0][0x590] ;  /* 0x0001640000047ab9 */ /* 0x000fe20000000a00 */
[----:B------:R-:W-:Y:S01]  /*29190*/  ISETP.NE.U32.AND P0, PT, RZ, UR6, PT ;  /* 0x00000006ff007c0c */ /* 0x000fe2000bf05070 */
[----:B------:R-:W-:-:S04]  /*291a0*/  DEPBAR.LE SB0, 0x0 ;  /* 0x000080000000791a */ /* 0x000fc80000000000 */
[----:B------:R-:W-:Y:S01]  /*291b0*/  ISETP.NE.U32.AND P1, PT, RZ, UR4, PT ;  /* 0x00000004ff007c0c */ /* 0x000fe2000bf25070 */
[----:B------:R-:W-:Y:S01]  /*291c0*/  BSSY B0, `(.L_x_983) ;  /* 0x0000016000007945 */ /* 0x000fe20003800000 */
[----:B------:R-:W-:Y:S02]  /*291d0*/  ISETP.NE.AND.EX P0, PT, RZ, UR7, PT, P0 ;  /* 0x00000007ff007c0c */ /* 0x000fe4000bf05300 */
[----:B------:R-:W-:-:S13]  /*291e0*/  ISETP.NE.AND.EX P1, PT, RZ, UR5, PT, P1 ;  /* 0x00000005ff007c0c */ /* 0x000fda000bf25310 */
[----:B------:R-:W-:Y:S05]  /*291f0*/  @P0 BRA P1, `(.L_x_984) ;  /* 0x0000000000480947 */ /* 0x000fea0000800000 */
[----:B------:R-:W-:-:S04]  /*29200*/  ISETP.NE.U32.AND P0, PT, RZ, UR4, PT ;  /* 0x00000004ff007c0c */ /* 0x000fc8000bf05070 */
[----:B------:R-:W-:-:S13]  /*29210*/  ISETP.NE.AND.EX P0, PT, RZ, UR5, PT, P0 ;  /* 0x00000005ff007c0c */ /* 0x000fda000bf05300 */
[----:B------:R-:W-:Y:S05]  /*29220*/  @!P0 BRA `(.L_x_985) ;  /* 0x0000000000308947 */ /* 0x000fea0003800000 */
[----:B---34-:R-:W3:Y:S02]  /*29230*/  LDL.LU R0, [R1+0x20c] ;  /* 0x00020c0001007983 */ /* 0x018ee40000300800 */
[----:B---3--:R-:W-:-:S13]  /*29240*/  LOP3.LUT P0, RZ, R0, 0xff, RZ, 0xc0, !PT ;  /* 0x000000ff00ff7812 */ /* 0x008fda000780c0ff */
[----:B------:R-:W-:Y:S05]  /*29250*/  @!P0 BRA `(.L_x_986) ;  /* 0x0000000000108947 */ /* 0x000fea0003800000 */
[----:B-----5:R-:W-:-:S13]  /*29260*/  FSETP.NEU.AND P0, PT, R16, RZ, PT ;  /* 0x000000ff1000720b */ /* 0x020fda0003f0d000 */
[----:B------:R-:W-:Y:S05]  /*29270*/  @!P0 BREAK B0 ;  /* 0x0000000000008942 */ /* 0x000fea0003800000 */
[----:B------:R-:W-:Y:S05]  /*29280*/  @P0 BRA `(.L_x_984) ;  /* 0x0000000000240947 */ /* 0x000fea0003800000 */
[----:B------:R-:W-:Y:S05]  /*29290*/  BRA `(.L_x_14) ;  /* 0x0000003800f07947 */ /* 0x000fea0003800000 */
.L_x_986:
[----:B------:R-:W-:-:S04]  /*292a0*/  ISETP.NE.U32.AND P0, PT, RZ, UR6, PT ;  /* 0x00000006ff007c0c */ /* 0x000fc8000bf05070 */
[----:B------:R-:W-:-:S13]  /*292b0*/  ISETP.NE.AND.EX P0, PT, RZ, UR7, PT, P0 ;  /* 0x00000007ff007c0c */ /* 0x000fda000bf05300 */
[----:B------:R-:W-:Y:S05]  /*292c0*/  @!P0 BREAK B0 ;  /* 0x0000000000008942 */ /* 0x000fea0003800000 */
[----:B------:R-:W-:Y:S05]  /*292d0*/  @P0 BRA `(.L_x_984) ;  /* 0x0000000000100947 */ /* 0x000fea0003800000 */
[----:B------:R-:W-:Y:S05]  /*292e0*/  BRA `(.L_x_14) ;  /* 0x0000003800dc7947 */ /* 0x000fea0003800000 */
.L_x_985:
[----:B-----5:R-:W-:-:S13]  /*292f0*/  FSETP.NEU.AND P0, PT, R16, RZ, PT ;  /* 0x000000ff1000720b */ /* 0x020fda0003f0d000 */
[----:B------:R-:W-:Y:S05]  /*29300*/  @!P0 BREAK B0 ;  /* 0x0000000000008942 */ /* 0x000fea0003800000 */
[----:B------:R-:W-:Y:S05]  /*29310*/  @!P0 BRA `(.L_x_14) ;  /* 0x0000003800d08947 */ /* 0x000fea0003800000 */
.L_x_984:
[----:B--2---:R-:W-:Y:S05]  /*29320*/  BSYNC B0 ;  /* 0x0000000000007941 */ /* 0x004fea0003800000 */
.L_x_983:
[----:B------:R-:W-:-:S04]  /*29330*/  ULOP3.LUT UR4, UR59, 0x1, URZ, 0xfc, !UPT ;  /* 0x000000013b047892 */ /* 0x000fc8000f8efc3f */
[----:B------:R-:W-:-:S06]  /*29340*/  UISETP.NE.AND UP0, UPT, UR4, 0x3, UPT ;  /* 0x000000030400788c */ /* 0x000fcc000bf05270 */
[----:B------:R-:W-:-:S13]  /*29350*/  PLOP3.LUT P0, PT, PT, PT, UP0, 0x80, 0x0 ;  /* 0x000000000000781c */ /* 0x000fda0003f0f008 */
[----:B------:R-:W-:Y:S05]  /*29360*/  @!P0 BRA `(.L_x_987) ;  /* 0x0000000000048947 */ /* 0x000fea0003800000 */
[----:B------:R-:W-:Y:S01]  /*29370*/  BPT.TRAP 0x1 ;  /* 0x000000040000795c */ /* 0x000fe20000300000 */
.L_x_987:
[----:B------:R-:W2:Y:S01]  /*29380*/  S2UR UR5, SR_CgaCtaId ;  /* 0x00000000000579c3 */ /* 0x000ea20000008800 */
[----:B------:R-:W-:Y:S02]  /*29390*/  UMOV UR4, 0x400 ;  /* 0x0000040000047882 */ /* 0x000fe40000000000 */
[----:B--2---:R-:W-:-:S04]  /*293a0*/  ULEA UR4, UR5, UR4, 0x18 ;  /* 0x0000000405047291 */ /* 0x004fc8000f8ec03f */
[----:B------:R-:W-:-:S04]  /*293b0*/  ULEA UR4, UR36, UR4, 0x3 ;  /* 0x0000000424047291 */ /* 0x000fc8000f8e183f */
[----:B------:R-:W-:-:S04]  /*293c0*/  UIADD3 UR4, UR4, 0x50, URZ ;  /* 0x0000005004047890 */ /* 0x000fc8000fffe03f */
[----:B------:R-:W-:-:S09]  /*293d0*/  UPRMT UR4, UR5, 0x654, UR4 ;  /* 0x0000065405047896 */ /* 0x000fd20008000004 */
[----:B------:R-:W-:Y:S01]  /*293e0*/  SYNCS.ARRIVE.TRANS64.RED.A1T0 RZ, [UR4], RZ ;  /* 0x000000ffffff79a7 */ /* 0x000fe20008100404 */
[----:B------:R-:W-:Y:S05]  /*293f0*/  BRA `(.L_x_14) ;  /* 0x0000003800987947 */ /* 0x000fea0003800000 */
.L_x_13:
[----:B------:R-:W3:Y:S01]  /*29400*/  LDL R163, [R1+0x204] ;  /* 0x0002040001a37983 */ /* 0x000ee20000100800 */
[----:B------:R-:W-:-:S03]  /*29410*/  ULDC.64 UR4, c[0x0][0x8f8] ;  /* 0x00023e0000047ab9 */ /* 0x000fc60000000a00 */
[----:B------:R-:W4:Y:S01]  /*29420*/  LDL R162, [R1+0x208] ;  /* 0x0002080001a27983 */ /* 0x000f220000100800 */
[----:B------:R-:W-:Y:S02]  /*29430*/  PRMT R6, RZ, 0x7610, R6 ;  /* 0x00007610ff067816 */ /* 0x000fe40000000006 */
[----:B------:R-:W-:Y:S02]  /*29440*/  MOV R3, 0xffffffff ;  /* 0xffffffff00037802 */ /* 0x000fe40000000f00 */
[----:B------:R-:W-:Y:S02]  /*29450*/  MOV R2, 0xffffffff ;  /* 0xffffffff00027802 */ /* 0x000fe40000000f00 */
[----:B------:R-:W-:Y:S02]  /*29460*/  MOV R10, 0xffffffff ;  /* 0xffffffff000a7802 */ /* 0x000fe40000000f00 */
[----:B---3--:R-:W-:-:S04]  /*29470*/  ISETP.GE.U32.AND P0, PT, R163, UR4, PT ;  /* 0x00000004a3007c0c */ /* 0x008fc8000bf06070 */
[----:B----4-:R-:W-:-:S13]  /*29480*/  ISETP.GE.U32.AND.EX P0, PT, R162, UR5, PT, P0 ;  /* 0x00000005a2007c0c */ /* 0x010fda000bf06100 */
[----:B------:R-:W-:Y:S05]  /*29490*/  @P0 BRA `(.L_x_988) ;  /* 0x0000000400340947 */ /* 0x000fea0003800000 */
[----:B------:R-:W3:Y:S01]  /*294a0*/  LDC.64 R14, c[0x0][0x8d0] ;  /* 0x00023400ff0e7b82 */ /* 0x000ee20000000a00 */
[----:B------:R-:W-:Y:S01]  /*294b0*/  IMAD.MOV.U32 R8, RZ, RZ, R163 ;  /* 0x000000ffff087224 */ /* 0x000fe200078e00a3 */
[----:B------:R-:W-:-:S06]  /*294c0*/  MOV R9, R162 ;  /* 0x000000a200097202 */ /* 0x000fcc0000000f00 */
        /* <DEDUP_REMOVED lines=15> */
.L_x_989:
[----:B------:R-:W1:Y:S01]  /*295c0*/  LDC.64 R20, c[0x0][0x8e8] ;  /* 0x00023a00ff147b82 */ /* 0x000e620000000a00 */
[-CC-:B------:R-:W-:Y:S02]  /*295d0*/  SHF.R.U64 R14, R8, R10.reuse, R9.reuse ;  /* 0x0000000a080e7219 */ /* 0x180fe40000001209 */
[----:B------:R-:W-:Y:S02]  /*295e0*/  SHF.R.U32.HI R2, RZ, R10, R9 ;  /* 0x0000000aff027219 */ /* 0x000fe40000011609 */
[----:B------:R-:W-:-:S03]  /*295f0*/  IADD3 R7, P0, RZ, -R14, RZ ;  /* 0x8000000eff077210 */ /* 0x000fc60007f1e0ff */
[----:B------:R-:W3:Y:S01]  /*29600*/  LDC R8, c[0x0][0x8c0] ;  /* 0x00023000ff087b82 */ /* 0x000ee20000000800 */
[----:B------:R-:W-:Y:S01]  /*29610*/  IADD3.X R3, RZ, ~R2, RZ, P0, !PT ;  /* 0x80000002ff037210 */ /* 0x000fe200007fe4ff */
[----:B------:R-:W-:-:S04]  /*29620*/  IMAD.MOV.U32 R2, RZ, RZ, R163 ;  /* 0x000000ffff027224 */ /* 0x000fc800078e00a3 */
[----:B------:R-:W-:Y:S01]  /*29630*/  IMAD R6, R3, R16, RZ ;  /* 0x0000001003067224 */ /* 0x000fe200078e02ff */
[----:B------:R-:W-:Y:S01]  /*29640*/  MOV R3, R162 ;  /* 0x000000a200037202 */ /* 0x000fe20000000f00 */
[----:B------:R-:W4:Y:S02]  /*29650*/  LDC R18, c[0x0][0x8b0] ;  /* 0x00022c00ff127b82 */ /* 0x000f240000000800 */
[----:B------:R-:W-:-:S06]  /*29660*/  IMAD.WIDE.U32 R2, R7, R16, R2 ;  /* 0x0000001007027225 */ /* 0x000fcc00078e0002 */
[----:B------:R-:W5:Y:S01]  /*29670*/  LDC R19, c[0x0][0x900] ;  /* 0x00024000ff137b82 */ /* 0x000f620000000800 */
[----:B------:R-:W-:Y:S01]  /*29680*/  IMAD R7, R7, R17, R6 ;  /* 0x0000001107077224 */ /* 0x000fe200078e0206 */
[----:B-1----:R-:W-:Y:S02]  /*29690*/  ISETP.NE.U32.AND P0, PT, R20, RZ, PT ;  /* 0x000000ff1400720c */ /* 0x002fe40003f05070 */
[----:B------:R-:W-:Y:S02]  /*296a0*/  MOV R6, 0xffffffff ;  /* 0xffffffff00067802 */ /* 0x000fe40000000f00 */
[----:B------:R-:W-:Y:S02]  /*296b0*/  IADD3 R3, R3, R7, RZ ;  /* 0x0000000703037210 */ /* 0x000fe40007ffe0ff */
[----:B------:R-:W1:Y:S01]  /*296c0*/  LDC R17, c[0x0][0x8a8] ;  /* 0x00022a00ff117b82 */ /* 0x000e620000000800 */
[----:B------:R-:W-:Y:S02]  /*296d0*/  ISETP.NE.AND.EX P0, PT, R21, RZ, PT, P0 ;  /* 0x000000ff1500720c */ /* 0x000fe40003f05300 */
[----:B---3--:R-:W-:-:S02]  /*296e0*/  SHF.R.U64 R10, R2, R8, R3 ;  /* 0x00000008020a7219 */ /* 0x008fc40000001203 */
[----:B------:R-:W-:-:S03]  /*296f0*/  SHF.R.U32.HI R3, RZ, R8, R3 ;  /* 0x00000008ff037219 */ /* 0x000fc60000011603 */
[----:B------:R-:W3:Y:S01]  /*29700*/  LDC R22, c[0x0][0x8f0] ;  /* 0x00023c00ff167b82 */ /* 0x000ee20000000800 */
[-CC-:B----4-:R-:W-:Y:S02]  /*29710*/  SHF.R.U64 R15, R10, R18.reuse, R3.reuse ;  /* 0x000000120a0f7219 */ /* 0x190fe40000001203 */
[----:B------:R-:W-:Y:S02]  /*29720*/  SHF.R.U32.HI R2, RZ, R18, R3 ;  /* 0x00000012ff027219 */ /* 0x000fe40000011603 */
[----:B------:R-:W-:-:S03]  /*29730*/  MOV R18, 0x1 ;  /* 0x0000000100127802 */ /* 0x000fc60000000f00 */
[----:B------:R-:W4:Y:S01]  /*29740*/  LDC R23, c[0x0][0x8e0] ;  /* 0x00023800ff177b82 */ /* 0x000f220000000800 */
[-C--:B-----5:R-:W-:Y:S02]  /*29750*/  SHF.L.U32 R6, R6, R19.reuse, RZ ;  /* 0x0000001306067219 */ /* 0x0a0fe400000006ff */
[-CC-:B------:R-:W-:Y:S02]  /*29760*/  SHF.R.U64 R16, R15, R19.reuse, R2.reuse ;  /* 0x000000130f107219 */ /* 0x180fe40000001202 */
[----:B------:R-:W-:Y:S02]  /*29770*/  SHF.R.U32.HI R3, RZ, R19, R2 ;  /* 0x00000013ff037219 */ /* 0x000fe40000011602 */
[----:B------:R-:W-:Y:S01]  /*29780*/  LOP3.LUT R24, RZ, R6, RZ, 0x33, !PT ;  /* 0x00000006ff187212 */ /* 0x000fe200078e33ff */
[----:B------:R-:W1:Y:S01]  /*29790*/  LDC R25, c[0x0][0x8b8] ;  /* 0x00022e00ff197b82 */ /* 0x000e620000000800 */
[----:B------:R-:W-:Y:S01]  /*297a0*/  MOV R2, R16 ;  /* 0x0000001000027202 */ /* 0x000fe20000000f00 */
[----:B------:R-:W-:Y:S06]  /*297b0*/  @!P0 BRA `(.L_x_990) ;  /* 0x0000000000288947 */ /* 0x000fec0003800000 */
[----:B------:R-:W5:Y:S02]  /*297c0*/  LDC R9, c[0x0][0x8f4] ;  /* 0x00023d00ff097b82 */ /* 0x000f640000000800 */
[----:B-----5:R-:W-:-:S05]  /*297d0*/  IADD3 R9, P0, R16, R9, RZ ;  /* 0x0000000910097210 */ /* 0x020fca0007f1e0ff */
[----:B------:R-:W-:-:S04]  /*297e0*/  IMAD.X R13, RZ, RZ, R3, P0 ;  /* 0x000000ffff0d7224 */ /* 0x000fc800000e0603 */
[----:B------:R-:W-:-:S04]  /*297f0*/  IMAD.WIDE.U32 R2, R13, R20, RZ ;  /* 0x000000140d027225 */ /* 0x000fc800078e00ff */
[----:B------:R-:W-:-:S04]  /*29800*/  IMAD.WIDE.U32 R6, P0, R9, R21, R2 ;  /* 0x0000001509067225 */ /* 0x000fc80007800002 */
[----:B------:R-:W-:Y:S01]  /*29810*/  IMAD.WIDE.U32 R2, R9, R20, RZ ;  /* 0x0000001409027225 */ /* 0x000fe200078e00ff */
[----:B------:R-:W-:Y:S02]  /*29820*/  IADD3.X R9, RZ, RZ, RZ, P0, !PT ;  /* 0x000000ffff097210 */ /* 0x000fe400007fe4ff */
[----:B------:R-:W-:Y:S02]  /*29830*/  MOV R8, R7 ;  /* 0x0000000700087202 */ /* 0x000fe40000000f00 */
[----:B------:R-:W-:-:S05]  /*29840*/  IADD3 RZ, P0, R3, R6, RZ ;  /* 0x0000000603ff7210 */ /* 0x000fca0007f1e0ff */
[----:B------:R-:W-:-:S08]  /*29850*/  IMAD.WIDE.U32.X R2, R13, R21, R8, P0 ;  /* 0x000000150d027225 */ /* 0x000fd000000e0408 */
.L_x_990:
[----:B------:R-:W5:Y:S01]  /*29860*/  LDC R6, c[0x0][0x904] ;  /* 0x00024100ff067b82 */ /* 0x000f620000000800 */
[----:B---3--:R-:W-:Y:S02]  /*29870*/  SHF.R.U64 R3, R2, R22, R3 ;  /* 0x0000001602037219 */ /* 0x008fe40000001203 */
[----:B------:R-:W-:Y:S02]  /*29880*/  SHF.L.U32 R18, R18, R19, RZ ;  /* 0x0000001312127219 */ /* 0x000fe400000006ff */
[----:B------:R-:W-:Y:S02]  /*29890*/  LOP3.LUT R2, R15, R24, RZ, 0xc0, !PT ;  /* 0x000000180f027212 */ /* 0x000fe400078ec0ff */
[----:B-1----:R-:W-:Y:S02]  /*298a0*/  IADD3 R7, R17, -0x1, RZ ;  /* 0xffffffff11077810 */ /* 0x002fe40007ffe0ff */
[----:B------:R-:W-:Y:S01]  /*298b0*/  IADD3 R5, -R3, RZ, RZ ;  /* 0x000000ff03057210 */ /* 0x000fe20007ffe1ff */
[----:B------:R-:W-:Y:S01]  /*298c0*/  IMAD R3, R18, R3, R2 ;  /* 0x0000000312037224 */ /* 0x000fe200078e0202 */
[----:B------:R-:W-:Y:S01]  /*298d0*/  LOP3.LUT R7, R10, R7, RZ, 0xc0, !PT ;  /* 0x000000070a077212 */ /* 0x000fe200078ec0ff */
[----:B------:R-:W-:-:S02]  /*298e0*/  IMAD.MOV.U32 R10, RZ, RZ, R14 ;  /* 0x000000ffff0a7224 */ /* 0x000fc400078e000e */
[----:B----4-:R-:W-:Y:S01]  /*298f0*/  IMAD R2, R5, R23, R16 ;  /* 0x0000001705027224 */ /* 0x010fe200078e0210 */
[----:B-----5:R-:W-:Y:S02]  /*29900*/  ISETP.NE.AND P0, PT, R6, 0x1, PT ;  /* 0x000000010600780c */ /* 0x020fe40003f05270 */
[----:B------:R-:W-:-:S11]  /*29910*/  MOV R6, 0x1 ;  /* 0x0000000100067802 */ /* 0x000fd60000000f00 */
[----:B------:R-:W-:-:S04]  /*29920*/  @P0 IMAD R0, R11, R12, R4 ;  /* 0x0000000c0b000224 */ /* 0x000fc800078e0204 */
[----:B------:R-:W-:Y:S02]  /*29930*/  IMAD R0, R3, R25, R0 ;  /* 0x0000001903007224 */ /* 0x000fe400078e0200 */
[----:B------:R-:W-:-:S05]  /*29940*/  IMAD R3, R2, R17, R7 ;  /* 0x0000001102037224 */ /* 0x000fca00078e0207 */
[----:B------:R-:W-:Y:S02]  /*29950*/  SEL R2, R3, R0, !P0 ;  /* 0x0000000003027207 */ /* 0x000fe40004000000 */
[----:B------:R-:W-:-:S07]  /*29960*/  SEL R3, R0, R3, !P0 ;  /* 0x0000000300037207 */ /* 0x000fce0004000000 */
.L_x_988:
[----:B------:R-:W-:-:S08]  /*29970*/  NOP ;  /* 0x0000000000007918 */ /* 0x000fd00000000000 */
[----:B-1----:R-:W1:-:S00]  /*29980*/  USETMAXREG.DEALLOC.CTAPOOL 0x18 ;  /* 0x00000018000079c8 */ /* 0x002e4000080e0500 */
[----:B------:R-:W-:-:S06]  /*29990*/  UISETP.NE.AND UP0, UPT, UR58, 0x1, UPT ;  /* 0x000000013a00788c */ /* 0x000fcc000bf05270 */
[----:B------:R-:W-:-:S13]  /*299a0*/  PLOP3.LUT P0, PT, PT, PT, UP0, 0x80, 0x0 ;  /* 0x000000000000781c */ /* 0x000fda0003f0f008 */
[----:B-1----:R-:W-:Y:S05]  /*299b0*/  @!P0 BRA `(.L_x_14) ;  /* 0x0000003400288947 */ /* 0x002fea0003800000 */
[----:B------:R-:W-:-:S06]  /*299c0*/  UISETP.NE.AND UP0, UPT, UR58, URZ, UPT ;  /* 0x0000003f3a00728c */ /* 0x000fcc000bf05270 */
[----:B------:R-:W-:-:S13]  /*299d0*/  PLOP3.LUT P0, PT, PT, PT, UP0, 0x80, 0x0 ;  /* 0x000000000000781c */ /* 0x000fda0003f0f008 */
[----:B------:R-:W-:Y:S05]  /*299e0*/  @!P0 BRA `(.L_x_991) ;  /* 0x0000002400388947 */ /* 0x000fea0003800000 */
[----:B------:R-:W-:-:S04]  /*299f0*/  UISETP.NE.AND UP0, UPT, UR60, URZ, UPT ;  /* 0x0000003f3c00728c */ /* 0x000fc8000bf05270 */
[----:B------:R-:W-:-:S06]  /*29a00*/  UISETP.NE.OR UP0, UPT, UR58, 0x2, UP0 ;  /* 0x000000023a00788c */ /* 0x000fcc0008705670 */
[----:B------:R-:W-:-:S13]  /*29a10*/  PLOP3.LUT P0, PT, PT, PT, UP0, 0x80, 0x0 ;  /* 0x000000000000781c */ /* 0x000fda0003f0f008 */
[----:B------:R-:W-:Y:S05]  /*29a20*/  @P0 BRA `(.L_x_14) ;  /* 0x00000034000c0947 */ /* 0x000fea0003800000 */
[----:B------:R-:W-:-:S13]  /*29a30*/  LOP3.LUT P2, RZ, R6, 0xff, RZ, 0xc0, !PT ;  /* 0x000000ff06ff7812 */ /* 0x000fda000784c0ff */
[----:B------:R-:W-:Y:S05]  /*29a40*/  @!P2 BRA `(.L_x_992) ;  /* 0x000000000018a947 */ /* 0x000fea0003800000 */
[----:B------:R-:W-:Y:S01]  /*29a50*/  UMOV UR4, 0x400 ;  /* 0x0000040000047882 */ /* 0x000fe20000000000 */
[----:B------:R-:W-:Y:S01]  /*29a60*/  MOV R0, RZ ;  /* 0x000000ff00007202 */ /* 0x000fe20000000f00 */
[----:B--2---:R-:W-:-:S03]  /*29a70*/  ULEA UR4, UR45, UR4, 0x18 ;  /* 0x000000042d047291 */ /* 0x004fc6000f8ec03f */
[----:B------:R-:W-:-:S06]  /*29a80*/  SHF.L.U32 R0, R0, 0x1f, RZ ;  /* 0x0000001f00007819 */ /* 0x000fcc00000006ff */
[----:B------:R-:W1:Y:S02]  /*29a90*/  SYNCS.PHASECHK.TRANS64.TRYWAIT P0, [UR4+0x78], R0 ;  /* 0x00007800ff0075a7 */ /* 0x000e640008000144 */
[----:B-1----:R-:W-:Y:S05]  /*29aa0*/  @!P0 BRA `(.L_x_993) ;  /* 0x0000003800648947 */ /* 0x002fea0003800000 */
.L_x_992:
[----:B-1----:R-:W-:Y:S01]  /*29ab0*/  PRMT R0, RZ, 0x7610, R0 ;  /* 0x00007610ff007816 */ /* 0x002fe20000000000 */
[----:B------:R-:W-:Y:S06]  /*29ac0*/  @P1 BRA `(.L_x_994) ;  /* 0x0000000000301947 */ /* 0x000fec0003800000 */
[----:B------:R-:W-:Y:S02]  /*29ad0*/  ULDC.64 UR4, c[0x0][0x588] ;  /* 0x0001620000047ab9 */ /* 0x000fe40000000a00 */
[----:B------:R-:W-:-:S04]  /*29ae0*/  ISETP.NE.U32.AND P0, PT, RZ, UR4, PT ;  /* 0x00000004ff007c0c */ /* 0x000fc8000bf05070 */
[----:B------:R-:W-:-:S13]  /*29af0*/  ISETP.NE.AND.EX P0, PT, RZ, UR5, PT, P0 ;  /* 0x00000005ff007c0c */ /* 0x000fda000bf05300 */
[----:B------:R-:W-:Y:S05]  /*29b00*/  @!P0 BRA `(.L_x_995) ;  /* 0x0000000000188947 */ /* 0x000fea0003800000 */
[----:B------:R-:W-:Y:S02]  /*29b10*/  ULDC.64 UR4, c[0x0][0x588] ;  /* 0x0001620000047ab9 */ /* 0x000fe40000000a00 */
[----:B------:R-:W-:Y:S02]  /*29b20*/  MOV R6, UR4 ;  /* 0x0000000400067c02 */ /* 0x000fe40008000f00 */
[----:B------:R-:W-:-:S05]  /*29b30*/  MOV R7, UR5 ;  /* 0x0000000500077c02 */ /* 0x000fca0008000f00 */
[----:B------:R1:W5:Y:S01]  /*29b40*/  LDG.E R6, desc[UR56][R6.64] ;  /* 0x0000003806067981 */ /* 0x000362000c1e1900 */
[----:B------:R-:W-:Y:S01]  /*29b50*/  MOV R0, 0x1 ;  /* 0x0000000100007802 */ /* 0x000fe20000000f00 */
[----:B------:R-:W-:Y:S06]  /*29b60*/  BRA `(.L_x_994) ;  /* 0x0000000000087947 */ /* 0x000fec0003800000 */
.L_x_995:
[----:B------:R-:W3:Y:S01]  /*29b70*/  LDC R6, c[0x0][0x580] ;  /* 0x00016000ff067b82 */ /* 0x000ee20000000800 */
[----:B------:R-:W-:-:S07]  /*29b80*/  MOV R0, 0x1 ;  /* 0x0000000100007802 */ /* 0x000fce0000000f00 */
.L_x_994:
[----:B------:R-:W-:Y:S05]  /*29b90*/  @!P2 BRA `(.L_x_996) ;  /* 0x000000200050a947 */ /* 0x000fea0003800000 */
[----:B------:R-:W4:Y:S01]  /*29ba0*/  LDC R16, c[0x0][0x900] ;  /* 0x00024000ff107b82 */ /* 0x000f220000000800 */
[----:B------:R-:W-:Y:S01]  /*29bb0*/  IMAD.MOV.U32 R5, RZ, RZ, -0x1 ;  /* 0xffffffffff057424 */ /* 0x000fe200078e00ff */
[----:B-1----:R-:W-:Y:S01]  /*29bc0*/  MOV R7, 0x1 ;  /* 0x0000000100077802 */ /* 0x002fe20000000f00 */
[----:B------:R-:W-:Y:S01]  /*29bd0*/  ULOP3.LUT UR21, UR59, 0x2, URZ, 0xfc, !UPT ;  /* 0x000000023b157892 */ /* 0x000fe2000f8efc3f */
[----:B------:R-:W-:Y:S01]  /*29be0*/  ULDC.64 UR6, c[0x0][0x198] ;  /* 0x0000660000067ab9 */ /* 0x000fe20000000a00 */
[----:B------:R-:W-:Y:S01]  /*29bf0*/  ULDC.64 UR38, c[0x0][0x588] ;  /* 0x0001620000267ab9 */ /* 0x000fe20000000a00 */
[----:B------:R-:W-:Y:S02]  /*29c00*/  ULDC.64 UR22, c[0x0][0x590] ;  /* 0x0001640000167ab9 */ /* 0x000fe40000000a00 */
[----:B------:R-:W1:Y:S01]  /*29c10*/  LDC R17, c[0x0][0x8a8] ;  /* 0x00022a00ff117b82 */ /* 0x000e620000000800 */
[----:B------:R-:W-:Y:S01]  /*29c20*/  ULDC.64 UR30, c[0x0][0x8f8] ;  /* 0x00023e00001e7ab9 */ /* 0x000fe20000000a00 */
[----:B----4-:R-:W-:-:S02]  /*29c30*/  SHF.L.U32 R5, R5, R16, RZ ;  /* 0x0000001005057219 */ /* 0x010fc400000006ff */
[----:B------:R-:W-:Y:S02]  /*29c40*/  SHF.L.U32 R16, R7, R16, RZ ;  /* 0x0000001007107219 */ /* 0x000fe400000006ff */
[----:B------:R-:W-:Y:S02]  /*29c50*/  LOP3.LUT R14, RZ, R5, RZ, 0x33, !PT ;  /* 0x00000005ff0e7212 */ /* 0x000fe400078e33ff */
[----:B-1----:R-:W-:-:S07]  /*29c60*/  IADD3 R17, R17, -0x1, RZ ;  /* 0xffffffff11117810 */ /* 0x002fce0007ffe0ff */
.L_x_1100:
[----:B------:R-:W-:Y:S02]  /*29c70*/  ISETP.NE.U32.AND P0, PT, RZ, UR22, PT ;  /* 0x00000016ff007c0c */ /* 0x000fe4000bf05070 */
[----:B------:R-:W-:Y:S02]  /*29c80*/  R2UR UR51, R3 ;  /* 0x00000000033372ca */ /* 0x000fe400000e0000 */
[----:B------:R-:W-:Y:S02]  /*29c90*/  R2UR UR50, R2 ;  /* 0x00000000023272ca */ /* 0x000fe400000e0000 */
[----:B------:R-:W-:-:S09]  /*29ca0*/  ISETP.NE.AND.EX P0, PT, RZ, UR23, PT, P0 ;  /* 0x00000017ff007c0c */ /* 0x000fd2000bf05300 */
[----:B------:R-:W-:Y:S02]  /*29cb0*/  USHF.L.U32 UR51, UR51, 0x8, URZ ;  /* 0x0000000833337899 */ /* 0x000fe4000800063f */
[----:B------:R-:W-:Y:S02]  /*29cc0*/  USHF.L.U32 UR50, UR50, 0x8, URZ ;  /* 0x0000000832327899 */ /* 0x000fe4000800063f */
[----:B------:R-:W-:Y:S10]  /*29cd0*/  @!P0 BRA `(.L_x_997) ;  /* 0x00000000002c8947 */ /* 0x000ff40003800000 */
[----:B------:R-:W-:-:S04]  /*29ce0*/  ISETP.NE.U32.AND P1, PT, RZ, UR38, PT ;  /* 0x00000026ff007c0c */ /* 0x000fc8000bf25070 */
[----:B------:R-:W-:-:S13]  /*29cf0*/  ISETP.NE.AND.EX P1, PT, RZ, UR39, PT, P1 ;  /* 0x00000027ff007c0c */ /* 0x000fda000bf25310 */
[----:B------:R-:W-:Y:S05]  /*29d00*/  @!P1 BRA `(.L_x_998) ;  /* 0x0000000000189947 */ /* 0x000fea0003800000 */
[----:B------:R-:W1:Y:S01]  /*29d10*/  LDC.64 R2, c[0x0][0x588] ;  /* 0x00016200ff027b82 */ /* 0x000e620000000a00 */
[----:B------:R-:W-:-:S04]  /*29d20*/  IMAD R5, R10, UR22, RZ ;  /* 0x000000160a057c24 */ /* 0x000fc8000f8e02ff */
[----:B-1----:R-:W-:-:S05]  /*29d30*/  IMAD.WIDE R2, R5, 0x4, R2 ;  /* 0x0000000405027825 */ /* 0x002fca00078e0202 */
[----:B---3-5:R4:W5:Y:S01]  /*29d40*/  LDG.E R6, desc[UR56][R2.64] ;  /* 0x0000003802067981 */ /* 0x028962000c1e1900 */
[----:B------:R-:W-:Y:S01]  /*29d50*/  MOV R0, 0x1 ;  /* 0x0000000100007802 */ /* 0x000fe20000000f00 */
[----:B------:R-:W-:Y:S06]  /*29d60*/  BRA `(.L_x_997) ;  /* 0x0000000000087947 */ /* 0x000fec0003800000 */
.L_x_998:
[----:B---3-5:R-:W1:Y:S01]  /*29d70*/  LDC R6, c[0x0][0x580] ;  /* 0x00016000ff067b82 */ /* 0x028e620000000800 */
[----:B------:R-:W-:-:S07]  /*29d80*/  MOV R0, 0x1 ;  /* 0x0000000100007802 */ /* 0x000fce0000000f00 */
.L_x_997:
[----:B------:R-:W-:Y:S05]  /*29d90*/  @!P0 BRA `(.L_x_999) ;  /* 0x00000000001c8947 */ /* 0x000fea0003800000 */
[----:B------:R-:W-:-:S13]  /*29da0*/  LOP3.LUT P2, RZ, R0, 0xff, RZ, 0xc0, !PT ;  /* 0x000000ff00ff7812 */ /* 0x000fda000784c0ff */
[----:B----4-:R-:W4:Y:S02]  /*29db0*/  @!P2 LDC.64 R2, c[0x0][0x588] ;  /* 0x00016200ff02ab82 */ /* 0x010f240000000a00 */
[----:B----4-:R-:W-:-:S04]  /*29dc0*/  @!P2 ISETP.NE.U32.AND P0, PT, R2, RZ, PT ;  /* 0x000000ff0200a20c */ /* 0x010fc80003f05070 */
[----:B------:R-:W-:Y:S02]  /*29dd0*/  @!P2 ISETP.NE.AND.EX P1, PT, R3, RZ, PT, P0 ;  /* 0x000000ff0300a20c */ /* 0x000fe40003f25300 */
[----:B-1-3-5:R-:W-:Y:S02]  /*29de0*/  @P2 FSETP.EQ.AND P0, PT, R6, RZ, PT ;  /* 0x000000ff0600220b */ /* 0x02afe40003f02000 */
[----:B------:R-:W-:Y:S01]  /*29df0*/  @!P2 PLOP3.LUT P0, PT, P1, PT, PT, 0x8, 0x0 ;  /* 0x000000000000a81c */ /* 0x000fe20000f0e170 */
[----:B------:R-:W-:-:S12]  /*29e00*/  BRA `(.L_x_1000) ;  /* 0x0000000000047947 */ /* 0x000fd80003800000 */
.L_x_999:
[----:B-1-3-5:R-:W-:-:S13]  /*29e10*/  FSETP.EQ.AND P0, PT, R6, RZ, PT ;  /* 0x000000ff0600720b */ /* 0x02afda0003f02000 */
.L_x_1000:
[----:B------:R-:W-:Y:S01]  /*29e20*/  UISETP.NE.AND UP0, UPT, UR21, 0x3, UPT ;  /* 0x000000031500788c */ /* 0x000fe2000bf05270 */
[----:B------:R-:W-:-:S04]  /*29e30*/  ELECT P1, URZ, PT ;  /* 0x00000000003f782f */ /* 0x000fc80003820000 */
[----:B------:R-:W-:Y:S02]  /*29e40*/  PLOP3.LUT P0, PT, P1, P0, PT, 0x20, 0x0 ;  /* 0x000000000000781c */ /* 0x000fe40000f00470 */
[----:B------:R-:W-:-:S13]  /*29e50*/  PLOP3.LUT P1, PT, PT, PT, UP0, 0x80, 0x0 ;  /* 0x000000000000781c */ /* 0x000fda0003f2f008 */
[----:B------:R-:W-:Y:S05]  /*29e60*/  @!P1 BRA `(.L_x_1001) ;  /* 0x0000000000049947 */ /* 0x000fea0003800000 */
[----:B--2---:R-:W-:Y:S01]  /*29e70*/  BPT.TRAP 0x1 ;  /* 0x000000040000795c */ /* 0x004fe20000300000 */
.L_x_1001:
[----:B--2---:R-:W1:Y:S01]  /*29e80*/  S2UR UR45, SR_CgaCtaId ;  /* 0x00000000002d79c3 */ /* 0x004e620000008800 */
[----:B------:R-:W-:Y:S01]  /*29e90*/  UMOV UR4, 0x400 ;  /* 0x0000040000047882 */ /* 0x000fe20000000000 */
[----:B----4-:R-:W-:-:S04]  /*29ea0*/  MOV R2, 0x1 ;  /* 0x0000000100027802 */ /* 0x010fc80000000f00 */
[----:B------:R-:W-:Y:S01]  /*29eb0*/  SHF.L.U32 R2, R2, 0x1f, RZ ;  /* 0x0000001f02027819 */ /* 0x000fe200000006ff */
[----:B-1----:R-:W-:-:S09]  /*29ec0*/  ULEA UR4, UR45, UR4, 0x18 ;  /* 0x000000042d047291 */ /* 0x002fd2000f8ec03f */
[----:B------:R-:W1:Y:S02]  /*29ed0*/  SYNCS.PHASECHK.TRANS64.TRYWAIT P2, [UR4+0x50], R2 ;  /* 0x00005002ff0075a7 */ /* 0x000e640008040144 */
[----:B-1----:R-:W-:Y:S05]  /*29ee0*/  @!P2 BRA `(.L_x_1002) ;  /* 0x00000034006ca947 */ /* 0x002fea0003800000 */
.L_x_1142:
[----:B------:R-:W-:Y:S04]  /*29ef0*/  BSSY B0, `(.L_x_1003) ;  /* 0x000000e000007945 */ /* 0x000fe80003800000 */
[----:B------:R-:W-:Y:S05]  /*29f00*/  @!P0 BRA `(.L_x_1004) ;  /* 0x0000000000308947 */ /* 0x000fea0003800000 */
[----:B------:R-:W-:Y:S01]  /*29f10*/  R2UR UR52, R10 ;  /* 0x000000000a3472ca */ /* 0x000fe200000e0000 */
[----:B------:R-:W-:Y:S02]  /*29f20*/  UIADD3 UR8, UP0, UR6, 0x3f0, URZ ;  /* 0x000003f006087890 */ /* 0x000fe4000ff1e03f */
[----:B------:R-:W-:Y:S02]  /*29f30*/  UIADD3 UR48, UR4, 0x200, URZ ;  /* 0x0000020004307890 */ /* 0x000fe4000fffe03f */
[----:B------:R-:W-:Y:S02]  /*29f40*/  UIADD3 UR49, UR4, 0x30, URZ ;  /* 0x0000003004317890 */ /* 0x000fe4000fffe03f */
[----:B------:R-:W-:Y:S01]  /*29f50*/  UIADD3.X UR9, URZ, UR7, URZ, UP0, !UPT ;  /* 0x000000073f097290 */ /* 0x000fe200087fe43f */
[----:B------:R-:W-:Y:S01]  /*29f60*/  UMOV UR10, 0x0 ;  /* 0x00000000000a7882 */ /* 0x000fe20000000000 */
[----:B------:R-:W-:-:S07]  /*29f70*/  UMOV UR11, 0x10000000 ;  /* 0x10000000000b7882 */ /* 0x000fce0000000000 */
[----:B------:R2:W-:Y:S02]  /*29f80*/  UTMALDG.3D [UR48], [UR8], desc[UR10] ;  /* 0x00000a30080075b4 */ /* 0x0005e40008011000 */
[----:B--2---:R-:W-:Y:S05]  /*29f90*/  @!P1 BRA `(.L_x_1005) ;  /* 0x0000000000049947 */ /* 0x004fea0003800000 */
[----:B------:R-:W-:Y:S01]  /*29fa0*/  BPT.TRAP 0x1 ;  /* 0x000000040000795c */ /* 0x000fe20000300000 */
.L_x_1005:
[----:B-1----:R-:W1:Y:S02]  /*29fb0*/  LDC R3, c[0x0][0x800] ;  /* 0x00020000ff037b82 */ /* 0x002e640000000800 */
[----:B-1----:R2:W-:Y:S02]  /*29fc0*/  SYNCS.ARRIVE.TRANS64.RED.A0TR RZ, [UR4+0x30], R3 ;  /* 0x00003003ffff79a7 */ /* 0x0025e40008300404 */
.L_x_1004:
[----:B------:R-:W-:Y:S05]  /*29fd0*/  BSYNC B0 ;  /* 0x0000000000007941 */ /* 0x000fea0003800000 */
.L_x_1003:
[----:B------:R-:W-:Y:S05]  /*29fe0*/  @!P1 BRA `(.L_x_1006) ;  /* 0x0000000000049947 */ /* 0x000fea0003800000 */
[----:B------:R-:W-:Y:S01]  /*29ff0*/  BPT.TRAP 0x1 ;  /* 0x000000040000795c */ /* 0x000fe20000300000 */
.L_x_1006:
[----:B------:R-:W-:-:S04]  /*2a000*/  UIADD3 UR41, UR4, 0x30, URZ ;  /* 0x0000003004297890 */ /* 0x000fc8000fffe03f */
[----:B------:R-:W-:-:S09]  /*2a010*/  UPRMT UR14, UR45, 0x654, UR41 ;  /* 0x000006542d0e7896 */ /* 0x000fd20008000029 */
[----:B------:R-:W-:Y:S01]  /*2a020*/  SYNCS.ARRIVE.TRANS64.RED.A1T0 RZ, [UR14], RZ ;  /* 0x000000ffffff79a7 */ /* 0x000fe2000810040e */
[----:B------:R-:W-:Y:S05]  /*2a030*/  @!P1 BRA `(.L_x_1007) ;  /* 0x0000000000049947 */ /* 0x000fea0003800000 */
[----:B------:R-:W-:Y:S01]  /*2a040*/  BPT.TRAP 0x1 ;  /* 0x000000040000795c */ /* 0x000fe20000300000 */
.L_x_1007:
[----:B------:R-:W3:Y:S02]  /*2a050*/  SYNCS.PHASECHK.TRANS64.TRYWAIT P2, [UR4+0x58], R2 ;  /* 0x00005802ff0075a7 */ /* 0x000ee40008040144 */
[----:B---3--:R-:W-:Y:S05]  /*2a060*/  @!P2 BRA `(.L_x_1008) ;  /* 0x000000340024a947 */ /* 0x008fea0003800000 */
.L_x_1143:
[----:B------:R-:W-:Y:S04]  /*2a070*/  BSSY B0, `(.L_x_1009) ;  /* 0x0000010000007945 */ /* 0x000fe80003800000 */
[----:B------:R-:W-:Y:S05]  /*2a080*/  @!P0 BRA `(.L_x_1010) ;  /* 0x0000000000388947 */ /* 0x000fea0003800000 */
[----:B------:R-:W-:Y:S01]  /*2a090*/  UIADD3 UR16, UP0, UR6, 0x3f0, URZ ;  /* 0x000003f006107890 */ /* 0x000fe2000ff1e03f */
[----:B------:R-:W-:Y:S01]  /*2a0a0*/  R2UR UR12, R10 ;  /* 0x000000000a0c72ca */ /* 0x000fe200000e0000 */
[----:B------:R-:W-:Y:S02]  /*2a0b0*/  UIADD3 UR11, UR51, 0x80, URZ ;  /* 0x00000080330b7890 */ /* 0x000fe4000fffe03f */
[----:B------:R-:W-:Y:S02]  /*2a0c0*/  UIADD3 UR8, UR4, 0x2200, URZ ;  /* 0x0000220004087890 */ /* 0x000fe4000fffe03f */
[----:B------:R-:W-:Y:S02]  /*2a0d0*/  UIADD3 UR9, UR4, 0x38, URZ ;  /* 0x0000003804097890 */ /* 0x000fe4000fffe03f */
[----:B------:R-:W-:Y:S01]  /*2a0e0*/  UIADD3.X UR17, URZ, UR7, URZ, UP0, !UPT ;  /* 0x000000073f117290 */ /* 0x000fe200087fe43f */
[----:B------:R-:W-:Y:S01]  /*2a0f0*/  UMOV UR18, 0x0 ;  /* 0x0000000000127882 */ /* 0x000fe20000000000 */
[----:B------:R-:W-:Y:S01]  /*2a100*/  UMOV UR19, 0x10000000 ;  /* 0x1000000000137882 */ /* 0x000fe20000000000 */
[----:B------:R-:W-:-:S06]  /*2a110*/  UMOV UR10, UR50 ;  /* 0x00000032000a7c82 */ /* 0x000fcc0008000000 */
[----:B------:R3:W-:Y:S02]  /*2a120*/  UTMALDG.3D [UR8], [UR16], desc[UR18] ;  /* 0x00001208100075b4 */ /* 0x0007e40008011000 */
[----:B---3--:R-:W-:Y:S05]  /*2a130*/  @!P1 BRA `(.L_x_1011) ;  /* 0x0000000000049947 */ /* 0x008fea0003800000 */
[----:B------:R-:W-:Y:S01]  /*2a140*/  BPT.TRAP 0x1 ;  /* 0x000000040000795c */ /* 0x000fe20000300000 */
.L_x_1011:
[----:B-12---:R-:W1:Y:S02]  /*2a150*/  LDC R3, c[0x0][0x800] ;  /* 0x00020000ff037b82 */ /* 0x006e640000000800 */
[----:B-1----:R3:W-:Y:S02]  /*2a160*/  SYNCS.ARRIVE.TRANS64.RED.A0TR RZ, [UR4+0x38], R3 ;  /* 0x00003803ffff79a7 */ /* 0x0027e40008300404 */
.L_x_1010:
[----:B------:R-:W-:Y:S05]  /*2a170*/  BSYNC B0 ;  /* 0x0000000000007941 */ /* 0x000fea0003800000 */
.L_x_1009:
[----:B------:R-:W-:Y:S05]  /*2a180*/  @!P1 BRA `(.L_x_1012) ;  /* 0x0000000000049947 */ /* 0x000fea0003800000 */
[----:B------:R-:W-:Y:S01]  /*2a190*/  BPT.TRAP 0x1 ;  /* 0x000000040000795c */ /* 0x000fe20000300000 */
.L_x_1012:
[----:B------:R-:W-:Y:S02]  /*2a1a0*/  UIADD3 UR33, UR4, 0x38, URZ ;  /* 0x0000003804217890 */ /* 0x000fe4000fffe03f */
[----:B------:R-:W-:Y:S02]  /*2a1b0*/  UIADD3 UR10, UR50, 0x20, URZ ;  /* 0x00000020320a7890 */ /* 0x000fe4000fffe03f */
[----:B------:R-:W-:-:S09]  /*2a1c0*/  UPRMT UR13, UR45, 0x654, UR33 ;  /* 0x000006542d0d7896 */ /* 0x000fd20008000021 */
[----:B------:R-:W-:Y:S01]  /*2a1d0*/  SYNCS.ARRIVE.TRANS64.RED.A1T0 RZ, [UR13], RZ ;  /* 0x000000ffffff79a7 */ /* 0x000fe2000810040d */
[----:B------:R-:W-:Y:S05]  /*2a1e0*/  @!P1 BRA `(.L_x_1013) ;  /* 0x0000000000049947 */ /* 0x000fea0003800000 */
[----:B------:R-:W-:Y:S01]  /*2a1f0*/  BPT.TRAP 0x1 ;  /* 0x000000040000795c */ /* 0x000fe20000300000 */
.L_x_1013:
[----:B------:R-:W4:Y:S02]  /*2a200*/  SYNCS.PHASECHK.TRANS64.TRYWAIT P2, [UR4+0x60], R2 ;  /* 0x00006002ff0075a7 */ /* 0x000f240008040144 */
[----:B----4-:R-:W-:Y:S05]  /*2a210*/  @!P2 BRA `(.L_x_1014) ;  /* 0x0000003000d0a947 */ /* 0x010fea0003800000 */
.L_x_1144:
        /* <DEDUP_REMOVED lines=8> */
[----:B------:R-:W-:Y:S01]  /*2a2a0*/  UMOV UR19, 0x10000000 ;  /* 0x1000000000137882 */ /* 0x000fe20000000000 */
[----:B------:R-:W-:-:S06]  /*2a2b0*/  UMOV UR11, UR51 ;  /* 0x00000033000b7c82 */ /* 0x000fcc0008000000 */
[----:B------:R4:W-:Y:S02]  /*2a2c0*/  UTMALDG.3D [UR8], [UR16], desc[UR18] ;  /* 0x00001208100075b4 */ /* 0x0009e40008011000 */
[----:B----4-:R-:W-:Y:S05]  /*2a2d0*/  @!P1 BRA `(.L_x_1017) ;  /* 0x0000000000049947 */ /* 0x010fea0003800000 */
[----:B------:R-:W-:Y:S01]  /*2a2e0*/  BPT.TRAP 0x1 ;  /* 0x000000040000795c */ /* 0x000fe20000300000 */
.L_x_1017:
[----:B-123--:R-:W1:Y:S02]  /*2a2f0*/  LDC R3, c[0x0][0x800] ;  /* 0x00020000ff037b82 */ /* 0x00ee640000000800 */
[----:B-1----:R4:W-:Y:S02]  /*2a300*/  SYNCS.ARRIVE.TRANS64.RED.A0TR RZ, [UR4+0x40], R3 ;  /* 0x00004003ffff79a7 */ /* 0x0029e40008300404 */
.L_x_1016:
[----:B------:R-:W-:Y:S05]  /*2a310*/  BSYNC B0 ;  /* 0x0000000000007941 */ /* 0x000fea0003800000 */
.L_x_1015:
[----:B------:R-:W-:Y:S05]  /*2a320*/  @!P1 BRA `(.L_x_1018) ;  /* 0x0000000000049947 */ /* 0x000fea0003800000 */
[----:B------:R-:W-:Y:S01]  /*2a330*/  BPT.TRAP 0x1 ;  /* 0x000000040000795c */ /* 0x000fe20000300000 */
.L_x_1018:
[----:B------:R-:W-:-:S04]  /*2a340*/  UIADD3 UR25, UR4, 0x40, URZ ;  /* 0x0000004004197890 */ /* 0x000fc8000fffe03f */
[----:B------:R-:W-:-:S09]  /*2a350*/  UPRMT UR15, UR45, 0x654, UR25 ;  /* 0x000006542d0f7896 */ /* 0x000fd20008000019 */
[----:B------:R-:W-:Y:S01]  /*2a360*/  SYNCS.ARRIVE.TRANS64.RED.A1T0 RZ, [UR15], RZ ;  /* 0x000000ffffff79a7 */ /* 0x000fe2000810040f */
[----:B------:R-:W-:Y:S05]  /*2a370*/  @!P1 BRA `(.L_x_1019) ;  /* 0x0000000000049947 */ /* 0x000fea0003800000 */
[----:B------:R-:W-:Y:S01]  /*2a380*/  BPT.TRAP 0x1 ;  /* 0x000000040000795c */ /* 0x000fe20000300000 */
.L_x_1019:
[----:B------:R-:W5:Y:S02]  /*2a390*/  SYNCS.PHASECHK.TRANS64.TRYWAIT P2, [UR4+0x68], R2 ;  /* 0x00006802ff0075a7 */ /* 0x000f640008040144 */
[----:B-----5:R-:W-:Y:S05]  /*2a3a0*/  @!P2 BRA `(.L_x_1020) ;  /* 0x000000300084a947 */ /* 0x020fea0003800000 */
.L_x_1145:
        /* <DEDUP_REMOVED lines=9> */
[----:B------:R-:W-:-:S07]  /*2a440*/  UMOV UR19, 0x10000000 ;  /* 0x1000000000137882 */ /* 0x000fce0000000000 */
[----:B------:R1:W-:Y:S02]  /*2a450*/  UTMALDG.3D [UR8], [UR16], desc[UR18] ;  /* 0x00001208100075b4 */ /* 0x0003e40008011000 */
[----:B-1----:R-:W-:Y:S05]  /*2a460*/  @!P1 BRA `(.L_x_1023) ;  /* 0x0000000000049947 */ /* 0x002fea0003800000 */
[----:B------:R-:W-:Y:S01]  /*2a470*/  BPT.TRAP 0x1 ;  /* 0x000000040000795c */ /* 0x000fe20000300000 */
.L_x_1023:
[----:B--234-:R-:W1:Y:S02]  /*2a480*/  LDC R3, c[0x0][0x800] ;  /* 0x00020000ff037b82 */ /* 0x01ce640000000800 */
[----:B-1----:R1:W-:Y:S02]  /*2a490*/  SYNCS.ARRIVE.TRANS64.RED.A0TR RZ, [UR4+0x48], R3 ;  /* 0x00004803ffff79a7 */ /* 0x0023e40008300404 */
.L_x_1022:
[----:B------:R-:W-:Y:S05]  /*2a4a0*/  BSYNC B0 ;  /* 0x0000000000007941 */ /* 0x000fea0003800000 */
.L_x_1021:
[----:B------:R-:W-:Y:S05]  /*2a4b0*/  @!P1 BRA `(.L_x_1024) ;  /* 0x0000000000049947 */ /* 0x000fea0003800000 */
[----:B------:R-:W-:Y:S01]  /*2a4c0*/  BPT.TRAP 0x1 ;  /* 0x000000040000795c */ /* 0x000fe20000300000 */
.L_x_1024:
[----:B------:R-:W-:Y:S02]  /*2a4d0*/  UIADD3 UR17, UR4, 0x48, URZ ;  /* 0x0000004804117890 */ /* 0x000fe4000fffe03f */
[----:B------:R-:W-:Y:S02]  /*2a4e0*/  UIADD3 UR42, UR50, 0x40, URZ ;  /* 0x00000040322a7890 */ /* 0x000fe4000fffe03f */
[----:B------:R-:W-:-:S09]  /*2a4f0*/  UPRMT UR5, UR45, 0x654, UR17 ;  /* 0x000006542d057896 */ /* 0x000fd20008000011 */
[----:B------:R-:W-:Y:S01]  /*2a500*/  SYNCS.ARRIVE.TRANS64.RED.A1T0 RZ, [UR5], RZ ;  /* 0x000000ffffff79a7 */ /* 0x000fe20008100405 */
[----:B------:R-:W-:Y:S05]  /*2a510*/  @!P1 BRA `(.L_x_1025) ;  /* 0x0000000000049947 */ /* 0x000fea0003800000 */
[----:B------:R-:W-:Y:S01]  /*2a520*/  BPT.TRAP 0x1 ;  /* 0x000000040000795c */ /* 0x000fe20000300000 */
.L_x_1025:
[----:B-1234-:R-:W-:-:S04]  /*2a530*/  SHF.L.U32 R3, RZ, 0x1f, RZ ;  /* 0x0000001fff037819 */ /* 0x01efc800000006ff */
[----:B------:R-:W1:Y:S02]  /*2a540*/  SYNCS.PHASECHK.TRANS64.TRYWAIT P2, [UR4+0x50], R3 ;  /* 0x00005003ff0075a7 */ /* 0x000e640008040144 */
[----:B-1----:R-:W-:Y:S05]  /*2a550*/  @!P2 BRA `(.L_x_1026) ;  /* 0x000000300030a947 */ /* 0x002fea0003800000 */
.L_x_1146:
[----:B------:R-:W-:Y:S04]  /*2a560*/  BSSY B0, `(.L_x_1027) ;  /* 0x000000e000007945 */ /* 0x000fe80003800000 */
[----:B------:R-:W-:Y:S05]  /*2a570*/  @!P0 BRA `(.L_x_1028) ;  /* 0x0000000000308947 */ /* 0x000fea0003800000 */
[----:B------:R-:W-:Y:S01]  /*2a580*/  R2UR UR44, R10 ;  /* 0x000000000a2c72ca */ /* 0x000fe200000e0000 */
[----:B------:R-:W-:Y:S02]  /*2a590*/  UIADD3 UR8, UP0, UR6, 0x3f0, URZ ;  /* 0x000003f006087890 */ /* 0x000fe4000ff1e03f */
[----:B------:R-:W-:Y:S02]  /*2a5a0*/  UIADD3 UR40, UR4, 0x200, URZ ;  /* 0x0000020004287890 */ /* 0x000fe4000fffe03f */
[----:B------:R-:W-:Y:S01]  /*2a5b0*/  UIADD3.X UR9, URZ, UR7, URZ, UP0, !UPT ;  /* 0x000000073f097290 */ /* 0x000fe200087fe43f */
[----:B------:R-:W-:Y:S01]  /*2a5c0*/  UMOV UR10, 0x0 ;  /* 0x00000000000a7882 */ /* 0x000fe20000000000 */
[----:B------:R-:W-:Y:S01]  /*2a5d0*/  UMOV UR11, 0x10000000 ;  /* 0x10000000000b7882 */ /* 0x000fe20000000000 */
[----:B------:R-:W-:-:S06]  /*2a5e0*/  UMOV UR43, UR51 ;  /* 0x00000033002b7c82 */ /* 0x000fcc0008000000 */
[----:B------:R2:W-:Y:S02]  /*2a5f0*/  UTMALDG.3D [UR40], [UR8], desc[UR10] ;  /* 0x00000a28080075b4 */ /* 0x0005e40008011000 */
[----:B--2---:R-:W-:Y:S05]  /*2a600*/  @!P1 BRA `(.L_x_1029) ;  /* 0x0000000000049947 */ /* 0x004fea0003800000 */
[----:B------:R-:W-:Y:S01]  /*2a610*/  BPT.TRAP 0x1 ;  /* 0x000000040000795c */ /* 0x000fe20000300000 */
.L_x_1029:
[----:B-1----:R-:W1:Y:S02]  /*2a620*/  LDC R4, c[0x0][0x800] ;  /* 0x00020000ff047b82 */ /* 0x002e640000000800 */
[----:B-1----:R2:W-:Y:S02]  /*2a630*/  SYNCS.ARRIVE.TRANS64.RED.A0TR RZ, [UR4+0x30], R4 ;  /* 0x00003004ffff79a7 */ /* 0x0025e40008300404 */
.L_x_1028:
[----:B------:R-:W-:Y:S05]  /*2a640*/  BSYNC B0 ;  /* 0x0000000000007941 */ /* 0x000fea0003800000 */
.L_x_1027:
[----:B------:R-:W-:Y:S05]  /*2a650*/  @!P1 BRA `(.L_x_1030) ;  /* 0x0000000000049947 */ /* 0x000fea0003800000 */
[----:B------:R-:W-:Y:S01]  /*2a660*/  BPT.TRAP 0x1 ;  /* 0x000000040000795c */ /* 0x000fe20000300000 */
.L_x_1030:
[----:B------:R-:W-:Y:S01]  /*2a670*/  SYNCS.ARRIVE.TRANS64.RED.A1T0 RZ, [UR14], RZ ;  /* 0x000000ffffff79a7 */ /* 0x000fe2000810040e */
[----:B------:R-:W-:Y:S05]  /*2a680*/  @!P1 BRA `(.L_x_1031) ;  /* 0x0000000000049947 */ /* 0x000fea0003800000 */
[----:B------:R-:W-:Y:S01]  /*2a690*/  BPT.TRAP 0x1 ;  /* 0x000000040000795c */ /* 0x000fe20000300000 */
.L_x_1031:
[----:B------:R-:W3:Y:S02]  /*2a6a0*/  SYNCS.PHASECHK.TRANS64.TRYWAIT P2, [UR4+0x58], R3 ;  /* 0x00005803ff0075a7 */ /* 0x000ee40008040144 */
[----:B---3--:R-:W-:Y:S05]  /*2a6b0*/  @!P2 BRA `(.L_x_1032) ;  /* 0x0000002c00f0a947 */ /* 0x008fea0003800000 */
.L_x_1147:
        /* <DEDUP_REMOVED lines=13> */
.L_x_1035:
[----:B-12---:R-:W1:Y:S02]  /*2a790*/  LDC R4, c[0x0][0x800] ;  /* 0x00020000ff047b82 */ /* 0x006e640000000800 */
[----:B-1----:R3:W-:Y:S02]  /*2a7a0*/  SYNCS.ARRIVE.TRANS64.RED.A0TR RZ, [UR4+0x38], R4 ;  /* 0x00003804ffff79a7 */ /* 0x0027e40008300404 */
.L_x_1034:
[----:B------:R-:W-:Y:S05]  /*2a7b0*/  BSYNC B0 ;  /* 0x0000000000007941 */ /* 0x000fea0003800000 */
.L_x_1033:
[----:B------:R-:W-:Y:S05]  /*2a7c0*/  @!P1 BRA `(.L_x_1036) ;  /* 0x0000000000049947 */ /* 0x000fea0003800000 */
[----:B------:R-:W-:Y:S01]  /*2a7d0*/  BPT.TRAP 0x1 ;  /* 0x000000040000795c */ /* 0x000fe20000300000 */
.L_x_1036:
[----:B------:R-:W-:Y:S01]  /*2a7e0*/  SYNCS.ARRIVE.TRANS64.RED.A1T0 RZ, [UR13], RZ ;  /* 0x000000ffffff79a7 */ /* 0x000fe2000810040d */
[----:B------:R-:W-:Y:S01]  /*2a7f0*/  UIADD3 UR26, UR50, 0x60, URZ ;  /* 0x00000060321a7890 */ /* 0x000fe2000fffe03f */
[----:B------:R-:W-:Y:S11]  /*2a800*/  @!P1 BRA `(.L_x_1037) ;  /* 0x0000000000049947 */ /* 0x000ff60003800000 */
[----:B------:R-:W-:Y:S01]  /*2a810*/  BPT.TRAP 0x1 ;  /* 0x000000040000795c */ /* 0x000fe20000300000 */
.L_x_1037:
[----:B------:R-:W4:Y:S02]  /*2a820*/  SYNCS.PHASECHK.TRANS64.TRYWAIT P2, [UR4+0x60], R3 ;  /* 0x00006003ff0075a7 */ /* 0x000f240008040144 */
[----:B----4-:R-:W-:Y:S05]  /*2a830*/  @!P2 BRA `(.L_x_1038) ;  /* 0x0000002c00a8a947 */ /* 0x010fea0003800000 */
.L_x_1148:
        /* <DEDUP_REMOVED lines=12> */
.L_x_1041:
[----:B-123--:R-:W1:Y:S02]  /*2a900*/  LDC R4, c[0x0][0x800] ;  /* 0x00020000ff047b82 */ /* 0x00ee640000000800 */
[----:B-1----:R4:W-:Y:S02]  /*2a910*/  SYNCS.ARRIVE.TRANS64.RED.A0TR RZ, [UR4+0x40], R4 ;  /* 0x00004004ffff79a7 */ /* 0x0029e40008300404 */
.L_x_1040:
[----:B------:R-:W-:Y:S05]  /*2a920*/  BSYNC B0 ;  /* 0x0000000000007941 */ /* 0x000fea0003800000 */
.L_x_1039:
[----:B------:R-:W-:Y:S05]  /*2a930*/  @!P1 BRA `(.L_x_1042) ;  /* 0x0000000000049947 */ /* 0x000fea0003800000 */
[----:B------:R-:W-:Y:S01]  /*2a940*/  BPT.TRAP 0x1 ;  /* 0x000000040000795c */ /* 0x000fe20000300000 */
.L_x_1042:
[----:B------:R-:W-:Y:S01]  /*2a950*/  SYNCS.ARRIVE.TRANS64.RED.A1T0 RZ, [UR15], RZ ;  /* 0x000000ffffff79a7 */ /* 0x000fe2000810040f */
[----:B------:R-:W-:Y:S05]  /*2a960*/  @!P1 BRA `(.L_x_1043) ;  /* 0x0000000000049947 */ /* 0x000fea0003800000 */
[----:B------:R-:W-:Y:S01]  /*2a970*/  BPT.TRAP 0x1 ;  /* 0x000000040000795c */ /* 0x000fe20000300000 */
.L_x_1043:
[----:B------:R-:W5:Y:S02]  /*2a980*/  SYNCS.PHASECHK.TRANS64.TRYWAIT P2, [UR4+0x68], R3 ;  /* 0x00006803ff0075a7 */ /* 0x000f640008040144 */
[----:B-----5:R-:W-:Y:S05]  /*2a990*/  @!P2 BRA `(.L_x_1044) ;  /* 0x0000002c0068a947 */ /* 0x020fea0003800000 */
.L_x_1149:
        /* <DEDUP_REMOVED lines=11> */
[----:B-1----:R-:W-:Y:S05]  /*2aa50*/  @!P1 BRA `(.L_x_1047) ;  /* 0x0000000000049947 */ /* 0x002fea0003800000 */
[----:B------:R-:W-:Y:S01]  /*2aa60*/  BPT.TRAP 0x1 ;  /* 0x000000040000795c */ /* 0x000fe20000300000 */
.L_x_1047:
[----:B--234-:R-:W1:Y:S02]  /*2aa70*/  LDC R4, c[0x0][0x800] ;  /* 0x00020000ff047b82 */ /* 0x01ce640000000800 */
[----:B-1----:R1:W-:Y:S02]  /*2aa80*/  SYNCS.ARRIVE.TRANS64.RED.A0TR RZ, [UR4+0x48], R4 ;  /* 0x00004804ffff79a7 */ /* 0x0023e40008300404 */
.L_x_1046:
[----:B------:R-:W-:Y:S05]  /*2aa90*/  BSYNC B0 ;  /* 0x0000000000007941 */ /* 0x000fea0003800000 */
.L_x_1045:
[----:B------:R-:W-:Y:S05]  /*2aaa0*/  @!P1 BRA `(.L_x_1048) ;  /* 0x0000000000049947 */ /* 0x000fea0003800000 */
[----:B------:R-:W-:Y:S01]  /*2aab0*/  BPT.TRAP 0x1 ;  /* 0x000000040000795c */ /* 0x000fe20000300000 */
.L_x_1048:
[----:B------:R-:W-:Y:S01]  /*2aac0*/  SYNCS.ARRIVE.TRANS64.RED.A1T0 RZ, [UR5], RZ ;  /* 0x000000ffffff79a7 */ /* 0x000fe20008100405 */
[----:B------:R-:W-:Y:S01]  /*2aad0*/  UIADD3 UR10, UR50, 0x80, URZ ;  /* 0x00000080320a7890 */ /* 0x000fe2000fffe03f */
[----:B------:R-:W-:Y:S11]  /*2aae0*/  @!P1 BRA `(.L_x_1049) ;  /* 0x0000000000049947 */ /* 0x000ff60003800000 */
[----:B------:R-:W-:Y:S01]  /*2aaf0*/  BPT.TRAP 0x1 ;  /* 0x000000040000795c */ /* 0x000fe20000300000 */
.L_x_1049:
[----:B------:R-:W5:Y:S02]  /*2ab00*/  SYNCS.PHASECHK.TRANS64.TRYWAIT P2, [UR4+0x50], R2 ;  /* 0x00005002ff0075a7 */ /* 0x000f640008040144 */
[----:B-----5:R-:W-:Y:S05]  /*2ab10*/  @!P2 BRA `(.L_x_1050) ;  /* 0x0000002c0020a947 */ /* 0x020fea0003800000 */
.L_x_1150:
        /* <DEDUP_REMOVED lines=8> */
[----:B------:R-:W-:Y:S01]  /*2aba0*/  UMOV UR9, UR41 ;  /* 0x0000002900097c82 */ /* 0x000fe20008000000 */
[----:B------:R-:W-:-:S05]  /*2abb0*/  UMOV UR11, UR51 ;  /* 0x00000033000b7c82 */ /* 0x000fca0008000000 */
[----:B------:R1:W-:Y:S02]  /*2abc0*/  UTMALDG.3D [UR8], [UR18], desc[UR26] ;  /* 0x00001a08120075b4 */ /* 0x0003e40008011000 */
[----:B-1----:R-:W-:Y:S05]  /*2abd0*/  @!P1 BRA `(.L_x_1053) ;  /* 0x0000000000049947 */ /* 0x002fea0003800000 */
[----:B------:R-:W-:Y:S01]  /*2abe0*/  BPT.TRAP 0x1 ;  /* 0x000000040000795c */ /* 0x000fe20000300000 */
.L_x_1053:
[----:B--234-:R-:W1:Y:S02]  /*2abf0*/  LDC R4, c[0x0][0x800] ;  /* 0x00020000ff047b82 */ /* 0x01ce640000000800 */
[----:B-1----:R1:W-:Y:S02]  /*2ac00*/  SYNCS.ARRIVE.TRANS64.RED.A0TR RZ, [UR4+0x30], R4 ;  /* 0x00003004ffff79a7 */ /* 0x0023e40008300404 */
.L_x_1052:
[----:B------:R-:W-:Y:S05]  /*2ac10*/  BSYNC B0 ;  /* 0x0000000000007941 */ /* 0x000fea0003800000 */
.L_x_1051:
[----:B------:R-:W-:Y:S05]  /*2ac20*/  @!P1 BRA `(.L_x_1054) ;  /* 0x0000000000049947 */ /* 0x000fea0003800000 */
[----:B------:R-:W-:Y:S01]  /*2ac30*/  BPT.TRAP 0x1 ;  /* 0x000000040000795c */ /* 0x000fe20000300000 */
.L_x_1054:
[----:B------:R-:W-:Y:S01]  /*2ac40*/  SYNCS.ARRIVE.TRANS64.RED.A1T0 RZ, [UR14], RZ ;  /* 0x000000ffffff79a7 */ /* 0x000fe2000810040e */
[----:B------:R-:W-:Y:S05]  /*2ac50*/  @!P1 BRA `(.L_x_1055) ;  /* 0x0000000000049947 */ /* 0x000fea0003800000 */
[----:B------:R-:W-:Y:S01]  /*2ac60*/  BPT.TRAP 0x1 ;  /* 0x000000040000795c */ /* 0x000fe20000300000 */
.L_x_1055:
[----:B------:R-:W5:Y:S02]  /*2ac70*/  SYNCS.PHASECHK.TRANS64.TRYWAIT P2, [UR4+0x58], R2 ;  /* 0x00005802ff0075a7 */ /* 0x000f640008040144 */
[----:B-----5:R-:W-:Y:S05]  /*2ac80*/  @!P2 BRA `(.L_x_1056) ;  /* 0x0000002800dca947 */ /* 0x020fea0003800000 */
.L_x_1151:
        /* <DEDUP_REMOVED lines=13> */
.L_x_1059:
[----:B--234-:R-:W1:Y:S02]  /*2ad60*/  LDC R4, c[0x0][0x800] ;  /* 0x00020000ff047b82 */ /* 0x01ce640000000800 */
[----:B-1----:R1:W-:Y:S02]  /*2ad70*/  SYNCS.ARRIVE.TRANS64.RED.A0TR RZ, [UR4+0x38], R4 ;  /* 0x00003804ffff79a7 */ /* 0x0023e40008300404 */
.L_x_1058:
[----:B------:R-:W-:Y:S05]  /*2ad80*/  BSYNC B0 ;  /* 0x0000000000007941 */ /* 0x000fea0003800000 */
.L_x_1057:
[----:B------:R-:W-:Y:S05]  /*2ad90*/  @!P1 BRA `(.L_x_1060) ;  /* 0x0000000000049947 */ /* 0x000fea0003800000 */
[----:B------:R-:W-:Y:S01]  /*2ada0*/  BPT.TRAP 0x1 ;  /* 0x000000040000795c */ /* 0x000fe20000300000 */
.L_x_1060:
[----:B------:R-:W-:Y:S01]  /*2adb0*/  SYNCS.ARRIVE.TRANS64.RED.A1T0 RZ, [UR13], RZ ;  /* 0x000000ffffff79a7 */ /* 0x000fe2000810040d */
[----:B------:R-:W-:Y:S01]  /*2adc0*/  UIADD3 UR10, UR50, 0xa0, URZ ;  /* 0x000000a0320a7890 */ /* 0x000fe2000fffe03f */
[----:B------:R-:W-:Y:S11]  /*2add0*/  @!P1 BRA `(.L_x_1061) ;  /* 0x0000000000049947 */ /* 0x000ff60003800000 */
[----:B------:R-:W-:Y:S01]  /*2ade0*/  BPT.TRAP 0x1 ;  /* 0x000000040000795c */ /* 0x000fe20000300000 */
.L_x_1061:
[----:B------:R-:W5:Y:S02]  /*2adf0*/  SYNCS.PHASECHK.TRANS64.TRYWAIT P2, [UR4+0x60], R2 ;  /* 0x00006002ff0075a7 */ /* 0x000f640008040144 */
[----:B-----5:R-:W-:Y:S05]  /*2ae00*/  @!P2 BRA `(.L_x_1062) ;  /* 0x000000280094a947 */ /* 0x020fea0003800000 */
.L_x_1152:
        /* <DEDUP_REMOVED lines=13> */
.L_x_1065:
[----:B--234-:R-:W1:Y:S02]  /*2aee0*/  LDC R4, c[0x0][0x800] ;  /* 0x00020000ff047b82 */ /* 0x01ce640000000800 */
[----:B-1----:R1:W-:Y:S02]  /*2aef0*/  SYNCS.ARRIVE.TRANS64.RED.A0TR RZ, [UR4+0x40], R4 ;  /* 0x00004004ffff79a7 */ /* 0x0023e40008300404 */
.L_x_1064:
[----:B------:R-:W-:Y:S05]  /*2af00*/  BSYNC B0 ;  /* 0x0000000000007941 */ /* 0x000fea0003800000 */
.L_x_1063:
[----:B------:R-:W-:Y:S05]  /*2af10*/  @!P1 BRA `(.L_x_1066) ;  /* 0x0000000000049947 */ /* 0x000fea0003800000 */
[----:B------:R-:W-:Y:S01]  /*2af20*/  BPT.TRAP 0x1 ;  /* 0x000000040000795c */ /* 0x000fe20000300000 */
.L_x_1066:
[----:B------:R-:W-:Y:S01]  /*2af30*/  SYNCS.ARRIVE.TRANS64.RED.A1T0 RZ, [UR15], RZ ;  /* 0x000000ffffff79a7 */ /* 0x000fe2000810040f */
[----:B------:R-:W-:Y:S05]  /*2af40*/  @!P1 BRA `(.L_x_1067) ;  /* 0x0000000000049947 */ /* 0x000fea0003800000 */
[----:B------:R-:W-:Y:S01]  /*2af50*/  BPT.TRAP 0x1 ;  /* 0x000000040000795c */ /* 0x000fe20000300000 */
.L_x_1067:
[----:B------:R-:W5:Y:S02]  /*2af60*/  SYNCS.PHASECHK.TRANS64.TRYWAIT P2, [UR4+0x68], R2 ;  /* 0x00006802ff0075a7 */ /* 0x000f640008040144 */
[----:B-----5:R-:W-:Y:S05]  /*2af70*/  @!P2 BRA `(.L_x_1068) ;  /* 0x000000280050a947 */ /* 0x020fea0003800000 */
.L_x_1153:
        /* <DEDUP_REMOVED lines=13> */
.L_x_1071:
[----:B------:R-:W1:Y:S02]  /*2b050*/  LDC R2, c[0x0][0x800] ;  /* 0x00020000ff027b82 */ /* 0x000e640000000800 */
[----:B-1----:R1:W-:Y:S02]  /*2b060*/  SYNCS.ARRIVE.TRANS64.RED.A0TR RZ, [UR4+0x48], R2 ;  /* 0x00004802ffff79a7 */ /* 0x0023e40008300404 */
.L_x_1070:
[----:B------:R-:W-:Y:S05]  /*2b070*/  BSYNC B0 ;  /* 0x0000000000007941 */ /* 0x000fea0003800000 */
.L_x_1069:
[----:B------:R-:W-:Y:S05]  /*2b080*/  @!P1 BRA `(.L_x_1072) ;  /* 0x0000000000049947 */ /* 0x000fea0003800000 */
[----:B------:R-:W-:Y:S01]  /*2b090*/  BPT.TRAP 0x1 ;  /* 0x000000040000795c */ /* 0x000fe20000300000 */
.L_x_1072:
[----:B------:R-:W-:Y:S01]  /*2b0a0*/  SYNCS.ARRIVE.TRANS64.RED.A1T0 RZ, [UR5], RZ ;  /* 0x000000ffffff79a7 */ /* 0x000fe20008100405 */
[----:B------:R-:W-:Y:S01]  /*2b0b0*/  UIADD3 UR10, UR50, 0xc0, URZ ;  /* 0x000000c0320a7890 */ /* 0x000fe2000fffe03f */
[----:B------:R-:W-:Y:S11]  /*2b0c0*/  @!P1 BRA `(.L_x_1073) ;  /* 0x0000000000049947 */ /* 0x000ff60003800000 */
[----:B------:R-:W-:Y:S01]  /*2b0d0*/  BPT.TRAP 0x1 ;  /* 0x000000040000795c */ /* 0x000fe20000300000 */
.L_x_1073:
[----:B------:R-:W5:Y:S02]  /*2b0e0*/  SYNCS.PHASECHK.TRANS64.TRYWAIT P2, [UR4+0x50], R3 ;  /* 0x00005003ff0075a7 */ /* 0x000f640008040144 */
[----:B-----5:R-:W-:Y:S05]  /*2b0f0*/  @!P2 BRA `(.L_x_1074) ;  /* 0x000000280008a947 */ /* 0x020fea0003800000 */
.L_x_1154:
        /* <DEDUP_REMOVED lines=13> */
.L_x_1077:
[----:B------:R-:W1:Y:S02]  /*2b1d0*/  LDC R2, c[0x0][0x800] ;  /* 0x00020000ff027b82 */ /* 0x000e640000000800 */
[----:B-1----:R1:W-:Y:S02]  /*2b1e0*/  SYNCS.ARRIVE.TRANS64.RED.A0TR RZ, [UR4+0x30], R2 ;  /* 0x00003002ffff79a7 */ /* 0x0023e40008300404 */
.L_x_1076:
[----:B------:R-:W-:Y:S05]  /*2b1f0*/  BSYNC B0 ;  /* 0x0000000000007941 */ /* 0x000fea0003800000 */
.L_x_1075:
[----:B------:R-:W-:Y:S05]  /*2b200*/  @!P1 BRA `(.L_x_1078) ;  /* 0x0000000000049947 */ /* 0x000fea0003800000 */
[----:B------:R-:W-:Y:S01]  /*2b210*/  BPT.TRAP 0x1 ;  /* 0x000000040000795c */ /* 0x000fe20000300000 */
.L_x_1078:
[----:B------:R-:W-:Y:S01]  /*2b220*/  SYNCS.ARRIVE.TRANS64.RED.A1T0 RZ, [UR14], RZ ;  /* 0x000000ffffff79a7 */ /* 0x000fe2000810040e */
[----:B------:R-:W-:Y:S05]  /*2b230*/  @!P1 BRA `(.L_x_1079) ;  /* 0x0000000000049947 */ /* 0x000fea0003800000 */
[----:B------:R-:W-:Y:S01]  /*2b240*/  BPT.TRAP 0x1 ;  /* 0x000000040000795c */ /* 0x000fe20000300000 */
.L_x_1079:
[----:B------:R-:W5:Y:S02]  /*2b250*/  SYNCS.PHASECHK.TRANS64.TRYWAIT P2, [UR4+0x58], R3 ;  /* 0x00005803ff0075a7 */ /* 0x000f640008040144 */
[----:B-----5:R-:W-:Y:S05]  /*2b260*/  @!P2 BRA `(.L_x_1080) ;  /* 0x0000002400c4a947 */ /* 0x020fea0003800000 */
.L_x_1155:
        /* <DEDUP_REMOVED lines=13> */
.L_x_1083:
[----:B------:R-:W1:Y:S02]  /*2b340*/  LDC R2, c[0x0][0x800] ;  /* 0x00020000ff027b82 */ /* 0x000e640000000800 */
[----:B-1----:R1:W-:Y:S02]  /*2b350*/  SYNCS.ARRIVE.TRANS64.RED.A0TR RZ, [UR4+0x38], R2 ;  /* 0x00003802ffff79a7 */ /* 0x0023e40008300404 */
.L_x_1082:
[----:B------:R-:W-:Y:S05]  /*2b360*/  BSYNC B0 ;  /* 0x0000000000007941 */ /* 0x000fea0003800000 */
.L_x_1081:
[----:B------:R-:W-:Y:S05]  /*2b370*/  @!P1 BRA `(.L_x_1084) ;  /* 0x0000000000049947 */ /* 0x000fea0003800000 */
[----:B------:R-:W-:Y:S01]  /*2b380*/  BPT.TRAP 0x1 ;  /* 0x000000040000795c */ /* 0x000fe20000300000 */
.L_x_1084:
[----:B------:R-:W-:Y:S01]  /*2b390*/  SYNCS.ARRIVE.TRANS64.RED.A1T0 RZ, [UR13], RZ ;  /* 0x000000ffffff79a7 */ /* 0x000fe2000810040d */
[----:B------:R-:W-:Y:S01]  /*2b3a0*/  UIADD3 UR10, UR50, 0xe0, URZ ;  /* 0x000000e0320a7890 */ /* 0x000fe2000fffe03f */
[----:B------:R-:W-:Y:S11]  /*2b3b0*/  @!P1 BRA `(.L_x_1085) ;  /* 0x0000000000049947 */ /* 0x000ff60003800000 */
[----:B------:R-:W-:Y:S01]  /*2b3c0*/  BPT.TRAP 0x1 ;  /* 0x000000040000795c */ /* 0x000fe20000300000 */
.L_x_1085:
[----:B------:R-:W5:Y:S02]  /*2b3d0*/  SYNCS.PHASECHK.TRANS64.TRYWAIT P2, [UR4+0x60], R3 ;  /* 0x00006003ff0075a7 */ /* 0x000f640008040144 */
[----:B-----5:R-:W-:Y:S05]  /*2b3e0*/  @!P2 BRA `(.L_x_1086) ;  /* 0x00000024007ca947 */ /* 0x020fea0003800000 */
.L_x_1156:
        /* <DEDUP_REMOVED lines=13> */
.L_x_1089:
[----:B------:R-:W1:Y:S02]  /*2b4c0*/  LDC R2, c[0x0][0x800] ;  /* 0x00020000ff027b82 */ /* 0x000e640000000800 */
[----:B-1----:R1:W-:Y:S02]  /*2b4d0*/  SYNCS.ARRIVE.TRANS64.RED.A0TR RZ, [UR4+0x40], R2 ;  /* 0x00004002ffff79a7 */ /* 0x0023e40008300404 */
.L_x_1088:
[----:B------:R-:W-:Y:S05]  /*2b4e0*/  BSYNC B0 ;  /* 0x0000000000007941 */ /* 0x000fea0003800000 */
.L_x_1087:
[----:B------:R-:W-:Y:S05]  /*2b4f0*/  @!P1 BRA `(.L_x_1090) ;  /* 0x0000000000049947 */ /* 0x000fea0003800000 */
[----:B------:R-:W-:Y:S01]  /*2b500*/  BPT.TRAP 0x1 ;  /* 0x000000040000795c */ /* 0x000fe20000300000 */
.L_x_1090:
[----:B------:R-:W-:Y:S01]  /*2b510*/  SYNCS.ARRIVE.TRANS64.RED.A1T0 RZ, [UR15], RZ ;  /* 0x000000ffffff79a7 */ /* 0x000fe2000810040f */
[----:B------:R-:W-:Y:S05]  /*2b520*/  @!P1 BRA `(.L_x_1091) ;  /* 0x0000000000049947 */ /* 0x000fea0003800000 */
[----:B------:R-:W-:Y:S01]  /*2b530*/  BPT.TRAP 0x1 ;  /* 0x000000040000795c */ /* 0x000fe20000300000 */
.L_x_1091:
[----:B------:R-:W5:Y:S02]  /*2b540*/  SYNCS.PHASECHK.TRANS64.TRYWAIT P2, [UR4+0x68], R3 ;  /* 0x00006803ff0075a7 */ /* 0x000f640008040144 */
[----:B-----5:R-:W-:Y:S05]  /*2b550*/  @!P2 BRA `(.L_x_1092) ;  /* 0x000000240038a947 */ /* 0x020fea0003800000 */
.L_x_1157:
        /* <DEDUP_REMOVED lines=13> */
.L_x_1095:
[----:B------:R-:W1:Y:S02]  /*2b630*/  LDC R2, c[0x0][0x800] ;  /* 0x00020000ff027b82 */ /* 0x000e640000000800 */
[----:B-1----:R1:W-:Y:S02]  /*2b640*/  SYNCS.ARRIVE.TRANS64.RED.A0TR RZ, [UR4+0x48], R2 ;  /* 0x00004802ffff79a7 */ /* 0x0023e40008300404 */
.L_x_1094:
[----:B------:R-:W-:Y:S05]  /*2b650*/  BSYNC B0 ;  /* 0x0000000000007941 */ /* 0x000fea0003800000 */
.L_x_1093:
[----:B------:R-:W-:Y:S05]  /*2b660*/  @!P1 BRA `(.L_x_1096) ;  /* 0x0000000000049947 */ /* 0x000fea0003800000 */
[----:B------:R-:W-:Y:S01]  /*2b670*/  BPT.TRAP 0x1 ;  /* 0x000000040000795c */ /* 0x000fe20000300000 */
.L_x_1096:
[----:B------:R-:W5:Y:S01]  /*2b680*/  LDL.LU R15, [R1+0x208] ;  /* 0x00020800010f7983 */ /* 0x000f620000300800 */
[----:B------:R-:W-:Y:S03]  /*2b690*/  SYNCS.ARRIVE.TRANS64.RED.A1T0 RZ, [UR5], RZ ;  /* 0x000000ffffff79a7 */ /* 0x000fe60008100405 */
[----:B------:R-:W5:Y:S01]  /*2b6a0*/  LDL.LU R12, [R1+0x204] ;  /* 0x00020400010c7983 */ /* 0x000f620000300800 */
[----:B-1234-:R-:W-:Y:S01]  /*2b6b0*/  PRMT R4, RZ, 0x7610, R4 ;  /* 0x00007610ff047816 */ /* 0x01efe20000000004 */
[----:B------:R-:W-:Y:S01]  /*2b6c0*/  IMAD.MOV.U32 R3, RZ, RZ, -0x1 ;  /* 0xffffffffff037424 */ /* 0x000fe200078e00ff */
[----:B------:R-:W-:Y:S02]  /*2b6d0*/  MOV R2, 0xffffffff ;  /* 0xffffffff00027802 */ /* 0x000fe40000000f00 */
[----:B------:R-:W-:Y:S02]  /*2b6e0*/  MOV R10, 0xffffffff ;  /* 0xffffffff000a7802 */ /* 0x000fe40000000f00 */
[----:B-----5:R-:W-:-:S04]  /*2b6f0*/  IADD3 R12, P0, R12, UR54, RZ ;  /* 0x000000360c0c7c10 */ /* 0x020fc8000ff1e0ff */
[----:B------:R-:W-:Y:S01]  /*2b700*/  IADD3.X R15, R15, UR53, RZ, P0, !PT ;  /* 0x000000350f0f7c10 */ /* 0x000fe200087fe4ff */
[----:B------:R1:W-:Y:S01]  /*2b710*/  STL [R1+0x204], R12 ;  /* 0x0002040c01007387 */ /* 0x0003e20000100800 */
[----:B------:R-:W-:-:S03]  /*2b720*/  ISETP.GE.U32.AND P0, PT, R12, UR30, PT ;  /* 0x0000001e0c007c0c */ /* 0x000fc6000bf06070 */
[----:B------:R1:W-:Y:S01]  /*2b730*/  STL [R1+0x208], R15 ;  /* 0x0002080f01007387 */ /* 0x0003e20000100800 */
[----:B------:R-:W-:-:S13]  /*2b740*/  ISETP.GE.U32.AND.EX P0, PT, R15, UR31, PT, P0 ;  /* 0x0000001f0f007c0c */ /* 0x000fda000bf06100 */
[----:B-1----:R-:W-:Y:S05]  /*2b750*/  @P0 BRA `(.L_x_1097) ;  /* 0x0000000400580947 */ /* 0x002fea0003800000 */
[----:B------:R-:W1:Y:S01]  /*2b760*/  S2R R7, SR_CTAID.X ;  /* 0x0000000000077919 */ /* 0x000e620000002500 */
[----:B------:R-:W2:Y:S01]  /*2b770*/  LDC R13, c[0x0][0x904] ;  /* 0x00024100ff0d7b82 */ /* 0x000ea20000000800 */
[----:B------:R-:W-:Y:S01]  /*2b780*/  ULDC UR4, c[0x0][0x150] ;  /* 0x0000540000047ab9 */ /* 0x000fe20000000800 */
[----:B------:R-:W3:Y:S06]  /*2b790*/  S2R R2, SR_CTAID.Y ;  /* 0x0000000000027919 */ /* 0x000eec0000002600 */
[----:B------:R-:W4:Y:S08]  /*2b7a0*/  LDC R4, c[0x0][0x144] ;  /* 0x00005100ff047b82 */ /* 0x000f300000000800 */
[----:B------:R-:W5:Y:S08]  /*2b7b0*/  LDC R11, c[0x0][0x148] ;  /* 0x00005200ff0b7b82 */ /* 0x000f700000000800 */
[----:B------:R-:W4:Y:S01]  /*2b7c0*/  LDC.64 R8, c[0x0][0x8d0] ;  /* 0x00023400ff087b82 */ /* 0x000f220000000a00 */
[----:B--2---:R-:W-:-:S02]  /*2b7d0*/  ISETP.NE.AND P2, PT, R13, 0x1, PT ;  /* 0x000000010d00780c */ /* 0x004fc40003f45270 */
[----:B-1----:R-:W-:Y:S02]  /*2b7e0*/  I2FP.F32.U32 R3, R7 ;  /* 0x0000000700037245 */ /* 0x002fe40000201000 */
[----:B---3--:R-:W-:-:S03]  /*2b7f0*/  I2FP.F32.U32 R5, R2 ;  /* 0x0000000200057245 */ /* 0x008fc60000201000 */
[----:B------:R-:W-:Y:S01]  /*2b800*/  FMUL R3, R3, UR4 ;  /* 0x0000000403037c20 */ /* 0x000fe20008400000 */
[----:B------:R-:W-:Y:S02]  /*2b810*/  ULDC UR4, c[0x0][0x154] ;  /* 0x0000550000047ab9 */ /* 0x000fe40000000800 */
[----:B------:R-:W-:-:S03]  /*2b820*/  FMUL R10, R5, UR4 ;  /* 0x00000004050a7c20 */ /* 0x000fc60008400000 */
[----:B------:R-:W1:Y:S01]  /*2b830*/  F2I.U32.TRUNC.NTZ R3, R3 ;  /* 0x0000000300037305 */ /* 0x000e62000020f000 */
[----:B----4-:R-:W-:-:S07]  /*2b840*/  ISETP.NE.U32.AND P0, PT, R8, RZ, PT ;  /* 0x000000ff0800720c */ /* 0x010fce0003f05070 */
[----:B------:R-:W2:Y:S01]  /*2b850*/  F2I.U32.TRUNC.NTZ R10, R10 ;  /* 0x0000000a000a7305 */ /* 0x000ea2000020f000 */
[----:B------:R-:W-:Y:S02]  /*2b860*/  ISETP.NE.AND.EX P0, PT, R9, RZ, PT, P0 ;  /* 0x000000ff0900720c */ /* 0x000fe40003f05300 */
[----:B-1----:R-:W-:Y:S01]  /*2b870*/  IADD3 R5, -R3, RZ, RZ ;  /* 0x000000ff03057210 */ /* 0x002fe20007ffe1ff */
[----:B------:R-:W-:-:S04]  /*2b880*/  IMAD.MOV.U32 R3, RZ, RZ, R15 ;  /* 0x000000ffff037224 */ /* 0x000fc800078e000f */
[----:B------:R-:W-:Y:S01]  /*2b890*/  IMAD R7, R4, R5, R7 ;  /* 0x0000000504077224 */ /* 0x000fe200078e0207 */
[----:B--2---:R-:W-:-:S05]  /*2b8a0*/  IADD3 R4, -R10, RZ, RZ ;  /* 0x000000ff0a047210 */ /* 0x004fca0007ffe1ff */
[----:B-----5:R-:W-:Y:S01]  /*2b8b0*/  @P2 IMAD R7, R11, R4, R2 ;  /* 0x000000040b072224 */ /* 0x020fe200078e0202 */
[----:B------:R-:W-:Y:S01]  /*2b8c0*/  MOV R2, R12 ;  /* 0x0000000c00027202 */ /* 0x000fe20000000f00 */
[----:B------:R-:W1:Y:S01]  /*2b8d0*/  LDC R11, c[0x0][0x8d8] ;  /* 0x00023600ff0b7b82 */ /* 0x000e620000000800 */
[----:B------:R-:W-:Y:S05]  /*2b8e0*/  @!P0 BRA `(.L_x_1098) ;  /* 0x0000000000288947 */ /* 0x000fea0003800000 */
[----:B------:R-:W2:Y:S02]  /*2b8f0*/  LDC R2, c[0x0][0x8dc] ;  /* 0x00023700ff027b82 */ /* 0x000ea40000000800 */
[----:B--2---:R-:W-:-:S04]  /*2b900*/  IADD3 R3, P0, R12, R2, RZ ;  /* 0x000000020c037210 */ /* 0x004fc80007f1e0ff */
[----:B------:R-:W-:-:S05]  /*2b910*/  IADD3.X R13, RZ, R15, RZ, P0, !PT ;  /* 0x0000000fff0d7210 */ /* 0x000fca00007fe4ff */
[----:B------:R-:W-:-:S04]  /*2b920*/  IMAD.WIDE.U32 R4, R13, R8, RZ ;  /* 0x000000080d047225 */ /* 0x000fc800078e00ff */
[----:B------:R-:W-:-:S04]  /*2b930*/  IMAD.WIDE.U32 R4, P0, R3, R9, R4 ;  /* 0x0000000903047225 */ /* 0x000fc80007800004 */
[----:B------:R-:W-:Y:S01]  /*2b940*/  IMAD.WIDE.U32 R2, R3, R8, RZ ;  /* 0x0000000803027225 */ /* 0x000fe200078e00ff */
[----:B------:R-:W-:-:S04]  /*2b950*/  MOV R2, R5 ;  /* 0x0000000500027202 */ /* 0x000fc80000000f00 */
[----:B------:R-:W-:Y:S02]  /*2b960*/  IADD3 RZ, P1, R3, R4, RZ ;  /* 0x0000000403ff7210 */ /* 0x000fe40007f3e0ff */
[----:B------:R-:W-:-:S03]  /*2b970*/  IADD3.X R3, RZ, RZ, RZ, P0, !PT ;  /* 0x000000ffff037210 */ /* 0x000fc600007fe4ff */
[----:B------:R-:W-:-:S08]  /*2b980*/  IMAD.WIDE.U32.X R2, R13, R9, R2, P1 ;  /* 0x000000090d027225 */ /* 0x000fd000008e0402 */
.L_x_1098:
[----:B------:R-:W2:Y:S01]  /*2b990*/  LDC.64 R4, c[0x0][0x8c8] ;  /* 0x00023200ff047b82 */ /* 0x000ea20000000a00 */
[-CC-:B-1----:R-:W-:Y:S02]  /*2b9a0*/  SHF.R.U64 R10, R2, R11.reuse, R3.reuse ;  /* 0x0000000b020a7219 */ /* 0x182fe40000001203 */
[----:B------:R-:W-:Y:S01]  /*2b9b0*/  SHF.R.U32.HI R11, RZ, R11, R3 ;  /* 0x0000000bff0b7219 */ /* 0x000fe20000011603 */
[----:B------:R-:W-:Y:S01]  /*2b9c0*/  IMAD.MOV.U32 R3, RZ, RZ, R15 ;  /* 0x000000ffff037224 */ /* 0x000fe200078e000f */
[----:B------:R-:W-:-:S04]  /*2b9d0*/  IADD3 R9, P0, RZ, -R10, RZ ;  /* 0x8000000aff097210 */ /* 0x000fc80007f1e0ff */
[----:B------:R-:W-:-:S05]  /*2b9e0*/  IADD3.X R11, RZ, ~R11, RZ, P0, !PT ;  /* 0x8000000bff0b7210 */ /* 0x000fca00007fe4ff */
[----:B--2---:R-:W-:-:S04]  /*2b9f0*/  IMAD R2, R11, R4, RZ ;  /* 0x000000040b027224 */ /* 0x004fc800078e02ff */
[C---:B------:R-:W-:Y:S01]  /*2ba00*/  IMAD R11, R9.reuse, R5, R2 ;  /* 0x00000005090b7224 */ /* 0x040fe200078e0202 */
[----:B------:R-:W-:Y:S01]  /*2ba10*/  MOV R2, R12 ;  /* 0x0000000c00027202 */ /* 0x000fe20000000f00 */
[----:B------:R-:W1:Y:S04]  /*2ba20*/  LDC R5, c[0x0][0x900] ;  /* 0x00024000ff057b82 */ /* 0x000e680000000800 */
[----:B------:R-:W-:-:S04]  /*2ba30*/  IMAD.WIDE.U32 R2, R9, R4, R2 ;  /* 0x0000000409027225 */ /* 0x000fc800078e0002 */
[----:B------:R-:W2:Y:S01]  /*2ba40*/  LDC.64 R8, c[0x0][0x8e8] ;  /* 0x00023a00ff087b82 */ /* 0x000ea20000000a00 */
[----:B------:R-:W-:-:S07]  /*2ba50*/  IADD3 R3, R3, R11, RZ ;  /* 0x0000000b03037210 */ /* 0x000fce0007ffe0ff */
[----:B------:R-:W3:Y:S08]  /*2ba60*/  LDC R12, c[0x0][0x8c0] ;  /* 0x00023000ff0c7b82 */ /* 0x000ef00000000800 */
[----:B------:R-:W4:Y:S01]  /*2ba70*/  LDC R4, c[0x0][0x8b0] ;  /* 0x00022c00ff047b82 */ /* 0x000f220000000800 */
[----:B--2---:R-:W-:-:S04]  /*2ba80*/  ISETP.NE.U32.AND P0, PT, R8, RZ, PT ;  /* 0x000000ff0800720c */ /* 0x004fc80003f05070 */
[----:B------:R-:W-:Y:S02]  /*2ba90*/  ISETP.NE.AND.EX P0, PT, R9, RZ, PT, P0 ;  /* 0x000000ff0900720c */ /* 0x000fe40003f05300 */
[-CC-:B---3--:R-:W-:Y:S02]  /*2baa0*/  SHF.R.U64 R11, R2, R12.reuse, R3.reuse ;  /* 0x0000000c020b7219 */ /* 0x188fe40000001203 */
[----:B------:R-:W-:-:S04]  /*2bab0*/  SHF.R.U32.HI R3, RZ, R12, R3 ;  /* 0x0000000cff037219 */ /* 0x000fc80000011603 */
[-CC-:B----4-:R-:W-:Y:S02]  /*2bac0*/  SHF.R.U64 R12, R11, R4.reuse, R3.reuse ;  /* 0x000000040b0c7219 */ /* 0x190fe40000001203 */
[----:B------:R-:W-:-:S04]  /*2bad0*/  SHF.R.U32.HI R4, RZ, R4, R3 ;  /* 0x00000004ff047219 */ /* 0x000fc80000011603 */
[-CC-:B-1----:R-:W-:Y:S02]  /*2bae0*/  SHF.R.U64 R13, R12, R5.reuse, R4.reuse ;  /* 0x000000050c0d7219 */ /* 0x182fe40000001204 */
[----:B------:R-:W-:Y:S02]  /*2baf0*/  SHF.R.U32.HI R4, RZ, R5, R4 ;  /* 0x00000005ff047219 */ /* 0x000fe40000011604 */
[----:B------:R-:W-:Y:S02]  /*2bb00*/  MOV R2, R13 ;  /* 0x0000000d00027202 */ /* 0x000fe40000000f00 */
[----:B------:R-:W-:Y:S01]  /*2bb10*/  MOV R3, R4 ;  /* 0x0000000400037202 */ /* 0x000fe20000000f00 */
[----:B------:R-:W-:Y:S06]  /*2bb20*/  @!P0 BRA `(.L_x_1099) ;  /* 0x0000000000288947 */ /* 0x000fec0003800000 */
[----:B------:R-:W1:Y:S02]  /*2bb30*/  LDC R2, c[0x0][0x8f4] ;  /* 0x00023d00ff027b82 */ /* 0x000e640000000800 */
[----:B-1----:R-:W-:-:S04]  /*2bb40*/  IADD3 R3, P0, R13, R2, RZ ;  /* 0x000000020d037210 */ /* 0x002fc80007f1e0ff */
[----:B------:R-:W-:-:S05]  /*2bb50*/  IADD3.X R15, RZ, R4, RZ, P0, !PT ;  /* 0x00000004ff0f7210 */ /* 0x000fca00007fe4ff */
[----:B------:R-:W-:-:S04]  /*2bb60*/  IMAD.WIDE.U32 R4, R15, R8, RZ ;  /* 0x000000080f047225 */ /* 0x000fc800078e00ff */
[----:B------:R-:W-:-:S04]  /*2bb70*/  IMAD.WIDE.U32 R4, P0, R3, R9, R4 ;  /* 0x0000000903047225 */ /* 0x000fc80007800004 */
[----:B------:R-:W-:-:S04]  /*2bb80*/  IMAD.WIDE.U32 R2, R3, R8, RZ ;  /* 0x0000000803027225 */ /* 0x000fc800078e00ff */
[----:B------:R-:W-:Y:S01]  /*2bb90*/  IMAD.MOV.U32 R2, RZ, RZ, R5 ;  /* 0x000000ffff027224 */ /* 0x000fe200078e0005 */
[----:B------:R-:W-:Y:S02]  /*2bba0*/  IADD3 RZ, P1, R3, R4, RZ ;  /* 0x0000000403ff7210 */ /* 0x000fe40007f3e0ff */
[----:B------:R-:W-:-:S03]  /*2bbb0*/  IADD3.X R3, RZ, RZ, RZ, P0, !PT ;  /* 0x000000ffff037210 */ /* 0x000fc600007fe4ff */
[----:B------:R-:W-:-:S08]  /*2bbc0*/  IMAD.WIDE.U32.X R2, R15, R9, R2, P1 ;  /* 0x000000090f027225 */ /* 0x000fd000008e0402 */
.L_x_1099:
[----:B------:R-:W1:Y:S08]  /*2bbd0*/  LDC R4, c[0x0][0x8f0] ;  /* 0x00023c00ff047b82 */ /* 0x000e700000000800 */
[----:B------:R-:W2:Y:S08]  /*2bbe0*/  LDC R5, c[0x0][0x8e0] ;  /* 0x00023800ff057b82 */ /* 0x000eb00000000800 */
[----:B------:R-:W3:Y:S01]  /*2bbf0*/  LDC R9, c[0x0][0x8b8] ;  /* 0x00022e00ff097b82 */ /* 0x000ee20000000800 */
[----:B-1----:R-:W-:-:S07]  /*2bc00*/  SHF.R.U64 R4, R2, R4, R3 ;  /* 0x0000000402047219 */ /* 0x002fce0000001203 */
[----:B------:R-:W1:Y:S01]  /*2bc10*/  LDC R2, c[0x0][0x8a8] ;  /* 0x00022a00ff027b82 */ /* 0x000e620000000800 */
[----:B------:R-:W-:-:S05]  /*2bc20*/  LOP3.LUT R3, R12, R14, RZ, 0xc0, !PT ;  /* 0x0000000e0c037212 */ /* 0x000fca00078ec0ff */
[----:B------:R-:W-:Y:S01]  /*2bc30*/  IMAD R8, R16, R4, R3 ;  /* 0x0000000410087224 */ /* 0x000fe200078e0203 */
[----:B------:R-:W-:-:S05]  /*2bc40*/  IADD3 R4, -R4, RZ, RZ ;  /* 0x000000ff04047210 */ /* 0x000fca0007ffe1ff */
[----:B--2---:R-:W-:Y:S01]  /*2bc50*/  IMAD R13, R4, R5, R13 ;  /* 0x00000005040d7224 */ /* 0x004fe200078e020d */
[----:B------:R-:W-:Y:S01]  /*2bc60*/  LOP3.LUT R4, R11, R17, RZ, 0xc0, !PT ;  /* 0x000000110b047212 */ /* 0x000fe200078ec0ff */
[----:B---3--:R-:W-:-:S04]  /*2bc70*/  IMAD R7, R8, R9, R7 ;  /* 0x0000000908077224 */ /* 0x008fc800078e0207 */
[----:B-1----:R-:W-:-:S05]  /*2bc80*/  IMAD R4, R13, R2, R4 ;  /* 0x000000020d047224 */ /* 0x002fca00078e0204 */
[----:B------:R-:W-:Y:S02]  /*2bc90*/  SEL R2, R4, R7, !P2 ;  /* 0x0000000704027207 */ /* 0x000fe40005000000 */
[----:B------:R-:W-:Y:S02]  /*2bca0*/  SEL R3, R7, R4, !P2 ;  /* 0x0000000407037207 */ /* 0x000fe40005000000 */
[----:B------:R-:W-:-:S07]  /*2bcb0*/  MOV R4, 0x1 ;  /* 0x0000000100047802 */ /* 0x000fce0000000f00 */
.L_x_1097:
[----:B------:R-:W-:-:S13]  /*2bcc0*/  LOP3.LUT P0, RZ, R4, 0xff, RZ, 0xc0, !PT ;  /* 0x000000ff04ff7812 */ /* 0x000fda000780c0ff */
[----:B------:R-:W-:Y:S05]  /*2bcd0*/  @P0 BRA `(.L_x_1100) ;  /* 0xffffffdc00e40947 */ /* 0x000fea000383ffff */
.L_x_996:
[----:B------:R-:W-:-:S13]  /*2bce0*/  ELECT P0, URZ, PT ;  /* 0x00000000003f782f */ /* 0x000fda0003800000 */
[----:B------:R-:W-:Y:S05]  /*2bcf0*/  @!P0 BRA `(.L_x_14) ;  /* 0x0000001000588947 */ /* 0x000fea0003800000 */
[----:B------:R-:W-:-:S06]  /*2bd00*/  ULOP3.LUT UR4, UR59, 0x2, URZ, 0xfc, !UPT ;  /* 0x000000023b047892 */ /* 0x000fcc000f8efc3f */
[----:B------:R-:W-:-:S04]  /*2bd10*/  MOV R0, UR4 ;  /* 0x0000000400007c02 */ /* 0x000fc80008000f00 */
[----:B------:R-:W-:-:S13]  /*2bd20*/  ISETP.NE.AND P1, PT, R0, 0x3, PT ;  /* 0x000000030000780c */ /* 0x000fda0003f25270 */
[----:B------:R-:W-:Y:S05]  /*2bd30*/  @!P1 BRA `(.L_x_1101) ;  /* 0x0000000000049947 */ /* 0x000fea0003800000 */
[----:B--2---:R-:W-:Y:S01]  /*2bd40*/  BPT.TRAP 0x1 ;  /* 0x000000040000795c */ /* 0x004fe20000300000 */
.L_x_1101:
[----:B------:R-:W-:Y:S02]  /*2bd50*/  MOV R0, 0x400 ;  /* 0x0000040000007802 */ /* 0x000fe40000000f00 */
[----:B--2---:R-:W-:Y:S02]  /*2bd60*/  MOV R3, UR45 ;  /* 0x0000002d00037c02 */ /* 0x004fe40008000f00 */
[----:B------:R-:W-:Y:S02]  /*2bd70*/  MOV R2, 0x1 ;  /* 0x0000000100027802 */ /* 0x000fe40000000f00 */
[----:B------:R-:W-:Y:S02]  /*2bd80*/  LEA R0, R3, R0, 0x18 ;  /* 0x0000000003007211 */ /* 0x000fe400078ec0ff */
[----:B------:R-:W-:-:S04]  /*2bd90*/  SHF.L.U32 R3, R2, 0x1f, RZ ;  /* 0x0000001f02037819 */ /* 0x000fc800000006ff */
[----:B------:R-:W2:Y:S02]  /*2bda0*/  SYNCS.PHASECHK.TRANS64.TRYWAIT P0, [R0+URZ+0x50], R3 ;  /* 0x00005003000075a7 */ /* 0x000ea4000800017f */
[----:B--2---:R-:W-:Y:S05]  /*2bdb0*/  @!P0 BRA `(.L_x_1102) ;  /* 0x0000001c00388947 */ /* 0x004fea0003800000 */
.L_x_1158:
[----:B------:R-:W-:Y:S05]  /*2bdc0*/  @!P1 BRA `(.L_x_1103) ;  /* 0x0000000000049947 */ /* 0x000fea0003800000 */
[----:B------:R-:W-:Y:S01]  /*2bdd0*/  BPT.TRAP 0x1 ;  /* 0x000000040000795c */ /* 0x000fe20000300000 */
.L_x_1103:
[----:B------:R-:W4:Y:S02]  /*2bde0*/  SYNCS.PHASECHK.TRANS64.TRYWAIT P0, [R0+URZ+0x58], R3 ;  /* 0x00005803000075a7 */ /* 0x000f24000800017f */
[----:B----4-:R-:W-:Y:S05]  /*2bdf0*/  @!P0 BRA `(.L_x_1104) ;  /* 0x0000001c003c8947 */ /* 0x010fea0003800000 */
.L_x_1159:
[----:B------:R-:W-:Y:S05]  /*2be00*/  @!P1 BRA `(.L_x_1105) ;  /* 0x0000000000049947 */ /* 0x000fea0003800000 */
[----:B------:R-:W-:Y:S01]  /*2be10*/  BPT.TRAP 0x1 ;  /* 0x000000040000795c */ /* 0x000fe20000300000 */
.L_x_1105:
[----:B------:R-:W1:Y:S02]  /*2be20*/  SYNCS.PHASECHK.TRANS64.TRYWAIT P0, [R0+URZ+0x60], R3 ;  /* 0x00006003000075a7 */ /* 0x000e64000800017f */
[----:B-1----:R-:W-:Y:S05]  /*2be30*/  @!P0 BRA `(.L_x_1106) ;  /* 0x0000001c00408947 */ /* 0x002fea0003800000 */
.L_x_1160:
[----:B------:R-:W-:Y:S05]  /*2be40*/  @!P1 BRA `(.L_x_1107) ;  /* 0x0000000000049947 */ /* 0x000fea0003800000 */
[----:B------:R-:W-:Y:S01]  /*2be50*/  BPT.TRAP 0x1 ;  /* 0x000000040000795c */ /* 0x000fe20000300000 */
.L_x_1107:
[----:B--2-4-:R-:W-:-:S05]  /*2be60*/  IMAD.MOV.U32 R3, RZ, RZ, 0x1 ;  /* 0x00000001ff037424 */ /* 0x014fca00078e00ff */
[----:B------:R-:W-:-:S07]  /*2be70*/  SHF.L.U32 R3, R3, 0x1f, RZ ;  /* 0x0000001f03037819 */ /* 0x000fce00000006ff */
.L_x_1108:
[----:B-1----:R1:W2:Y:S02]  /*2be80*/  SYNCS.PHASECHK.TRANS64.TRYWAIT P0, [R0+URZ+0x68], R3 ;  /* 0x00006803000075a7 */ /* 0x0022a4000800017f */
[----:B--2---:R-:W-:Y:S05]  /*2be90*/  @!P0 NANOSLEEP.SYNCS 0x989680 ;  /* 0x009896800000895d */ /* 0x004fea0003900000 */
[----:B------:R-:W2:Y:S02]  /*2bea0*/  @!P0 SYNCS.PHASECHK.TRANS64 P0, [R0+URZ+0x68], R3 ;  /* 0x00006803000085a7 */ /* 0x000ea4000800007f */
[----:B--2---:R-:W-:Y:S05]  /*2beb0*/  @P0 BRA `(.L_x_14) ;  /* 0x0000000c00e80947 */ /* 0x004fea0003800000 */
[----:B------:R-:W-:Y:S05]  /*2bec0*/  BRA `(.L_x_1108) ;  /* 0xfffffffc00ec7947 */ /* 0x000fea000383ffff */
.L_x_991:
[----:B------:R-:W-:Y:S02]  /*2bed0*/  LOP3.LUT P0, RZ, R6, 0xff, RZ, 0xc0, !PT ;  /* 0x000000ff06ff7812 */ /* 0x000fe4000780c0ff */
[----:B------:R-:W-:Y:S02]  /*2bee0*/  MOV R0, 0x1 ;  /* 0x0000000100007802 */ /* 0x000fe40000000f00 */
[----:B------:R-:W-:-:S09]  /*2bef0*/  MOV R7, RZ ;  /* 0x000000ff00077202 */ /* 0x000fd20000000f00 */
[----:B------:R-:W-:Y:S05]  /*2bf00*/  @!P0 BRA `(.L_x_1109) ;  /* 0x0000000c00408947 */ /* 0x000fea0003800000 */
[----:B------:R-:W1:Y:S01]  /*2bf10*/  LDC R0, c[0x0][0x28c] ;  /* 0x0000a300ff007b82 */ /* 0x000e620000000800 */
[----:B------:R-:W-:Y:S01]  /*2bf20*/  ULDC UR7, c[0x0][0x900] ;  /* 0x0002400000077ab9 */ /* 0x000fe20000000800 */
[----:B------:R-:W-:Y:S01]  /*2bf30*/  UMOV UR8, 0xffffffff ;  /* 0xffffffff00087882 */ /* 0x000fe20000000000 */
[----:B------:R-:W-:Y:S01]  /*2bf40*/  BSSY B0, `(.L_x_1109) ;  /* 0x00000cc000007945 */ /* 0x000fe20003800000 */
[----:B--2---:R-:W-:Y:S01]  /*2bf50*/  USHF.L.U32 UR4, UR45, 0x7, URZ ;  /* 0x000000072d047899 */ /* 0x004fe2000800063f */
[----:B------:R-:W-:Y:S01]  /*2bf60*/  MOV R9, 0x1 ;  /* 0x0000000100097802 */ /* 0x000fe20000000f00 */
[----:B------:R-:W-:Y:S01]  /*2bf70*/  USHF.L.U32 UR5, UR45, 0xd, URZ ;  /* 0x0000000d2d057899 */ /* 0x000fe2000800063f */
[----:B------:R-:W-:Y:S01]  /*2bf80*/  IMAD.MOV.U32 R7, RZ, RZ, RZ ;  /* 0x000000ffff077224 */ /* 0x000fe200078e00ff */
[----:B------:R-:W-:Y:S01]  /*2bf90*/  USHF.L.U32 UR8, UR8, UR7, URZ ;  /* 0x0000000708087299 */ /* 0x000fe2000800063f */
[----:B------:R-:W-:Y:S01]  /*2bfa0*/  ULDC UR6, c[0x0][0x8a8] ;  /* 0x00022a0000067ab9 */ /* 0x000fe20000000800 */
[----:B------:R-:W-:Y:S01]  /*2bfb0*/  UMOV UR9, 0x1 ;  /* 0x0000000100097882 */ /* 0x000fe20000000000 */
[----:B------:R-:W-:-:S02]  /*2bfc0*/  ULOP3.LUT UR21, UR37, 0x2, URZ, 0xfc, !UPT ;  /* 0x0000000225157892 */ /* 0x000fc4000f8efc3f */
[----:B------:R-:W-:Y:S02]  /*2bfd0*/  ULOP3.LUT UR4, UR4, 0x80, URZ, 0xc0, !UPT ;  /* 0x0000008004047892 */ /* 0x000fe4000f8ec03f */
[----:B------:R-:W-:Y:S02]  /*2bfe0*/  ULOP3.LUT UR5, UR5, 0x2000, URZ, 0xc0, !UPT ;  /* 0x0000200005057892 */ /* 0x000fe4000f8ec03f */
[----:B------:R-:W-:Y:S02]  /*2bff0*/  UIADD3 UR6, UR6, -0x1, URZ ;  /* 0xffffffff06067890 */ /* 0x000fe4000fffe03f */
[----:B------:R-:W-:Y:S02]  /*2c000*/  USHF.L.U32 UR7, UR9, UR7, URZ ;  /* 0x0000000709077299 */ /* 0x000fe4000800063f */
[----:B------:R-:W-:Y:S01]  /*2c010*/  ULOP3.LUT UR13, URZ, UR8, URZ, 0x33, !UPT ;  /* 0x000000083f0d7292 */ /* 0x000fe2000f8e333f */
[----:B-1----:R-:W-:Y:S01]  /*2c020*/  IADD3 R0, R0, 0x3f, RZ ;  /* 0x0000003f00007810 */ /* 0x002fe20007ffe0ff */
[----:B------:R-:W-:-:S03]  /*2c030*/  ULDC.64 UR22, c[0x0][0x198] ;  /* 0x0000660000167ab9 */ /* 0x000fc60000000a00 */
[----:B------:R-:W-:-:S04]  /*2c040*/  SHF.R.S32.HI R5, RZ, 0x1f, R0 ;  /* 0x0000001fff057819 */ /* 0x000fc80000011400 */
[----:B------:R-:W-:Y:S02]  /*2c050*/  LEA.HI R5, R5, R0, RZ, 0x6 ;  /* 0x0000000005057211 */ /* 0x000fe400078f30ff */
[----:B------:R-:W-:Y:S02]  /*2c060*/  MOV R0, 0x1 ;  /* 0x0000000100007802 */ /* 0x000fe40000000f00 */
[----:B------:R-:W-:-:S04]  /*2c070*/  SHF.R.S32.HI R6, RZ, 0x6, R5 ;  /* 0x00000006ff067819 */ /* 0x000fc80000011405 */
[----:B------:R-:W-:-:S07]  /*2c080*/  IADD3 R16, R6, 0x1, RZ ;  /* 0x0000000106107810 */ /* 0x000fce0007ffe0ff */
.L_x_1120:
[----:B------:R-:W-:-:S03]  /*2c090*/  UMOV UR8, 0xffffffff ;  /* 0xffffffff00087882 */ /* 0x000fc60000000000 */
[----:B------:R-:W-:Y:S05]  /*2c0a0*/  BRA.DIV UR8, `(.L_x_1110) ;  /* 0x0000001a08b87947 */ /* 0x000fea000b800000 */
[----:B------:R-:W-:-:S13]  /*2c0b0*/  ELECT P6, URZ, PT ;  /* 0x00000000003f782f */ /* 0x000fda00038c0000 */
.L_x_1163:
[----:B------:R-:W1:Y:S01]  /*2c0c0*/  LDC R4, c[0x0][0x28c] ;  /* 0x0000a300ff047b82 */ /* 0x000e620000000800 */
[----:B------:R-:W-:Y:S01]  /*2c0d0*/  BSSY B1, `(.L_x_1111) ;  /* 0x000003a000017945 */ /* 0x000fe20003800000 */
[----:B-1----:R-:W-:-:S13]  /*2c0e0*/  ISETP.LT.OR P6, PT, R4, 0x1, !P6 ;  /* 0x000000010400780c */ /* 0x002fda00077c1670 */
[----:B------:R-:W-:Y:S05]  /*2c0f0*/  @P6 BRA `(.L_x_1112) ;  /* 0x0000000000dc6947 */ /* 0x000fea0003800000 */
[----:B------:R-:W-:Y:S01]  /*2c100*/  SHF.L.U32 R5, R3, 0x8, RZ ;  /* 0x0000000803057819 */ /* 0x000fe200000006ff */
[----:B------:R-:W-:Y:S01]  /*2c110*/  IMAD.MOV.U32 R8, RZ, RZ, R7 ;  /* 0x000000ffff087224 */ /* 0x000fe200078e0007 */
[----:B------:R-:W-:Y:S02]  /*2c120*/  LEA R2, R2, UR4, 0x8 ;  /* 0x0000000402027c11 */ /* 0x000fe4000f8e40ff */
[----:B------:R-:W-:Y:S02]  /*2c130*/  MOV R14, RZ ;  /* 0x000000ff000e7202 */ /* 0x000fe40000000f00 */
[----:B------:R-:W-:Y:S02]  /*2c140*/  MOV R4, R16 ;  /* 0x0000001000047202 */ /* 0x000fe40000000f00 */
[----:B------:R-:W-:-:S07]  /*2c150*/  MOV R3, R0 ;  /* 0x0000000000037202 */ /* 0x000fce0000000f00 */
.L_x_1115:
[----:B------:R-:W1:Y:S01]  /*2c160*/  S2R R12, SR_CgaCtaId ;  /* 0x00000000000c7919 */ /* 0x000e620000008800 */
[----:B------:R-:W-:Y:S01]  /*2c170*/  MOV R13, 0x400 ;  /* 0x00000400000d7802 */ /* 0x000fe20000000f00 */
[----:B------:R-:W2:Y:S03]  /*2c180*/  S2R R15, SR_TID.X ;  /* 0x00000000000f7919 */ /* 0x000ea60000002100 */
[----:B-1----:R-:W-:Y:S02]  /*2c190*/  LEA R13, R12, R13, 0x18 ;  /* 0x0000000d0c0d7211 */ /* 0x002fe400078ec0ff */
[----:B------:R-:W-:Y:S02]  /*2c1a0*/  SHF.L.U32 R12, R3, 0x1f, RZ ;  /* 0x0000001f030c7819 */ /* 0x000fe400000006ff */
[----:B------:R-:W-:Y:S02]  /*2c1b0*/  LEA R11, R8, R13, 0x3 ;  /* 0x0000000d080b7211 */ /* 0x000fe400078e18ff */
[----:B--2---:R-:W-:-:S02]  /*2c1c0*/  LOP3.LUT P1, RZ, R15, 0x7f, RZ, 0xc0, !PT ;  /* 0x0000007f0fff7812 */ /* 0x004fc4000782c0ff */
[----:B------:R-:W1:Y:S02]  /*2c1d0*/  SYNCS.PHASECHK.TRANS64.TRYWAIT P0, [R11+URZ+0x18], R12 ;  /* 0x0000180c0b0075a7 */ /* 0x000e64000800017f */
[----:B-1----:R-:W-:Y:S09]  /*2c1e0*/  @!P0 BRA `(.L_x_1113) ;  /* 0x0000001800888947 */ /* 0x002ff20003800000 */
.L_x_1164:
[----:B-1----:R-:W1:Y:S01]  /*2c1f0*/  @!P1 LDC R12, c[0x0][0x500] ;  /* 0x00014000ff0c9b82 */ /* 0x002e620000000800 */
[----:B------:R-:W-:-:S04]  /*2c200*/  UPRMT UR8, UR21, 0x9910, URZ ;  /* 0x0000991015087896 */ /* 0x000fc8000800003f */
[----:B------:R-:W-:-:S06]  /*2c210*/  UISETP.NE.AND UP0, UPT, UR8, 0x2, UPT ;  /* 0x000000020800788c */ /* 0x000fcc000bf05270 */
[----:B------:R-:W-:Y:S01]  /*2c220*/  PLOP3.LUT P0, PT, PT, PT, UP0, 0x80, 0x0 ;  /* 0x000000000000781c */ /* 0x000fe20003f0f008 */
[----:B-1----:R1:W-:-:S12]  /*2c230*/  @!P1 SYNCS.ARRIVE.TRANS64 RZ, [R11+URZ], R12 ;  /* 0x0000000c0bff99a7 */ /* 0x0023d8000800003f */
[----:B------:R-:W-:Y:S05]  /*2c240*/  @P0 BRA `(.L_x_1114) ;  /* 0x0000000000040947 */ /* 0x000fea0003800000 */
[----:B------:R-:W-:Y:S01]  /*2c250*/  BPT.TRAP 0x1 ;  /* 0x000000040000795c */ /* 0x000fe20000300000 */
.L_x_1114:
[-C--:B-1----:R-:W-:Y:S01]  /*2c260*/  LEA R12, R8, R13.reuse, 0xf ;  /* 0x0000000d080c7211 */ /* 0x082fe200078e78ff */
[----:B------:R-:W-:Y:S01]  /*2c270*/  UIADD3 UR14, UP0, UR22, 0xf0, URZ ;  /* 0x000000f0160e7890 */ /* 0x000fe2000ff1e03f */
[----:B------:R-:W-:Y:S01]  /*2c280*/  R2UR UR19, R5 ;  /* 0x00000000051372ca */ /* 0x000fe200000e0000 */
[----:B------:R-:W-:Y:S01]  /*2c290*/  UIADD3 UR24, UP1, UR22, 0x1f0, URZ ;  /* 0x000001f016187890 */ /* 0x000fe2000ff3e03f */
[----:B------:R-:W-:Y:S01]  /*2c2a0*/  R2UR UR8, R12 ;  /* 0x000000000c0872ca */ /* 0x000fe200000e0000 */
[----:B------:R-:W-:Y:S01]  /*2c2b0*/  UIADD3.X UR15, URZ, UR23, URZ, UP0, !UPT ;  /* 0x000000173f0f7290 */ /* 0x000fe200087fe43f */
[----:B------:R-:W-:Y:S01]  /*2c2c0*/  LEA R12, R8, UR5, 0xe ;  /* 0x00000005080c7c11 */ /* 0x000fe2000f8e70ff */
[----:B------:R-:W-:Y:S01]  /*2c2d0*/  UIADD3.X UR25, URZ, UR23, URZ, UP1, !UPT ;  /* 0x000000173f197290 */ /* 0x000fe20008ffe43f */
[----:B------:R-:W-:Y:S01]  /*2c2e0*/  R2UR UR9, R11 ;  /* 0x000000000b0972ca */ /* 0x000fe200000e0000 */
[----:B------:R-:W-:Y:S01]  /*2c2f0*/  UMOV UR16, 0x0 ;  /* 0x0000000000107882 */ /* 0x000fe20000000000 */
[----:B------:R-:W-:Y:S01]  /*2c300*/  LEA R12, R12, R13, 0x1 ;  /* 0x0000000d0c0c7211 */ /* 0x000fe200078e08ff */
[----:B------:R-:W-:Y:S01]  /*2c310*/  UMOV UR17, 0x10000000 ;  /* 0x1000000000117882 */ /* 0x000fe20000000000 */
[----:B------:R-:W-:Y:S01]  /*2c320*/  R2UR UR10, R14 ;  /* 0x000000000e0a72ca */ /* 0x000fe200000e0000 */
[----:B------:R-:W-:Y:S01]  /*2c330*/  UMOV UR26, 0x30000 ;  /* 0x00030000001a7882 */ /* 0x000fe20000000000 */
[----:B------:R-:W-:Y:S01]  /*2c340*/  R2UR UR11, R12 ;  /* 0x000000000c0b72ca */ /* 0x000fe200000e0000 */
[----:B------:R-:W-:Y:S01]  /*2c350*/  VIADD R14, R14, 0x40 ;  /* 0x000000400e0e7836 */ /* 0x000fe20000000000 */
[----:B------:R-:W-:Y:S01]  /*2c360*/  R2UR UR12, R10 ;  /* 0x000000000a0c72ca */ /* 0x000fe200000e0000 */
[----:B------:R-:W-:Y:S01]  /*2c370*/  UIADD3 UR8, UR8, 0x8400, URZ ;  /* 0x0000840008087890 */ /* 0x000fe2000fffe03f */
[----:B------:R-:W-:-:S02]  /*2c380*/  IADD3 R4, R4, -0x1, RZ ;  /* 0xffffffff04047810 */ /* 0x000fc40007ffe0ff */
[----:B------:R-:W-:Y:S02]  /*2c390*/  R2UR UR20, R2 ;  /* 0x00000000021472ca */ /* 0x000fe400000e0000 */
[----:B------:R-:W-:Y:S02]  /*2c3a0*/  ISETP.GT.AND P1, PT, R4, 0x1, PT ;  /* 0x000000010400780c */ /* 0x000fe40003f24270 */
[----:B------:R-:W-:-:S03]  /*2c3b0*/  IADD3 R8, R8, 0x1, RZ ;  /* 0x0000000108087810 */ /* 0x000fc60007ffe0ff */
[----:B------:R-:W-:Y:S01]  /*2c3c0*/  UIADD3 UR18, UR11, 0x20400, URZ ;  /* 0x000204000b127890 */ /* 0x000fe2000fffe03f */
[C---:B------:R-:W-:Y:S02]  /*2c3d0*/  ISETP.NE.AND P0, PT, R8.reuse, 0x3, PT ;  /* 0x000000030800780c */ /* 0x040fe40003f05270 */
[----:B------:R-:W-:Y:S02]  /*2c3e0*/  UMOV UR11, UR19 ;  /* 0x00000013000b7c82 */ /* 0x000fe40008000000 */
[----:B------:R1:W-:Y:S01]  /*2c3f0*/  UTMALDG.3D [UR8], [UR14], desc[UR16] ;  /* 0x000010080e0075b4 */ /* 0x0003e20008011000 */
[----:B------:R-:W-:Y:S02]  /*2c400*/  SEL R12, RZ, 0x1, P0 ;  /* 0x00000001ff0c7807 */ /* 0x000fe40000000000 */
[----:B------:R-:W-:Y:S02]  /*2c410*/  SEL R8, R8, RZ, P0 ;  /* 0x000000ff08087207 */ /* 0x000fe40000000000 */
[----:B------:R-:W-:Y:S01]  /*2c420*/  LOP3.LUT R3, R3, R12, RZ, 0x3c, !PT ;  /* 0x0000000c03037212 */ /* 0x000fe200078e3cff */
[----:B-1----:R-:W-:Y:S01]  /*2c430*/  UMOV UR8, UR18 ;  /* 0x0000001200087c82 */ /* 0x002fe20008000000 */
[----:B------:R-:W-:-:S02]  /*2c440*/  UMOV UR11, UR20 ;  /* 0x00000014000b7c82 */ /* 0x000fc40008000000 */
[----:B------:R1:W-:Y:S02]  /*2c450*/  UTMALDG.3D.MULTICAST [UR8], [UR24], UR26, desc[UR16] ;  /* 0x00001008180073b4 */ /* 0x0003e4000801181a */
[----:B-1----:R-:W-:Y:S05]  /*2c460*/  @P1 BRA `(.L_x_1115) ;  /* 0xfffffffc003c1947 */ /* 0x002fea000383ffff */
.L_x_1112:
[----:B------:R-:W-:Y:S05]  /*2c470*/  BSYNC B1 ;  /* 0x0000000000017941 */ /* 0x000fea0003800000 */
.L_x_1111:
[----:B------:R-:W2:Y:S01]  /*2c480*/  LDL.LU R13, [R1+0x208] ;  /* 0x00020800010d7983 */ /* 0x000ea20000300800 */
[----:B------:R-:W-:Y:S01]  /*2c490*/  LOP3.LUT P0, RZ, R9, 0xff, RZ, 0xc0, !PT ;  /* 0x000000ff09ff7812 */ /* 0x000fe2000780c0ff */
[----:B------:R-:W-:Y:S02]  /*2c4a0*/  ULDC.64 UR8, c[0x0][0x8f8] ;  /* 0x00023e0000087ab9 */ /* 0x000fe40000000a00 */
[----:B------:R-:W3:Y:S01]  /*2c4b0*/  LDL.LU R12, [R1+0x204] ;  /* 0x00020400010c7983 */ /* 0x000ee20000300800 */
[C---:B------:R-:W-:Y:S01]  /*2c4c0*/  IADD3 R4, R6.reuse, R7, RZ ;  /* 0x0000000706047210 */ /* 0x040fe20007ffe0ff */
[----:B------:R-:W-:Y:S01]  /*2c4d0*/  BSSY B1, `(.L_x_1116) ;  /* 0x0000070000017945 */ /* 0x000fe20003800000 */
[----:B------:R-:W-:Y:S02]  /*2c4e0*/  ISETP.GE.U32.AND P1, PT, R6, 0x3, PT ;  /* 0x000000030600780c */ /* 0x000fe40003f26070 */
[----:B------:R-:W-:Y:S02]  /*2c4f0*/  MOV R10, 0xffffffff ;  /* 0xffffffff000a7802 */ /* 0x000fe40000000f00 */
[----:B------:R-:W-:-:S03]  /*2c500*/  PRMT R9, RZ, 0x7610, R9 ;  /* 0x00007610ff097816 */ /* 0x000fc60000000009 */
[----:B------:R-:W1:Y:S01]  /*2c510*/  @P0 S2R R3, SR_CgaCtaId ;  /* 0x0000000000030919 */ /* 0x000e620000008800 */
[----:B------:R-:W-:-:S04]  /*2c520*/  @P0 MOV R2, 0x400 ;  /* 0x0000040000020802 */ /* 0x000fc80000000f00 */
[----:B-1----:R-:W-:-:S04]  /*2c530*/  @P0 LEA R2, R3, R2, 0x18 ;  /* 0x0000000203020211 */ /* 0x002fc800078ec0ff */
[----:B------:R1:W-:Y:S01]  /*2c540*/  @P0 SYNCS.ARRIVE.TRANS64.A1T0 RZ, [R2+URZ+0x78], RZ ;  /* 0x000078ff02ff09a7 */ /* 0x0003e2000810003f */
[----:B------:R-:W-:-:S04]  /*2c550*/  ISETP.GT.U32.AND P0, PT, R4, 0x2, PT ;  /* 0x000000020400780c */ /* 0x000fc80003f04070 */
[----:B------:R-:W-:Y:S01]  /*2c560*/  ISETP.LT.U32.AND P0, PT, R6, 0x3, P0 ;  /* 0x000000030600780c */ /* 0x000fe20000701070 */
[----:B-1----:R-:W-:Y:S01]  /*2c570*/  IMAD.WIDE.U32 R2, R4, -0x55555555, RZ ;  /* 0xaaaaaaab04027825 */ /* 0x002fe200078e00ff */
[----:B------:R-:W-:-:S04]  /*2c580*/  MOV R2, 0xffffffff ;  /* 0xffffffff00027802 */ /* 0x000fc80000000f00 */
[----:B------:R-:W-:Y:S02]  /*2c590*/  SHF.R.U32.HI R5, RZ, 0x1, R3 ;  /* 0x00000001ff057819 */ /* 0x000fe40000011603 */
[----:B------:R-:W-:-:S03]  /*2c5a0*/  SEL R3, RZ, 0x1, !P0 ;  /* 0x00000001ff037807 */ /* 0x000fc60004000000 */
[--C-:B------:R-:W-:Y:S01]  /*2c5b0*/  IMAD R7, R5, -0x3, R4.reuse ;  /* 0xfffffffd05077824 */ /* 0x100fe200078e0204 */
[----:B------:R-:W-:Y:S02]  /*2c5c0*/  LOP3.LUT R0, R0, R3, RZ, 0x3c, !PT ;  /* 0x0000000300007212 */ /* 0x000fe400078e3cff */
[----:B------:R-:W-:Y:S02]  /*2c5d0*/  MOV R3, 0xffffffff ;  /* 0xffffffff00037802 */ /* 0x000fe40000000f00 */
[----:B------:R-:W-:Y:S02]  /*2c5e0*/  @P1 LOP3.LUT R0, R0, 0x1, R5, 0x78, !PT ;  /* 0x0000000100001812 */ /* 0x000fe400078e7805 */
[----:B------:R-:W-:Y:S02]  /*2c5f0*/  PRMT R4, RZ, 0x7610, R4 ;  /* 0x00007610ff047816 */ /* 0x000fe40000000004 */
[----:B---3--:R-:W-:-:S04]  /*2c600*/  IADD3 R12, P0, R12, UR54, RZ ;  /* 0x000000360c0c7c10 */ /* 0x008fc8000ff1e0ff */
[----:B--2---:R-:W-:Y:S01]  /*2c610*/  IADD3.X R13, R13, UR53, RZ, P0, !PT ;  /* 0x000000350d0d7c10 */ /* 0x004fe200087fe4ff */
        /* <DEDUP_REMOVED lines=8> */
[----:B------:R-:W-:Y:S01]  /*2c6a0*/  ULDC UR11, c[0x0][0x8d8] ;  /* 0x00023600000b7ab9 */ /* 0x000fe20000000800 */
[----:B------:R-:W3:Y:S05]  /*2c6b0*/  S2R R2, SR_CTAID.Y ;  /* 0x0000000000027919 */ /* 0x000eea0000002600 */
[----:B------:R-:W4:Y:S08]  /*2c6c0*/  LDC R5, c[0x0][0x144] ;  /* 0x00005100ff057b82 */ /* 0x000f300000000800 */
[----:B------:R-:W5:Y:S01]  /*2c6d0*/  LDC R11, c[0x0][0x148] ;  /* 0x00005200ff0b7b82 */ /* 0x000f620000000800 */
[----:B--2---:R-:W-:-:S02]  /*2c6e0*/  ISETP.NE.AND P2, PT, R15, 0x1, PT ;  /* 0x000000010f00780c */ /* 0x004fc40003f45270 */
[----:B-1----:R-:W-:Y:S02]  /*2c6f0*/  I2FP.F32.U32 R3, R8 ;  /* 0x0000000800037245 */ /* 0x002fe40000201000 */
[----:B---3--:R-:W-:-:S03]  /*2c700*/  I2FP.F32.U32 R4, R2 ;  /* 0x0000000200047245 */ /* 0x008fc60000201000 */
[----:B------:R-:W-:Y:S01]  /*2c710*/  FMUL R3, R3, UR8 ;  /* 0x0000000803037c20 */ /* 0x000fe20008400000 */
[----:B------:R-:W-:Y:S02]  /*2c720*/  ULDC UR8, c[0x0][0x154] ;  /* 0x0000550000087ab9 */ /* 0x000fe40000000800 */
[----:B------:R-:W-:Y:S01]  /*2c730*/  FMUL R10, R4, UR8 ;  /* 0x00000008040a7c20 */ /* 0x000fe20008400000 */
[----:B------:R-:W-:Y:S02]  /*2c740*/  ULDC.64 UR8, c[0x0][0x8d0] ;  /* 0x0002340000087ab9 */ /* 0x000fe40000000a00 */
[----:B------:R-:W1:Y:S01]  /*2c750*/  F2I.U32.TRUNC.NTZ R3, R3 ;  /* 0x0000000300037305 */ /* 0x000e62000020f000 */
[----:B------:R-:W-:-:S04]  /*2c760*/  ISETP.NE.U32.AND P0, PT, RZ, UR8, PT ;  /* 0x00000008ff007c0c */ /* 0x000fc8000bf05070 */
[----:B------:R-:W-:-:S03]  /*2c770*/  ISETP.NE.AND.EX P0, PT, RZ, UR9, PT, P0 ;  /* 0x00000009ff007c0c */ /* 0x000fc6000bf05300 */
[----:B------:R-:W2:Y:S01]  /*2c780*/  F2I.U32.TRUNC.NTZ R10, R10 ;  /* 0x0000000a000a7305 */ /* 0x000ea2000020f000 */
[----:B-1----:R-:W-:Y:S02]  /*2c790*/  IADD3 R4, -R3, RZ, RZ ;  /* 0x000000ff03047210 */ /* 0x002fe40007ffe1ff */
[----:B------:R-:W-:-:S03]  /*2c7a0*/  MOV R3, R13 ;  /* 0x0000000d00037202 */ /* 0x000fc60000000f00 */
[----:B----4-:R-:W-:Y:S02]  /*2c7b0*/  IMAD R8, R5, R4, R8 ;  /* 0x0000000405087224 */ /* 0x010fe400078e0208 */
[----:B--2---:R-:W-:-:S04]  /*2c7c0*/  IMAD.MOV R4, RZ, RZ, -R10 ;  /* 0x000000ffff047224 */ /* 0x004fc800078e0a0a */
[----:B-----5:R-:W-:Y:S01]  /*2c7d0*/  @P2 IMAD R8, R11, R4, R2 ;  /* 0x000000040b082224 */ /* 0x020fe200078e0202 */
[----:B------:R-:W-:Y:S01]  /*2c7e0*/  MOV R2, R12 ;  /* 0x0000000c00027202 */ /* 0x000fe20000000f00 */
[----:B------:R-:W-:Y:S06]  /*2c7f0*/  @!P0 BRA `(.L_x_1118) ;  /* 0x0000000000288947 */ /* 0x000fec0003800000 */
[----:B------:R-:W-:Y:S02]  /*2c800*/  ULDC UR10, c[0x0][0x8dc] ;  /* 0x00023700000a7ab9 */ /* 0x000fe40000000800 */
[----:B------:R-:W-:-:S04]  /*2c810*/  IADD3 R3, P0, R12, UR10, RZ ;  /* 0x0000000a0c037c10 */ /* 0x000fc8000ff1e0ff */
[----:B------:R-:W-:-:S05]  /*2c820*/  IADD3.X R11, RZ, R13, RZ, P0, !PT ;  /* 0x0000000dff0b7210 */ /* 0x000fca00007fe4ff */
[----:B------:R-:W-:-:S04]  /*2c830*/  IMAD.WIDE.U32 R4, R11, UR8, RZ ;  /* 0x000000080b047c25 */ /* 0x000fc8000f8e00ff */
[----:B------:R-:W-:-:S04]  /*2c840*/  IMAD.WIDE.U32 R4, P0, R3, UR9, R4 ;  /* 0x0000000903047c25 */ /* 0x000fc8000f800004 */
[----:B------:R-:W-:Y:S01]  /*2c850*/  IMAD.WIDE.U32 R2, R3, UR8, RZ ;  /* 0x0000000803027c25 */ /* 0x000fe2000f8e00ff */
[----:B------:R-:W-:-:S04]  /*2c860*/  MOV R2, R5 ;  /* 0x0000000500027202 */ /* 0x000fc80000000f00 */
[----:B------:R-:W-:Y:S02]  /*2c870*/  IADD3 RZ, P1, R3, R4, RZ ;  /* 0x0000000403ff7210 */ /* 0x000fe40007f3e0ff */
[----:B------:R-:W-:-:S03]  /*2c880*/  IADD3.X R3, RZ, RZ, RZ, P0, !PT ;  /* 0x000000ffff037210 */ /* 0x000fc600007fe4ff */
[----:B------:R-:W-:-:S08]  /*2c890*/  IMAD.WIDE.U32.X R2, R11, UR9, R2, P1 ;  /* 0x000000090b027c25 */ /* 0x000fd000088e0402 */
.L_x_1118:
[--C-:B------:R-:W-:Y:S01]  /*2c8a0*/  SHF.R.U64 R10, R2, UR11, R3.reuse ;  /* 0x0000000b020a7c19 */ /* 0x100fe20008001203 */
[----:B------:R-:W-:Y:S01]  /*2c8b0*/  ULDC.64 UR8, c[0x0][0x8c8] ;  /* 0x0002320000087ab9 */ /* 0x000fe20000000a00 */
[----:B------:R-:W-:Y:S01]  /*2c8c0*/  SHF.R.U32.HI R2, RZ, UR11, R3 ;  /* 0x0000000bff027c19 */ /* 0x000fe20008011603 */
[----:B------:R-:W-:Y:S01]  /*2c8d0*/  ULDC.64 UR10, c[0x0][0x8e8] ;  /* 0x00023a00000a7ab9 */ /* 0x000fe20000000a00 */
[----:B------:R-:W-:Y:S02]  /*2c8e0*/  IADD3 R11, P0, RZ, -R10, RZ ;  /* 0x8000000aff0b7210 */ /* 0x000fe40007f1e0ff */
[----:B------:R-:W-:-:S03]  /*2c8f0*/  MOV R3, R13 ;  /* 0x0000000d00037202 */ /* 0x000fc60000000f00 */
[----:B------:R-:W-:Y:S01]  /*2c900*/  IMAD.X R2, RZ, RZ, ~R2, P0 ;  /* 0x000000ffff027224 */ /* 0x000fe200000e0e02 */
[----:B------:R-:W-:-:S03]  /*2c910*/  ISETP.NE.U32.AND P0, PT, RZ, UR10, PT ;  /* 0x0000000aff007c0c */ /* 0x000fc6000bf05070 */
[----:B------:R-:W-:Y:S01]  /*2c920*/  IMAD R2, R2, UR8, RZ ;  /* 0x0000000802027c24 */ /* 0x000fe2000f8e02ff */
[----:B------:R-:W-:-:S03]  /*2c930*/  ISETP.NE.AND.EX P0, PT, RZ, UR11, PT, P0 ;  /* 0x0000000bff007c0c */ /* 0x000fc6000bf05300 */
[----:B------:R-:W-:Y:S01]  /*2c940*/  IMAD R5, R11, UR9, R2 ;  /* 0x000000090b057c24 */ /* 0x000fe2000f8e0202 */
[----:B------:R-:W-:-:S05]  /*2c950*/  MOV R2, R12 ;  /* 0x0000000c00027202 */ /* 0x000fca0000000f00 */
[----:B------:R-:W-:Y:S01]  /*2c960*/  IMAD.WIDE.U32 R2, R11, UR8, R2 ;  /* 0x000000080b027c25 */ /* 0x000fe2000f8e0002 */
[----:B------:R-:W-:-:S04]  /*2c970*/  ULDC UR8, c[0x0][0x8c0] ;  /* 0x0002300000087ab9 */ /* 0x000fc80000000800 */
[----:B------:R-:W-:-:S04]  /*2c980*/  IADD3 R3, R3, R5, RZ ;  /* 0x0000000503037210 */ /* 0x000fc80007ffe0ff */
[--C-:B------:R-:W-:Y:S02]  /*2c990*/  SHF.R.U64 R11, R2, UR8, R3.reuse ;  /* 0x00000008020b7c19 */ /* 0x100fe40008001203 */
[----:B------:R-:W-:Y:S01]  /*2c9a0*/  SHF.R.U32.HI R2, RZ, UR8, R3 ;  /* 0x00000008ff027c19 */ /* 0x000fe20008011603 */
[----:B------:R-:W-:-:S03]  /*2c9b0*/  ULDC UR8, c[0x0][0x8b0] ;  /* 0x00022c0000087ab9 */ /* 0x000fc60000000800 */
[--C-:B------:R-:W-:Y:S02]  /*2c9c0*/  SHF.R.U64 R12, R11, UR8, R2.reuse ;  /* 0x000000080b0c7c19 */ /* 0x100fe40008001202 */
[----:B------:R-:W-:Y:S01]  /*2c9d0*/  SHF.R.U32.HI R3, RZ, UR8, R2 ;  /* 0x00000008ff037c19 */ /* 0x000fe20008011602 */
[----:B------:R-:W-:-:S03]  /*2c9e0*/  ULDC UR8, c[0x0][0x900] ;  /* 0x0002400000087ab9 */ /* 0x000fc60000000800 */
[--C-:B------:R-:W-:Y:S02]  /*2c9f0*/  SHF.R.U64 R13, R12, UR8, R3.reuse ;  /* 0x000000080c0d7c19 */ /* 0x100fe40008001203 */
[----:B------:R-:W-:Y:S02]  /*2ca00*/  SHF.R.U32.HI R14, RZ, UR8, R3 ;  /* 0x00000008ff0e7c19 */ /* 0x000fe40008011603 */
[----:B------:R-:W-:Y:S02]  /*2ca10*/  MOV R2, R13 ;  /* 0x0000000d00027202 */ /* 0x000fe40000000f00 */
[----:B------:R-:W-:Y:S01]  /*2ca20*/  MOV R3, R14 ;  /* 0x0000000e00037202 */ /* 0x000fe20000000f00 */
[----:B------:R-:W-:Y:S06]  /*2ca30*/  @!P0 BRA `(.L_x_1119) ;  /* 0x0000000000288947 */ /* 0x000fec0003800000 */
[----:B------:R-:W-:Y:S02]  /*2ca40*/  ULDC UR8, c[0x0][0x8f4] ;  /* 0x00023d0000087ab9 */ /* 0x000fe40000000800 */
[----:B------:R-:W-:-:S05]  /*2ca50*/  IADD3 R3, P0, R13, UR8, RZ ;  /* 0x000000080d037c10 */ /* 0x000fca000ff1e0ff */
[----:B------:R-:W-:-:S04]  /*2ca60*/  IMAD.X R14, RZ, RZ, R14, P0 ;  /* 0x000000ffff0e7224 */ /* 0x000fc800000e060e */
[----:B------:R-:W-:-:S04]  /*2ca70*/  IMAD.WIDE.U32 R4, R14, UR10, RZ ;  /* 0x0000000a0e047c25 */ /* 0x000fc8000f8e00ff */
[----:B------:R-:W-:-:S04]  /*2ca80*/  IMAD.WIDE.U32 R4, P0, R3, UR11, R4 ;  /* 0x0000000b03047c25 */ /* 0x000fc8000f800004 */
[----:B------:R-:W-:Y:S01]  /*2ca90*/  IMAD.WIDE.U32 R2, R3, UR10, RZ ;  /* 0x0000000a03027c25 */ /* 0x000fe2000f8e00ff */
[----:B------:R-:W-:-:S04]  /*2caa0*/  MOV R2, R5 ;  /* 0x0000000500027202 */ /* 0x000fc80000000f00 */
[----:B------:R-:W-:Y:S02]  /*2cab0*/  IADD3 RZ, P1, R3, R4, RZ ;  /* 0x0000000403ff7210 */ /* 0x000fe40007f3e0ff */
[----:B------:R-:W-:-:S03]  /*2cac0*/  IADD3.X R3, RZ, RZ, RZ, P0, !PT ;  /* 0x000000ffff037210 */ /* 0x000fc600007fe4ff */
[----:B------:R-:W-:-:S08]  /*2cad0*/  IMAD.WIDE.U32.X R2, R14, UR11, R2, P1 ;  /* 0x0000000b0e027c25 */ /* 0x000fd000088e0402 */
.L_x_1119:
[----:B------:R-:W-:Y:S01]  /*2cae0*/  ULDC UR8, c[0x0][0x8f0] ;  /* 0x00023c0000087ab9 */ /* 0x000fe20000000800 */
[----:B------:R-:W-:Y:S02]  /*2caf0*/  LOP3.LUT R12, R12, UR13, RZ, 0xc0, !PT ;  /* 0x0000000d0c0c7c12 */ /* 0x000fe4000f8ec0ff */
[----:B------:R-:W-:Y:S01]  /*2cb00*/  SHF.R.U64 R3, R2, UR8, R3 ;  /* 0x0000000802037c19 */ /* 0x000fe20008001203 */
[----:B------:R-:W-:Y:S01]  /*2cb10*/  ULDC UR8, c[0x0][0x8e0] ;  /* 0x0002380000087ab9 */ /* 0x000fe20000000800 */
[----:B------:R-:W-:Y:S02]  /*2cb20*/  MOV R4, 0x1 ;  /* 0x0000000100047802 */ /* 0x000fe40000000f00 */
[C---:B------:R-:W-:Y:S01]  /*2cb30*/  IADD3 R2, -R3.reuse, RZ, RZ ;  /* 0x000000ff03027210 */ /* 0x040fe20007ffe1ff */
[----:B------:R-:W-:-:S04]  /*2cb40*/  IMAD R5, R3, UR7, R12 ;  /* 0x0000000703057c24 */ /* 0x000fc8000f8e020c */
[----:B------:R-:W-:Y:S01]  /*2cb50*/  IMAD R13, R2, UR8, R13 ;  /* 0x00000008020d7c24 */ /* 0x000fe2000f8e020d */
[----:B------:R-:W-:Y:S01]  /*2cb60*/  ULDC UR8, c[0x0][0x8b8] ;  /* 0x00022e0000087ab9 */ /* 0x000fe20000000800 */
[----:B------:R-:W-:Y:S01]  /*2cb70*/  LOP3.LUT R2, R11, UR6, RZ, 0xc0, !PT ;  /* 0x000000060b027c12 */ /* 0x000fe2000f8ec0ff */
[----:B------:R-:W-:Y:S01]  /*2cb80*/  IMAD R8, R5, UR8, R8 ;  /* 0x0000000805087c24 */ /* 0x000fe2000f8e0208 */
[----:B------:R-:W-:-:S03]  /*2cb90*/  ULDC UR8, c[0x0][0x8a8] ;  /* 0x00022a0000087ab9 */ /* 0x000fc60000000800 */
[----:B------:R-:W-:-:S05]  /*2cba0*/  IMAD R13, R13, UR8, R2 ;  /* 0x000000080d0d7c24 */ /* 0x000fca000f8e0202 */
[----:B------:R-:W-:Y:S02]  /*2cbb0*/  SEL R2, R13, R8, !P2 ;  /* 0x000000080d027207 */ /* 0x000fe40005000000 */
[----:B------:R-:W-:-:S07]  /*2cbc0*/  SEL R3, R8, R13, !P2 ;  /* 0x0000000d08037207 */ /* 0x000fce0005000000 */
.L_x_1117:
[----:B------:R-:W-:Y:S05]  /*2cbd0*/  BSYNC B1 ;  /* 0x0000000000017941 */ /* 0x000fea0003800000 */
.L_x_1116:
[----:B------:R-:W-:-:S13]  /*2cbe0*/  LOP3.LUT P0, RZ, R4, 0xff, RZ, 0xc0, !PT ;  /* 0x000000ff04ff7812 */ /* 0x000fda000780c0ff */
[----:B------:R-:W-:Y:S05]  /*2cbf0*/  @P0 BRA `(.L_x_1120) ;  /* 0xfffffff400240947 */ /* 0x000fea000383ffff */
[----:B------:R-:W-:Y:S05]  /*2cc00*/  BSYNC B0 ;  /* 0x0000000000007941 */ /* 0x000fea0003800000 */
.L_x_1109:
[----:B------:R-:W-:-:S03]  /*2cc10*/  UMOV UR8, 0xffffffff ;  /* 0xffffffff00087882 */ /* 0x000fc60000000000 */
[----:B------:R-:W-:Y:S05]  /*2cc20*/  BRA.DIV UR8, `(.L_x_1121) ;  /* 0x00000012080c7947 */ /* 0x000fea000b800000 */
[----:B------:R-:W-:-:S13]  /*2cc30*/  ELECT P6, URZ, PT ;  /* 0x00000000003f782f */ /* 0x000fda00038c0000 */
.L_x_1167:
[----:B------:R-:W-:Y:S05]  /*2cc40*/  @!P6 BRA `(.L_x_14) ;  /* 0x000000000084e947 */ /* 0x000fea0003800000 */
[----:B------:R-:W-:-:S04]  /*2cc50*/  ULOP3.LUT UR8, UR37, 0x2, URZ, 0xfc, !UPT ;  /* 0x0000000225087892 */ /* 0x000fc8000f8efc3f */
[----:B------:R-:W-:-:S06]  /*2cc60*/  UISETP.NE.AND UP0, UPT, UR8, 0x3, UPT ;  /* 0x000000030800788c */ /* 0x000fcc000bf05270 */
[----:B------:R-:W-:-:S13]  /*2cc70*/  PLOP3.LUT P0, PT, PT, PT, UP0, 0x80, 0x0 ;  /* 0x000000000000781c */ /* 0x000fda0003f0f008 */
[----:B------:R-:W-:Y:S05]  /*2cc80*/  @!P0 BRA `(.L_x_1122) ;  /* 0x0000000000048947 */ /* 0x000fea0003800000 */
[----:B--2---:R-:W-:Y:S01]  /*2cc90*/  BPT.TRAP 0x1 ;  /* 0x000000040000795c */ /* 0x004fe20000300000 */
.L_x_1122:
[----:B------:R-:W1:Y:S01]  /*2cca0*/  S2R R3, SR_CgaCtaId ;  /* 0x0000000000037919 */ /* 0x000e620000008800 */
[----:B------:R-:W-:-:S04]  /*2ccb0*/  MOV R2, 0x400 ;  /* 0x0000040000027802 */ /* 0x000fc80000000f00 */
[----:B-1----:R-:W-:Y:S02]  /*2ccc0*/  LEA R2, R3, R2, 0x18 ;  /* 0x0000000203027211 */ /* 0x002fe400078ec0ff */
[----:B------:R-:W-:Y:S02]  /*2ccd0*/  SHF.L.U32 R3, R0, 0x1f, RZ ;  /* 0x0000001f00037819 */ /* 0x000fe400000006ff */
[----:B------:R-:W-:-:S05]  /*2cce0*/  IADD3 R2, R2, 0x18, RZ ;  /* 0x0000001802027810 */ /* 0x000fca0007ffe0ff */
[----:B------:R-:W-:-:S04]  /*2ccf0*/  IMAD R4, R7, 0x8, R2 ;  /* 0x0000000807047824 */ /* 0x000fc800078e0202 */
[----:B------:R-:W1:Y:S02]  /*2cd00*/  SYNCS.PHASECHK.TRANS64.TRYWAIT P0, [R4+URZ], R3 ;  /* 0x00000003040075a7 */ /* 0x000e64000800017f */
[----:B-1----:R-:W-:Y:S05]  /*2cd10*/  @!P0 BRA `(.L_x_1123) ;  /* 0x0000000c00f08947 */ /* 0x002fea0003800000 */
.L_x_1168:
[----:B------:R-:W-:-:S04]  /*2cd20*/  IADD3 R7, R7, 0x1, RZ ;  /* 0x0000000107077810 */ /* 0x000fc80007ffe0ff */
[----:B------:R-:W-:-:S04]  /*2cd30*/  ISETP.NE.AND P0, PT, R7, 0x3, PT ;  /* 0x000000030700780c */ /* 0x000fc80003f05270 */
[----:B-1----:R-:W-:Y:S02]  /*2cd40*/  SEL R3, RZ, 0x1, P0 ;  /* 0x00000001ff037807 */ /* 0x002fe40000000000 */
[----:B------:R-:W-:Y:S02]  /*2cd50*/  SEL R7, R7, RZ, P0 ;  /* 0x000000ff07077207 */ /* 0x000fe40000000000 */
[----:B------:R-:W-:Y:S02]  /*2cd60*/  LOP3.LUT R5, R0, R3, RZ, 0x3c, !PT ;  /* 0x0000000300057212 */ /* 0x000fe400078e3cff */
[----:B------:R-:W-:Y:S02]  /*2cd70*/  LEA R3, R7, R2, 0x3 ;  /* 0x0000000207037211 */ /* 0x000fe400078e18ff */
[----:B------:R-:W-:-:S04]  /*2cd80*/  SHF.L.U32 R0, R5, 0x1f, RZ ;  /* 0x0000001f05007819 */ /* 0x000fc800000006ff */
[----:B------:R-:W1:Y:S02]  /*2cd90*/  SYNCS.PHASECHK.TRANS64.TRYWAIT P0, [R3+URZ], R0 ;  /* 0x00000000030075a7 */ /* 0x000e64000800017f */
[----:B-1----:R-:W-:Y:S05]  /*2cda0*/  @!P0 BRA `(.L_x_1124) ;  /* 0x0000000c00e08947 */ /* 0x002fea0003800000 */
.L_x_1169:
[----:B-1----:R-:W-:-:S04]  /*2cdb0*/  IADD3 R0, R7, 0x1, RZ ;  /* 0x0000000107007810 */ /* 0x002fc80007ffe0ff */
[----:B------:R-:W-:-:S04]  /*2cdc0*/  ISETP.NE.AND P0, PT, R0, 0x3, PT ;  /* 0x000000030000780c */ /* 0x000fc80003f05270 */
[----:B------:R-:W-:Y:S02]  /*2cdd0*/  SEL R4, RZ, 0x1, P0 ;  /* 0x00000001ff047807 */ /* 0x000fe40000000000 */
[----:B------:R-:W-:Y:S02]  /*2cde0*/  SEL R3, R0, RZ, P0 ;  /* 0x000000ff00037207 */ /* 0x000fe40000000000 */
[----:B------:R-:W-:Y:S02]  /*2cdf0*/  LOP3.LUT R0, R5, R4, RZ, 0x3c, !PT ;  /* 0x0000000405007212 */ /* 0x000fe400078e3cff */
[----:B------:R-:W-:Y:S02]  /*2ce00*/  LEA R3, R3, R2, 0x3 ;  /* 0x0000000203037211 */ /* 0x000fe400078e18ff */
[----:B------:R-:W-:-:S07]  /*2ce10*/  SHF.L.U32 R0, R0, 0x1f, RZ ;  /* 0x0000001f00007819 */ /* 0x000fce00000006ff */
.L_x_1125:
[----:B-1----:R1:W3:Y:S02]  /*2ce20*/  SYNCS.PHASECHK.TRANS64.TRYWAIT P0, [R3+URZ], R0 ;  /* 0x00000000030075a7 */ /* 0x0022e4000800017f */
[----:B---3--:R-:W-:Y:S05]  /*2ce30*/  @!P0 NANOSLEEP.SYNCS 0x989680 ;  /* 0x009896800000895d */ /* 0x008fea0003900000 */
[----:B------:R-:W3:Y:S02]  /*2ce40*/  @!P0 SYNCS.PHASECHK.TRANS64 P0, [R3+URZ], R0 ;  /* 0x00000000030085a7 */ /* 0x000ee4000800007f */
[----:B---3--:R-:W-:Y:S05]  /*2ce50*/  @!P0 BRA `(.L_x_1125) ;  /* 0xfffffffc00f08947 */ /* 0x008fea000383ffff */
.L_x_14:
[----:B--2---:R-:W-:Y:S05]  /*2ce60*/  BSYNC B6 ;  /* 0x0000000000067941 */ /* 0x004fea0003800000 */
.L_x_12:
[----:B------:R-:W-:Y:S05]  /*2ce70*/  EXIT ;  /* 0x000000000000794d */ /* 0x000fea0003800000 */
.L_x_27:
[----:B----4-:R4:W1:Y:S02]  /*2ce80*/  SYNCS.PHASECHK.TRANS64.TRYWAIT P1, [R3+URZ], R0 ;  /* 0x00000000030075a7 */ /* 0x010864000802017f */
[----:B-1----:R-:W-:Y:S05]  /*2ce90*/  @!P1 NANOSLEEP.SYNCS 0x989680 ;  /* 0x009896800000995d */ /* 0x002fea0003900000 */
[----:B------:R-:W1:Y:S02]  /*2cea0*/  @!P1 SYNCS.PHASECHK.TRANS64 P1, [R3+URZ], R0 ;  /* 0x00000000030095a7 */ /* 0x000e64000802007f */
[----:B-1----:R-:W-:Y:S05]  /*2ceb0*/  @!P1 BRA `(.L_x_27) ;  /* 0xfffffffc00f09947 */ /* 0x002fea000383ffff */
[----:B------:R-:W-:Y:S05]  /*2cec0*/  BRA `(.L_x_26) ;  /* 0xfffffd4c00207947 */ /* 0x000fea000383ffff */
.L_x_32:
[----:B--2---:R-:W-:-:S04]  /*2ced0*/  MOV R4, UR8 ;  /* 0x0000000800047c02 */ /* 0x004fc80008000f00 */
[----:B------:R2:W3:Y:S03]  /*2cee0*/  SYNCS.PHASECHK.TRANS64.TRYWAIT P1, [R4+URZ], R3 ;  /* 0x00000003040075a7 */ /* 0x0004e6000802017f */
[----:B---3--:R-:W-:Y:S05]  /*2cef0*/  @!P1 NANOSLEEP.SYNCS 0x989680 ;  /* 0x009896800000995d */ /* 0x008fea0003900000 */
[----:B------:R-:W3:Y:S02]  /*2cf00*/  @!P1 SYNCS.PHASECHK.TRANS64 P1, [R4+URZ], R3 ;  /* 0x00000003040095a7 */ /* 0x000ee4000802007f */
[----:B---3--:R-:W-:Y:S05]  /*2cf10*/  @!P1 BRA `(.L_x_32) ;  /* 0xfffffffc00ec9947 */ /* 0x008fea000383ffff */
[----:B------:R-:W-:Y:S05]  /*2cf20*/  BRA `(.L_x_31) ;  /* 0xfffffd8000a47947 */ /* 0x000fea000383ffff */
.L_x_55:
[----:B-1----:R-:W-:-:S04]  /*2cf30*/  IMAD.U32 R3, RZ, RZ, UR46 ;  /* 0x0000002eff037e24 */ /* 0x002fc8000f8e00ff */
[----:B------:R1:W2:Y:S03]  /*2cf40*/  SYNCS.PHASECHK.TRANS64.TRYWAIT P2, [R3+URZ+0x30], R0 ;  /* 0x00003000030075a7 */ /* 0x0002a6000804017f */
[----:B--2---:R-:W-:Y:S05]  /*2cf50*/  @!P2 NANOSLEEP.SYNCS 0x989680 ;  /* 0x009896800000a95d */ /* 0x004fea0003900000 */
[----:B------:R-:W2:Y:S02]  /*2cf60*/  @!P2 SYNCS.PHASECHK.TRANS64 P2, [R3+URZ+0x30], R0 ;  /* 0x000030000300a5a7 */ /* 0x000ea4000804007f */
[----:B--2---:R-:W-:Y:S05]  /*2cf70*/  @!P2 BRA `(.L_x_55) ;  /* 0xfffffffc00eca947 */ /* 0x004fea000383ffff */
[----:B------:R-:W-:Y:S05]  /*2cf80*/  BRA `(.L_x_1126) ;  /* 0xfffffdcc00707947 */ /* 0x000fea000383ffff */
.L_x_114:
[----:B-1----:R1:W2:Y:S02]  /*2cf90*/  SYNCS.PHASECHK.TRANS64.TRYWAIT P2, [R0+URZ+0x30], R2 ;  /* 0x00003002000075a7 */ /* 0x0022a4000804017f */
[----:B--2---:R-:W-:Y:S05]  /*2cfa0*/  @!P2 NANOSLEEP.SYNCS 0x989680 ;  /* 0x009896800000a95d */ /* 0x004fea0003900000 */
[----:B------:R-:W2:Y:S02]  /*2cfb0*/  @!P2 SYNCS.PHASECHK.TRANS64 P2, [R0+URZ+0x30], R2 ;  /* 0x000030020000a5a7 */ /* 0x000ea4000804007f */
[----:B--2---:R-:W-:Y:S05]  /*2cfc0*/  @!P2 BRA `(.L_x_114) ;  /* 0xfffffffc00f0a947 */ /* 0x004fea000383ffff */
[----:B------:R-:W-:Y:S05]  /*2cfd0*/  BRA `(.L_x_1127) ;  /* 0xfffffdec00a07947 */ /* 0x000fea000383ffff */
.L_x_172:
[----:B-1----:R1:W2:Y:S02]  /*2cfe0*/  SYNCS.PHASECHK.TRANS64.TRYWAIT P2, [R0+URZ+0x30], R2 ;  /* 0x00003002000075a7 */ /* 0x0022a4000804017f */
[----:B--2---:R-:W-:Y:S05]  /*2cff0*/  @!P2 NANOSLEEP.SYNCS 0x989680 ;  /* 0x009896800000a95d */ /* 0x004fea0003900000 */
[----:B------:R-:W2:Y:S02]  /*2d000*/  @!P2 SYNCS.PHASECHK.TRANS64 P2, [R0+URZ+0x30], R2 ;  /* 0x000030020000a5a7 */ /* 0x000ea4000804007f */
[----:B--2---:R-:W-:Y:S05]  /*2d010*/  @!P2 BRA `(.L_x_172) ;  /* 0xfffffffc00f0a947 */ /* 0x004fea000383ffff */
[----:B------:R-:W-:Y:S05]  /*2d020*/  BRA `(.L_x_1128) ;  /* 0xfffffe0c001c7947 */ /* 0x000fea000383ffff */
.L_x_230:
[----:B-1----:R1:W2:Y:S02]  /*2d030*/  SYNCS.PHASECHK.TRANS64.TRYWAIT P2, [R0+URZ+0x30], R2 ;  /* 0x00003002000075a7 */ /* 0x0022a4000804017f */
[----:B--2---:R-:W-:Y:S05]  /*2d040*/  @!P2 NANOSLEEP.SYNCS 0x989680 ;  /* 0x009896800000a95d */ /* 0x004fea0003900000 */
[----:B------:R-:W2:Y:S02]  /*2d050*/  @!P2 SYNCS.PHASECHK.TRANS64 P2, [R0+URZ+0x30], R2 ;  /* 0x000030020000a5a7 */ /* 0x000ea4000804007f */
[----:B--2---:R-:W-:Y:S05]  /*2d060*/  @!P2 BRA `(.L_x_230) ;  /* 0xfffffffc00f0a947 */ /* 0x004fea000383ffff */
[----:B------:R-:W-:Y:S05]  /*2d070*/  BRA `(.L_x_1129) ;  /* 0xfffffe2800e07947 */ /* 0x000fea000383ffff */
.L_x_288:
[----:B-1----:R1:W2:Y:S02]  /*2d080*/  SYNCS.PHASECHK.TRANS64.TRYWAIT P2, [R2+URZ+0x30], R3 ;  /* 0x00003003020075a7 */ /* 0x0022a4000804017f */
[----:B--2---:R-:W-:Y:S05]  /*2d090*/  @!P2 NANOSLEEP.SYNCS 0x989680 ;  /* 0x009896800000a95d */ /* 0x004fea0003900000 */
[----:B------:R-:W2:Y:S02]  /*2d0a0*/  @!P2 SYNCS.PHASECHK.TRANS64 P2, [R2+URZ+0x30], R3 ;  /* 0x000030030200a5a7 */ /* 0x000ea4000804007f */
[----:B--2---:R-:W-:Y:S05]  /*2d0b0*/  @!P2 BRA `(.L_x_288) ;  /* 0xfffffffc00f0a947 */ /* 0x004fea000383ffff */
[----:B------:R-:W-:Y:S05]  /*2d0c0*/  BRA `(.L_x_1130) ;  /* 0xfffffe48006c7947 */ /* 0x000fea000383ffff */
.L_x_346:
[----:B--2---:R2:W3:Y:S02]  /*2d0d0*/  SYNCS.PHASECHK.TRANS64.TRYWAIT P2, [R3+URZ+0x30], R14 ;  /* 0x0000300e030075a7 */ /* 0x0044e4000804017f */
[----:B---3--:R-:W-:Y:S05]  /*2d0e0*/  @!P2 NANOSLEEP.SYNCS 0x989680 ;  /* 0x009896800000a95d */ /* 0x008fea0003900000 */
[----:B------:R-:W3:Y:S02]  /*2d0f0*/  @!P2 SYNCS.PHASECHK.TRANS64 P2, [R3+URZ+0x30], R14 ;  /* 0x0000300e0300a5a7 */ /* 0x000ee4000804007f */
[----:B---3--:R-:W-:Y:S05]  /*2d100*/  @!P2 BRA `(.L_x_346) ;  /* 0xfffffffc00f0a947 */ /* 0x008fea000383ffff */
[----:B------:R-:W-:Y:S05]  /*2d110*/  BRA `(.L_x_1131) ;  /* 0xfffffe6800287947 */ /* 0x000fea000383ffff */
.L_x_404:
[----:B-1----:R1:W2:Y:S02]  /*2d120*/  SYNCS.PHASECHK.TRANS64.TRYWAIT P2, [R0+URZ+0x30], R3 ;  /* 0x00003003000075a7 */ /* 0x0022a4000804017f */
[----:B--2---:R-:W-:Y:S05]  /*2d130*/  @!P2 NANOSLEEP.SYNCS 0x989680 ;  /* 0x009896800000a95d */ /* 0x004fea0003900000 */
[----:B------:R-:W2:Y:S02]  /*2d140*/  @!P2 SYNCS.PHASECHK.TRANS64 P2, [R0+URZ+0x30], R3 ;  /* 0x000030030000a5a7 */ /* 0x000ea4000804007f */
[----:B--2---:R-:W-:Y:S05]  /*2d150*/  @!P2 BRA `(.L_x_404) ;  /* 0xfffffffc00f0a947 */ /* 0x004fea000383ffff */
[----:B------:R-:W-:Y:S05]  /*2d160*/  BRA `(.L_x_1132) ;  /* 0xfffffe8400a47947 */ /* 0x000fea000383ffff */
.L_x_462:
[----:B-1----:R1:W2:Y:S02]  /*2d170*/  SYNCS.PHASECHK.TRANS64.TRYWAIT P2, [R0+URZ+0x30], R3 ;  /* 0x00003003000075a7 */ /* 0x0022a4000804017f */
[----:B--2---:R-:W-:Y:S05]  /*2d180*/  @!P2 NANOSLEEP.SYNCS 0x989680 ;  /* 0x009896800000a95d */ /* 0x004fea0003900000 */
[----:B------:R-:W2:Y:S02]  /*2d190*/  @!P2 SYNCS.PHASECHK.TRANS64 P2, [R0+URZ+0x30], R3 ;  /* 0x000030030000a5a7 */ /* 0x000ea4000804007f */
[----:B--2---:R-:W-:Y:S05]  /*2d1a0*/  @!P2 BRA `(.L_x_462) ;  /* 0xfffffffc00f0a947 */ /* 0x004fea000383ffff */
[----:B------:R-:W-:Y:S05]  /*2d1b0*/  BRA `(.L_x_1133) ;  /* 0xfffffea4005c7947 */ /* 0x000fea000383ffff */
.L_x_520:
[----:B-1----:R1:W2:Y:S02]  /*2d1c0*/  SYNCS.PHASECHK.TRANS64.TRYWAIT P2, [R0+URZ+0x30], R3 ;  /* 0x00003003000075a7 */ /* 0x0022a4000804017f */
[----:B--2---:R-:W-:Y:S05]  /*2d1d0*/  @!P2 NANOSLEEP.SYNCS 0x989680 ;  /* 0x009896800000a95d */ /* 0x004fea0003900000 */
[----:B------:R-:W2:Y:S02]  /*2d1e0*/  @!P2 SYNCS.PHASECHK.TRANS64 P2, [R0+URZ+0x30], R3 ;  /* 0x000030030000a5a7 */ /* 0x000ea4000804007f */
[----:B--2---:R-:W-:Y:S05]  /*2d1f0*/  @!P2 BRA `(.L_x_520) ;  /* 0xfffffffc00f0a947 */ /* 0x004fea000383ffff */
[----:B------:R-:W-:Y:S05]  /*2d200*/  BRA `(.L_x_1134) ;  /* 0xfffffec000d87947 */ /* 0x000fea000383ffff */
.L_x_578:
[----:B-1----:R1:W2:Y:S02]  /*2d210*/  SYNCS.PHASECHK.TRANS64.TRYWAIT P2, [R0+URZ+0x30], R3 ;  /* 0x00003003000075a7 */ /* 0x0022a4000804017f */
[----:B--2---:R-:W-:Y:S05]  /*2d220*/  @!P2 NANOSLEEP.SYNCS 0x989680 ;  /* 0x009896800000a95d */ /* 0x004fea0003900000 */
[----:B------:R-:W2:Y:S02]  /*2d230*/  @!P2 SYNCS.PHASECHK.TRANS64 P2, [R0+URZ+0x30], R3 ;  /* 0x000030030000a5a7 */ /* 0x000ea4000804007f */
[----:B--2---:R-:W-:Y:S05]  /*2d240*/  @!P2 BRA `(.L_x_578) ;  /* 0xfffffffc00f0a947 */ /* 0x004fea000383ffff */
[----:B------:R-:W-:Y:S05]  /*2d250*/  BRA `(.L_x_1135) ;  /* 0xfffffee000947947 */ /* 0x000fea000383ffff */
.L_x_636:
[----:B-1----:R1:W2:Y:S02]  /*2d260*/  SYNCS.PHASECHK.TRANS64.TRYWAIT P2, [R0+URZ+0x30], R3 ;  /* 0x00003003000075a7 */ /* 0x0022a4000804017f */
[----:B--2---:R-:W-:Y:S05]  /*2d270*/  @!P2 NANOSLEEP.SYNCS 0x989680 ;  /* 0x009896800000a95d */ /* 0x004fea0003900000 */
[----:B------:R-:W2:Y:S02]  /*2d280*/  @!P2 SYNCS.PHASECHK.TRANS64 P2, [R0+URZ+0x30], R3 ;  /* 0x000030030000a5a7 */ /* 0x000ea4000804007f */
[----:B--2---:R-:W-:Y:S05]  /*2d290*/  @!P2 BRA `(.L_x_636) ;  /* 0xfffffffc00f0a947 */ /* 0x004fea000383ffff */
[----:B------:R-:W-:Y:S05]  /*2d2a0*/  BRA `(.L_x_1136) ;  /* 0xffffff0000107947 */ /* 0x000fea000383ffff */
.L_x_694:
[----:B-1----:R1:W2:Y:S02]  /*2d2b0*/  SYNCS.PHASECHK.TRANS64.TRYWAIT P2, [R0+URZ+0x30], R3 ;  /* 0x00003003000075a7 */ /* 0x0022a4000804017f */
[----:B--2---:R-:W-:Y:S05]  /*2d2c0*/  @!P2 NANOSLEEP.SYNCS 0x989680 ;  /* 0x009896800000a95d */ /* 0x004fea0003900000 */
[----:B------:R-:W2:Y:S02]  /*2d2d0*/  @!P2 SYNCS.PHASECHK.TRANS64 P2, [R0+URZ+0x30], R3 ;  /* 0x000030030000a5a7 */ /* 0x000ea4000804007f */
[----:B--2---:R-:W-:Y:S05]  /*2d2e0*/  @!P2 BRA `(.L_x_694) ;  /* 0xfffffffc00f0a947 */ /* 0x004fea000383ffff */
[----:B------:R-:W-:Y:S05]  /*2d2f0*/  BRA `(.L_x_1137) ;  /* 0xffffff1c00cc7947 */ /* 0x000fea000383ffff */
.L_x_752:
[----:B-1----:R1:W2:Y:S02]  /*2d300*/  SYNCS.PHASECHK.TRANS64.TRYWAIT P2, [R0+URZ+0x30], R3 ;  /* 0x00003003000075a7 */ /* 0x0022a4000804017f */
[----:B--2---:R-:W-:Y:S05]  /*2d310*/  @!P2 NANOSLEEP.SYNCS 0x989680 ;  /* 0x009896800000a95d */ /* 0x004fea0003900000 */
[----:B------:R-:W2:Y:S02]  /*2d320*/  @!P2 SYNCS.PHASECHK.TRANS64 P2, [R0+URZ+0x30], R3 ;  /* 0x000030030000a5a7 */ /* 0x000ea4000804007f */
[----:B--2---:R-:W-:Y:S05]  /*2d330*/  @!P2 BRA `(.L_x_752) ;  /* 0xfffffffc00f0a947 */ /* 0x004fea000383ffff */
[----:B------:R-:W-:Y:S05]  /*2d340*/  BRA `(.L_x_1138) ;  /* 0xffffff3c00487947 */ /* 0x000fea000383ffff */
.L_x_810:
[----:B-1----:R1:W2:Y:S02]  /*2d350*/  SYNCS.PHASECHK.TRANS64.TRYWAIT P2, [R0+URZ+0x30], R3 ;  /* 0x00003003000075a7 */ /* 0x0022a4000804017f */
[----:B--2---:R-:W-:Y:S05]  /*2d360*/  @!P2 NANOSLEEP.SYNCS 0x989680 ;  /* 0x009896800000a95d */ /* 0x004fea0003900000 */
[----:B------:R-:W2:Y:S02]  /*2d370*/  @!P2 SYNCS.PHASECHK.TRANS64 P2, [R0+URZ+0x30], R3 ;  /* 0x000030030000a5a7 */ /* 0x000ea4000804007f */
[----:B--2---:R-:W-:Y:S05]  /*2d380*/  @!P2 BRA `(.L_x_810) ;  /* 0xfffffffc00f0a947 */ /* 0x004fea000383ffff */
[----:B------:R-:W-:Y:S05]  /*2d390*/  BRA `(.L_x_1139) ;  /* 0xffffff5c00047947 */ /* 0x000fea000383ffff */
.L_x_868:
[----:B-1----:R1:W2:Y:S02]  /*2d3a0*/  SYNCS.PHASECHK.TRANS64.TRYWAIT P2, [R0+URZ+0x30], R3 ;  /* 0x00003003000075a7 */ /* 0x0022a4000804017f */
[----:B--2---:R-:W-:Y:S05]  /*2d3b0*/  @!P2 NANOSLEEP.SYNCS 0x989680 ;  /* 0x009896800000a95d */ /* 0x004fea0003900000 */
[----:B------:R-:W2:Y:S02]  /*2d3c0*/  @!P2 SYNCS.PHASECHK.TRANS64 P2, [R0+URZ+0x30], R3 ;  /* 0x000030030000a5a7 */ /* 0x000ea4000804007f */
[----:B--2---:R-:W-:Y:S05]  /*2d3d0*/  @!P2 BRA `(.L_x_868) ;  /* 0xfffffffc00f0a947 */ /* 0x004fea000383ffff */
[----:B------:R-:W-:Y:S05]  /*2d3e0*/  BRA `(.L_x_1140) ;  /* 0xffffff7800807947 */ /* 0x000fea000383ffff */
.L_x_926:
[----:B--2---:R2:W3:Y:S02]  /*2d3f0*/  SYNCS.PHASECHK.TRANS64.TRYWAIT P2, [R0+URZ+0x30], R9 ;  /* 0x00003009000075a7 */ /* 0x0044e4000804017f */
[----:B---3--:R-:W-:Y:S05]  /*2d400*/  @!P2 NANOSLEEP.SYNCS 0x989680 ;  /* 0x009896800000a95d */ /* 0x008fea0003900000 */
[----:B------:R-:W3:Y:S02]  /*2d410*/  @!P2 SYNCS.PHASECHK.TRANS64 P2, [R0+URZ+0x30], R9 ;  /* 0x000030090000a5a7 */ /* 0x000ee4000804007f */
[----:B---3--:R-:W-:Y:S05]  /*2d420*/  @!P2 BRA `(.L_x_926) ;  /* 0xfffffffc00f0a947 */ /* 0x008fea000383ffff */
[----:B------:R-:W-:Y:S05]  /*2d430*/  BRA `(.L_x_1141) ;  /* 0xffffff9800307947 */ /* 0x000fea000383ffff */
.L_x_993:
[----:B-1----:R-:W-:-:S04]  /*2d440*/  MOV R5, UR4 ;  /* 0x0000000400057c02 */ /* 0x002fc80008000f00 */
[----:B------:R1:W2:Y:S03]  /*2d450*/  SYNCS.PHASECHK.TRANS64.TRYWAIT P0, [R5+URZ+0x78], R0 ;  /* 0x00007800050075a7 */ /* 0x0002a6000800017f */
[----:B--2---:R-:W-:Y:S05]  /*2d460*/  @!P0 NANOSLEEP.SYNCS 0x989680 ;  /* 0x009896800000895d */ /* 0x004fea0003900000 */
[----:B------:R-:W2:Y:S02]  /*2d470*/  @!P0 SYNCS.PHASECHK.TRANS64 P0, [R5+URZ+0x78], R0 ;  /* 0x00007800050085a7 */ /* 0x000ea4000800007f */
[----:B--2---:R-:W-:Y:S05]  /*2d480*/  @!P0 BRA `(.L_x_993) ;  /* 0xfffffffc00ec8947 */ /* 0x004fea000383ffff */
[----:B------:R-:W-:Y:S05]  /*2d490*/  BRA `(.L_x_992) ;  /* 0xffffffc400847947 */ /* 0x000fea000383ffff */
.L_x_1002:
[----:B-1----:R-:W-:-:S04]  /*2d4a0*/  MOV R3, UR4 ;  /* 0x0000000400037c02 */ /* 0x002fc80008000f00 */
[----:B------:R1:W2:Y:S03]  /*2d4b0*/  SYNCS.PHASECHK.TRANS64.TRYWAIT P2, [R3+URZ+0x50], R2 ;  /* 0x00005002030075a7 */ /* 0x0002a6000804017f */
[----:B--2---:R-:W-:Y:S05]  /*2d4c0*/  @!P2 NANOSLEEP.SYNCS 0x989680 ;  /* 0x009896800000a95d */ /* 0x004fea0003900000 */
[----:B------:R-:W2:Y:S02]  /*2d4d0*/  @!P2 SYNCS.PHASECHK.TRANS64 P2, [R3+URZ+0x50], R2 ;  /* 0x000050020300a5a7 */ /* 0x000ea4000804007f */
[----:B--2---:R-:W-:Y:S05]  /*2d4e0*/  @!P2 BRA `(.L_x_1002) ;  /* 0xfffffffc00eca947 */ /* 0x004fea000383ffff */
[----:B------:R-:W-:Y:S05]  /*2d4f0*/  BRA `(.L_x_1142) ;  /* 0xffffffc8007c7947 */ /* 0x000fea000383ffff */
.L_x_1008:
[----:B-12---:R-:W-:-:S04]  /*2d500*/  MOV R3, UR4 ;  /* 0x0000000400037c02 */ /* 0x006fc80008000f00 */
[----:B------:R1:W2:Y:S03]  /*2d510*/  SYNCS.PHASECHK.TRANS64.TRYWAIT P2, [R3+URZ+0x58], R2 ;  /* 0x00005802030075a7 */ /* 0x0002a6000804017f */
[----:B--2---:R-:W-:Y:S05]  /*2d520*/  @!P2 NANOSLEEP.SYNCS 0x989680 ;  /* 0x009896800000a95d */ /* 0x004fea0003900000 */
[----:B------:R-:W2:Y:S02]  /*2d530*/  @!P2 SYNCS.PHASECHK.TRANS64 P2, [R3+URZ+0x58], R2 ;  /* 0x000058020300a5a7 */ /* 0x000ea4000804007f */
[----:B--2---:R-:W-:Y:S05]  /*2d540*/  @!P2 BRA `(.L_x_1008) ;  /* 0xfffffffc00eca947 */ /* 0x004fea000383ffff */
[----:B------:R-:W-:Y:S05]  /*2d550*/  BRA `(.L_x_1143) ;  /* 0xffffffc800c47947 */ /* 0x000fea000383ffff */
.L_x_1014:
[----:B-123--:R-:W-:-:S04]  /*2d560*/  MOV R3, UR4 ;  /* 0x0000000400037c02 */ /* 0x00efc80008000f00 */
[----:B------:R1:W2:Y:S03]  /*2d570*/  SYNCS.PHASECHK.TRANS64.TRYWAIT P2, [R3+URZ+0x60], R2 ;  /* 0x00006002030075a7 */ /* 0x0002a6000804017f */
[----:B--2---:R-:W-:Y:S05]  /*2d580*/  @!P2 NANOSLEEP.SYNCS 0x989680 ;  /* 0x009896800000a95d */ /* 0x004fea0003900000 */
[----:B------:R-:W2:Y:S02]  /*2d590*/  @!P2 SYNCS.PHASECHK.TRANS64 P2, [R3+URZ+0x60], R2 ;  /* 0x000060020300a5a7 */ /* 0x000ea4000804007f */
[----:B--2---:R-:W-:Y:S05]  /*2d5a0*/  @!P2 BRA `(.L_x_1014) ;  /* 0xfffffffc00eca947 */ /* 0x004fea000383ffff */
[----:B------:R-:W-:Y:S05]  /*2d5b0*/  BRA `(.L_x_1144) ;  /* 0xffffffcc00187947 */ /* 0x000fea000383ffff */
.L_x_1020:
[----:B-1234-:R-:W-:-:S04]  /*2d5c0*/  MOV R3, UR4 ;  /* 0x0000000400037c02 */ /* 0x01efc80008000f00 */
[----:B------:R1:W2:Y:S03]  /*2d5d0*/  SYNCS.PHASECHK.TRANS64.TRYWAIT P2, [R3+URZ+0x68], R2 ;  /* 0x00006802030075a7 */ /* 0x0002a6000804017f */
[----:B--2---:R-:W-:Y:S05]  /*2d5e0*/  @!P2 NANOSLEEP.SYNCS 0x989680 ;  /* 0x009896800000a95d */ /* 0x004fea0003900000 */
[----:B------:R-:W2:Y:S02]  /*2d5f0*/  @!P2 SYNCS.PHASECHK.TRANS64 P2, [R3+URZ+0x68], R2 ;  /* 0x000068020300a5a7 */ /* 0x000ea4000804007f */
[----:B--2---:R-:W-:Y:S05]  /*2d600*/  @!P2 BRA `(.L_x_1020) ;  /* 0xfffffffc00eca947 */ /* 0x004fea000383ffff */
[----:B------:R-:W-:Y:S05]  /*2d610*/  BRA `(.L_x_1145) ;  /* 0xffffffcc00647947 */ /* 0x000fea000383ffff */
.L_x_1026:
[----:B-1----:R-:W-:-:S04]  /*2d620*/  IMAD.U32 R4, RZ, RZ, UR4 ;  /* 0x00000004ff047e24 */ /* 0x002fc8000f8e00ff */
[----:B------:R1:W2:Y:S03]  /*2d630*/  SYNCS.PHASECHK.TRANS64.TRYWAIT P2, [R4+URZ+0x50], R3 ;  /* 0x00005003040075a7 */ /* 0x0002a6000804017f */
[----:B--2---:R-:W-:Y:S05]  /*2d640*/  @!P2 NANOSLEEP.SYNCS 0x989680 ;  /* 0x009896800000a95d */ /* 0x004fea0003900000 */
[----:B------:R-:W2:Y:S02]  /*2d650*/  @!P2 SYNCS.PHASECHK.TRANS64 P2, [R4+URZ+0x50], R3 ;  /* 0x000050030400a5a7 */ /* 0x000ea4000804007f */
[----:B--2---:R-:W-:Y:S05]  /*2d660*/  @!P2 BRA `(.L_x_1026) ;  /* 0xfffffffc00eca947 */ /* 0x004fea000383ffff */
[----:B------:R-:W-:Y:S05]  /*2d670*/  BRA `(.L_x_1146) ;  /* 0xffffffcc00b87947 */ /* 0x000fea000383ffff */
.L_x_1032:
[----:B-12---:R-:W-:-:S04]  /*2d680*/  MOV R4, UR4 ;  /* 0x0000000400047c02 */ /* 0x006fc80008000f00 */
[----:B------:R1:W2:Y:S03]  /*2d690*/  SYNCS.PHASECHK.TRANS64.TRYWAIT P2, [R4+URZ+0x58], R3 ;  /* 0x00005803040075a7 */ /* 0x0002a6000804017f */
[----:B--2---:R-:W-:Y:S05]  /*2d6a0*/  @!P2 NANOSLEEP.SYNCS 0x989680 ;  /* 0x009896800000a95d */ /* 0x004fea0003900000 */
[----:B------:R-:W2:Y:S02]  /*2d6b0*/  @!P2 SYNCS.PHASECHK.TRANS64 P2, [R4+URZ+0x58], R3 ;  /* 0x000058030400a5a7 */ /* 0x000ea4000804007f */
[----:B--2---:R-:W-:Y:S05]  /*2d6c0*/  @!P2 BRA `(.L_x_1032) ;  /* 0xfffffffc00eca947 */ /* 0x004fea000383ffff */
[----:B------:R-:W-:Y:S05]  /*2d6d0*/  BRA `(.L_x_1147) ;  /* 0xffffffcc00f87947 */ /* 0x000fea000383ffff */
.L_x_1038:
[----:B-123--:R-:W-:-:S04]  /*2d6e0*/  MOV R4, UR4 ;  /* 0x0000000400047c02 */ /* 0x00efc80008000f00 */
[----:B------:R1:W2:Y:S03]  /*2d6f0*/  SYNCS.PHASECHK.TRANS64.TRYWAIT P2, [R4+URZ+0x60], R3 ;  /* 0x00006003040075a7 */ /* 0x0002a6000804017f */
[----:B--2---:R-:W-:Y:S05]  /*2d700*/  @!P2 NANOSLEEP.SYNCS 0x989680 ;  /* 0x009896800000a95d */ /* 0x004fea0003900000 */
[----:B------:R-:W2:Y:S02]  /*2d710*/  @!P2 SYNCS.PHASECHK.TRANS64 P2, [R4+URZ+0x60], R3 ;  /* 0x000060030400a5a7 */ /* 0x000ea4000804007f */
[----:B--2---:R-:W-:Y:S05]  /*2d720*/  @!P2 BRA `(.L_x_1038) ;  /* 0xfffffffc00eca947 */ /* 0x004fea000383ffff */
[----:B------:R-:W-:Y:S05]  /*2d730*/  BRA `(.L_x_1148) ;  /* 0xffffffd000407947 */ /* 0x000fea000383ffff */
.L_x_1044:
[----:B-1234-:R-:W-:-:S04]  /*2d740*/  MOV R4, UR4 ;  /* 0x0000000400047c02 */ /* 0x01efc80008000f00 */
[----:B------:R1:W2:Y:S03]  /*2d750*/  SYNCS.PHASECHK.TRANS64.TRYWAIT P2, [R4+URZ+0x68], R3 ;  /* 0x00006803040075a7 */ /* 0x0002a6000804017f */
[----:B--2---:R-:W-:Y:S05]  /*2d760*/  @!P2 NANOSLEEP.SYNCS 0x989680 ;  /* 0x009896800000a95d */ /* 0x004fea0003900000 */
[----:B------:R-:W2:Y:S02]  /*2d770*/  @!P2 SYNCS.PHASECHK.TRANS64 P2, [R4+URZ+0x68], R3 ;  /* 0x000068030400a5a7 */ /* 0x000ea4000804007f */
[----:B--2---:R-:W-:Y:S05]  /*2d780*/  @!P2 BRA `(.L_x_1044) ;  /* 0xfffffffc00eca947 */ /* 0x004fea000383ffff */
[----:B------:R-:W-:Y:S05]  /*2d790*/  BRA `(.L_x_1149) ;  /* 0xffffffd000807947 */ /* 0x000fea000383ffff */
.L_x_1050:
[----:B------:R-:W-:-:S04]  /*2d7a0*/  MOV R5, UR4 ;  /* 0x0000000400057c02 */ /* 0x000fc80008000f00 */
[----:B------:R1:W1:Y:S03]  /*2d7b0*/  SYNCS.PHASECHK.TRANS64.TRYWAIT P2, [R5+URZ+0x50], R2 ;  /* 0x00005002050075a7 */ /* 0x000266000804017f */
[----:B-1----:R-:W-:Y:S05]  /*2d7c0*/  @!P2 NANOSLEEP.SYNCS 0x989680 ;  /* 0x009896800000a95d */ /* 0x002fea0003900000 */
[----:B------:R-:W1:Y:S02]  /*2d7d0*/  @!P2 SYNCS.PHASECHK.TRANS64 P2, [R5+URZ+0x50], R2 ;  /* 0x000050020500a5a7 */ /* 0x000e64000804007f */
[----:B-1----:R-:W-:Y:S05]  /*2d7e0*/  @!P2 BRA `(.L_x_1050) ;  /* 0xfffffffc00eca947 */ /* 0x002fea000383ffff */
[----:B------:R-:W-:Y:S05]  /*2d7f0*/  BRA `(.L_x_1150) ;  /* 0xffffffd000c87947 */ /* 0x000fea000383ffff */
.L_x_1056:
[----:B------:R-:W-:-:S04]  /*2d800*/  MOV R5, UR4 ;  /* 0x0000000400057c02 */ /* 0x000fc80008000f00 */
[----:B------:R1:W1:Y:S03]  /*2d810*/  SYNCS.PHASECHK.TRANS64.TRYWAIT P2, [R5+URZ+0x58], R2 ;  /* 0x00005802050075a7 */ /* 0x000266000804017f */
[----:B-1----:R-:W-:Y:S05]  /*2d820*/  @!P2 NANOSLEEP.SYNCS 0x989680 ;  /* 0x009896800000a95d */ /* 0x002fea0003900000 */
[----:B------:R-:W1:Y:S02]  /*2d830*/  @!P2 SYNCS.PHASECHK.TRANS64 P2, [R5+URZ+0x58], R2 ;  /* 0x000058020500a5a7 */ /* 0x000e64000804007f */
[----:B-1----:R-:W-:Y:S05]  /*2d840*/  @!P2 BRA `(.L_x_1056) ;  /* 0xfffffffc00eca947 */ /* 0x002fea000383ffff */
[----:B------:R-:W-:Y:S05]  /*2d850*/  BRA `(.L_x_1151) ;  /* 0xffffffd4000c7947 */ /* 0x000fea000383ffff */
.L_x_1062:
[----:B------:R-:W-:-:S04]  /*2d860*/  IMAD.U32 R5, RZ, RZ, UR4 ;  /* 0x00000004ff057e24 */ /* 0x000fc8000f8e00ff */
[----:B------:R1:W1:Y:S03]  /*2d870*/  SYNCS.PHASECHK.TRANS64.TRYWAIT P2, [R5+URZ+0x60], R2 ;  /* 0x00006002050075a7 */ /* 0x000266000804017f */
[----:B-1----:R-:W-:Y:S05]  /*2d880*/  @!P2 NANOSLEEP.SYNCS 0x989680 ;  /* 0x009896800000a95d */ /* 0x002fea0003900000 */
[----:B------:R-:W1:Y:S02]  /*2d890*/  @!P2 SYNCS.PHASECHK.TRANS64 P2, [R5+URZ+0x60], R2 ;  /* 0x000060020500a5a7 */ /* 0x000e64000804007f */
[----:B-1----:R-:W-:Y:S05]  /*2d8a0*/  @!P2 BRA `(.L_x_1062) ;  /* 0xfffffffc00eca947 */ /* 0x002fea000383ffff */
[----:B------:R-:W-:Y:S05]  /*2d8b0*/  BRA `(.L_x_1152) ;  /* 0xffffffd400547947 */ /* 0x000fea000383ffff */
.L_x_1068:
[----:B------:R-:W-:-:S04]  /*2d8c0*/  MOV R5, UR4 ;  /* 0x0000000400057c02 */ /* 0x000fc80008000f00 */
[----:B------:R1:W1:Y:S03]  /*2d8d0*/  SYNCS.PHASECHK.TRANS64.TRYWAIT P2, [R5+URZ+0x68], R2 ;  /* 0x00006802050075a7 */ /* 0x000266000804017f */
[----:B-1----:R-:W-:Y:S05]  /*2d8e0*/  @!P2 NANOSLEEP.SYNCS 0x989680 ;  /* 0x009896800000a95d */ /* 0x002fea0003900000 */
[----:B------:R-:W1:Y:S02]  /*2d8f0*/  @!P2 SYNCS.PHASECHK.TRANS64 P2, [R5+URZ+0x68], R2 ;  /* 0x000068020500a5a7 */ /* 0x000e64000804007f */
[----:B-1----:R-:W-:Y:S05]  /*2d900*/  @!P2 BRA `(.L_x_1068) ;  /* 0xfffffffc00eca947 */ /* 0x002fea000383ffff */
[----:B------:R-:W-:Y:S05]  /*2d910*/  BRA `(.L_x_1153) ;  /* 0xffffffd400987947 */ /* 0x000fea000383ffff */
.L_x_1074:
[----:B-1----:R-:W-:-:S04]  /*2d920*/  MOV R2, UR4 ;  /* 0x0000000400027c02 */ /* 0x002fc80008000f00 */
[----:B------:R1:W1:Y:S03]  /*2d930*/  SYNCS.PHASECHK.TRANS64.TRYWAIT P2, [R2+URZ+0x50], R3 ;  /* 0x00005003020075a7 */ /* 0x000266000804017f */
[----:B-1----:R-:W-:Y:S05]  /*2d940*/  @!P2 NANOSLEEP.SYNCS 0x989680 ;  /* 0x009896800000a95d */ /* 0x002fea0003900000 */
[----:B------:R-:W1:Y:S02]  /*2d950*/  @!P2 SYNCS.PHASECHK.TRANS64 P2, [R2+URZ+0x50], R3 ;  /* 0x000050030200a5a7 */ /* 0x000e64000804007f */
[----:B-1----:R-:W-:Y:S05]  /*2d960*/  @!P2 BRA `(.L_x_1074) ;  /* 0xfffffffc00eca947 */ /* 0x002fea000383ffff */
[----:B------:R-:W-:Y:S05]  /*2d970*/  BRA `(.L_x_1154) ;  /* 0xffffffd400e07947 */ /* 0x000fea000383ffff */
.L_x_1080:
[----:B-1----:R-:W-:-:S04]  /*2d980*/  MOV R2, UR4 ;  /* 0x0000000400027c02 */ /* 0x002fc80008000f00 */
[----:B------:R1:W1:Y:S03]  /*2d990*/  SYNCS.PHASECHK.TRANS64.TRYWAIT P2, [R2+URZ+0x58], R3 ;  /* 0x00005803020075a7 */ /* 0x000266000804017f */
[----:B-1----:R-:W-:Y:S05]  /*2d9a0*/  @!P2 NANOSLEEP.SYNCS 0x989680 ;  /* 0x009896800000a95d */ /* 0x002fea0003900000 */
[----:B------:R-:W1:Y:S02]  /*2d9b0*/  @!P2 SYNCS.PHASECHK.TRANS64 P2, [R2+URZ+0x58], R3 ;  /* 0x000058030200a5a7 */ /* 0x000e64000804007f */
[----:B-1----:R-:W-:Y:S05]  /*2d9c0*/  @!P2 BRA `(.L_x_1080) ;  /* 0xfffffffc00eca947 */ /* 0x002fea000383ffff */
[----:B------:R-:W-:Y:S05]  /*2d9d0*/  BRA `(.L_x_1155) ;  /* 0xffffffd800247947 */ /* 0x000fea000383ffff */
.L_x_1086:
[----:B-1----:R-:W-:-:S04]  /*2d9e0*/  MOV R2, UR4 ;  /* 0x0000000400027c02 */ /* 0x002fc80008000f00 */
[----:B------:R1:W1:Y:S03]  /*2d9f0*/  SYNCS.PHASECHK.TRANS64.TRYWAIT P2, [R2+URZ+0x60], R3 ;  /* 0x00006003020075a7 */ /* 0x000266000804017f */
[----:B-1----:R-:W-:Y:S05]  /*2da00*/  @!P2 NANOSLEEP.SYNCS 0x989680 ;  /* 0x009896800000a95d */ /* 0x002fea0003900000 */
[----:B------:R-:W1:Y:S02]  /*2da10*/  @!P2 SYNCS.PHASECHK.TRANS64 P2, [R2+URZ+0x60], R3 ;  /* 0x000060030200a5a7 */ /* 0x000e64000804007f */
[----:B-1----:R-:W-:Y:S05]  /*2da20*/  @!P2 BRA `(.L_x_1086) ;  /* 0xfffffffc00eca947 */ /* 0x002fea000383ffff */
[----:B------:R-:W-:Y:S05]  /*2da30*/  BRA `(.L_x_1156) ;  /* 0xffffffd8006c7947 */ /* 0x000fea000383ffff */
.L_x_1092:
[----:B-1----:R-:W-:-:S04]  /*2da40*/  MOV R2, UR4 ;  /* 0x0000000400027c02 */ /* 0x002fc80008000f00 */
[----:B------:R1:W1:Y:S03]  /*2da50*/  SYNCS.PHASECHK.TRANS64.TRYWAIT P2, [R2+URZ+0x68], R3 ;  /* 0x00006803020075a7 */ /* 0x000266000804017f */
[----:B-1----:R-:W-:Y:S05]  /*2da60*/  @!P2 NANOSLEEP.SYNCS 0x989680 ;  /* 0x009896800000a95d */ /* 0x002fea0003900000 */
[----:B------:R-:W1:Y:S02]  /*2da70*/  @!P2 SYNCS.PHASECHK.TRANS64 P2, [R2+URZ+0x68], R3 ;  /* 0x000068030200a5a7 */ /* 0x000e64000804007f */
[----:B-1----:R-:W-:Y:S05]  /*2da80*/  @!P2 BRA `(.L_x_1092) ;  /* 0xfffffffc00eca947 */ /* 0x002fea000383ffff */
[----:B------:R-:W-:Y:S05]  /*2da90*/  BRA `(.L_x_1157) ;  /* 0xffffffd800b07947 */ /* 0x000fea000383ffff */
.L_x_1102:
[----:B--2---:R2:W4:Y:S02]  /*2daa0*/  SYNCS.PHASECHK.TRANS64.TRYWAIT P0, [R0+URZ+0x50], R3 ;  /* 0x00005003000075a7 */ /* 0x004524000800017f */
[----:B----4-:R-:W-:Y:S05]  /*2dab0*/  @!P0 NANOSLEEP.SYNCS 0x989680 ;  /* 0x009896800000895d */ /* 0x010fea0003900000 */
[----:B------:R-:W4:Y:S02]  /*2dac0*/  @!P0 SYNCS.PHASECHK.TRANS64 P0, [R0+URZ+0x50], R3 ;  /* 0x00005003000085a7 */ /* 0x000f24000800007f */
[----:B----4-:R-:W-:Y:S05]  /*2dad0*/  @!P0 BRA `(.L_x_1102) ;  /* 0xfffffffc00f08947 */ /* 0x010fea000383ffff */
[----:B------:R-:W-:Y:S05]  /*2dae0*/  BRA `(.L_x_1158) ;  /* 0xffffffe000b47947 */ /* 0x000fea000383ffff */
.L_x_1104:
[----:B----4-:R4:W1:Y:S02]  /*2daf0*/  SYNCS.PHASECHK.TRANS64.TRYWAIT P0, [R0+URZ+0x58], R3 ;  /* 0x00005803000075a7 */ /* 0x010864000800017f */
[----:B-1----:R-:W-:Y:S05]  /*2db00*/  @!P0 NANOSLEEP.SYNCS 0x989680 ;  /* 0x009896800000895d */ /* 0x002fea0003900000 */
[----:B------:R-:W1:Y:S02]  /*2db10*/  @!P0 SYNCS.PHASECHK.TRANS64 P0, [R0+URZ+0x58], R3 ;  /* 0x00005803000085a7 */ /* 0x000e64000800007f */
[----:B-1----:R-:W-:Y:S05]  /*2db20*/  @!P0 BRA `(.L_x_1104) ;  /* 0xfffffffc00f08947 */ /* 0x002fea000383ffff */
[----:B------:R-:W-:Y:S05]  /*2db30*/  BRA `(.L_x_1159) ;  /* 0xffffffe000b07947 */ /* 0x000fea000383ffff */
.L_x_1106:
[----:B------:R1:W1:Y:S02]  /*2db40*/  SYNCS.PHASECHK.TRANS64.TRYWAIT P0, [R0+URZ+0x60], R3 ;  /* 0x00006003000075a7 */ /* 0x000264000800017f */
[----:B-1----:R-:W-:Y:S05]  /*2db50*/  @!P0 NANOSLEEP.SYNCS 0x989680 ;  /* 0x009896800000895d */ /* 0x002fea0003900000 */
[----:B------:R-:W1:Y:S02]  /*2db60*/  @!P0 SYNCS.PHASECHK.TRANS64 P0, [R0+URZ+0x60], R3 ;  /* 0x00006003000085a7 */ /* 0x000e64000800007f */
[----:B-1----:R-:W-:Y:S05]  /*2db70*/  @!P0 BRA `(.L_x_1106) ;  /* 0xfffffffc00f08947 */ /* 0x002fea000383ffff */
[----:B------:R-:W-:Y:S05]  /*2db80*/  BRA `(.L_x_1160) ;  /* 0xffffffe000ac7947 */ /* 0x000fea000383ffff */
.L_x_1110:
[----:B------:R-:W-:Y:S01]  /*2db90*/  BSSY B1, `(.L_x_1161) ;  /* 0x0000006000017945 */ /* 0x000fe20003800000 */
[----:B------:R-:W-:-:S07]  /*2dba0*/  IMAD.MOV.U32 R15, RZ, RZ, -0x1 ;  /* 0xffffffffff0f7424 */ /* 0x000fce00078e00ff */
[----:B------:R-:W-:Y:S05]  /*2dbb0*/  WARPSYNC.COLLECTIVE R15, `(.L_x_1162) ;  /* 0x000000000f0c7348 */ /* 0x000fea0003c00000 */
[----:B------:R-:W-:Y:S02]  /*2dbc0*/  ELECT P6, UR62, PT ;  /* 0x00000000003e782f */ /* 0x000fe400038c0000 */
[----:B------:R-:W-:Y:S01]  /*2dbd0*/  MOV R14, UR62 ;  /* 0x0000003e000e7c02 */ /* 0x000fe20008000f00 */
[----:B------:R-:W-:Y:S10]  /*2dbe0*/  ENDCOLLECTIVE ;  /* 0x000000000000791b */ /* 0x000ff40003800000 */
.L_x_1162:
[----:B------:R-:W-:Y:S05]  /*2dbf0*/  BSYNC B1 ;  /* 0x0000000000017941 */ /* 0x000fea0003800000 */
.L_x_1161:
[----:B------:R-:W-:Y:S05]  /*2dc00*/  BRA `(.L_x_1163) ;  /* 0xffffffe4002c7947 */ /* 0x000fea000383ffff */
.L_x_1113:
[----:B-1----:R1:W2:Y:S02]  /*2dc10*/  SYNCS.PHASECHK.TRANS64.TRYWAIT P0, [R11+URZ+0x18], R12 ;  /* 0x0000180c0b0075a7 */ /* 0x0022a4000800017f */
[----:B--2---:R-:W-:Y:S05]  /*2dc20*/  @!P0 NANOSLEEP.SYNCS 0x989680 ;  /* 0x009896800000895d */ /* 0x004fea0003900000 */
[----:B------:R-:W2:Y:S02]  /*2dc30*/  @!P0 SYNCS.PHASECHK.TRANS64 P0, [R11+URZ+0x18], R12 ;  /* 0x0000180c0b0085a7 */ /* 0x000ea4000800007f */
[----:B--2---:R-:W-:Y:S05]  /*2dc40*/  @!P0 BRA `(.L_x_1113) ;  /* 0xfffffffc00f08947 */ /* 0x004fea000383ffff */
[----:B------:R-:W-:Y:S05]  /*2dc50*/  BRA `(.L_x_1164) ;  /* 0xffffffe400647947 */ /* 0x000fea000383ffff */
.L_x_1121:
[----:B------:R-:W-:Y:S01]  /*2dc60*/  BSSY B0, `(.L_x_1165) ;  /* 0x0000006000007945 */ /* 0x000fe20003800000 */
[----:B------:R-:W-:-:S07]  /*2dc70*/  MOV R15, 0xffffffff ;  /* 0xffffffff000f7802 */ /* 0x000fce0000000f00 */
[----:B--2---:R-:W-:Y:S05]  /*2dc80*/  WARPSYNC.COLLECTIVE R15, `(.L_x_1166) ;  /* 0x000000000f0c7348 */ /* 0x004fea0003c00000 */
[----:B------:R-:W-:Y:S02]  /*2dc90*/  ELECT P6, UR62, PT ;  /* 0x00000000003e782f */ /* 0x000fe400038c0000 */
[----:B------:R-:W-:Y:S01]  /*2dca0*/  MOV R14, UR62 ;  /* 0x0000003e000e7c02 */ /* 0x000fe20008000f00 */
[----:B--2---:R-:W-:Y:S10]  /*2dcb0*/  ENDCOLLECTIVE ;  /* 0x000000000000791b */ /* 0x004ff40003800000 */
.L_x_1166:
[----:B------:R-:W-:Y:S05]  /*2dcc0*/  BSYNC B0 ;  /* 0x0000000000007941 */ /* 0x000fea0003800000 */
.L_x_1165:
[----:B------:R-:W-:Y:S05]  /*2dcd0*/  BRA `(.L_x_1167) ;  /* 0xffffffec00d87947 */ /* 0x000fea000383ffff */
.L_x_1123:
[----:B-1----:R1:W3:Y:S02]  /*2dce0*/  SYNCS.PHASECHK.TRANS64.TRYWAIT P0, [R4+URZ], R3 ;  /* 0x00000003040075a7 */ /* 0x0022e4000800017f */
[----:B---3--:R-:W-:Y:S05]  /*2dcf0*/  @!P0 NANOSLEEP.SYNCS 0x989680 ;  /* 0x009896800000895d */ /* 0x008fea0003900000 */
[----:B------:R-:W3:Y:S02]  /*2dd00*/  @!P0 SYNCS.PHASECHK.TRANS64 P0, [R4+URZ], R3 ;  /* 0x00000003040085a7 */ /* 0x000ee4000800007f */
[----:B---3--:R-:W-:Y:S05]  /*2dd10*/  @!P0 BRA `(.L_x_1123) ;  /* 0xfffffffc00f08947 */ /* 0x008fea000383ffff */
[----:B------:R-:W-:Y:S05]  /*2dd20*/  BRA `(.L_x_1168) ;  /* 0xffffffec00fc7947 */ /* 0x000fea000383ffff */
.L_x_1124:
[----:B-1----:R1:W3:Y:S02]  /*2dd30*/  SYNCS.PHASECHK.TRANS64.TRYWAIT P0, [R3+URZ], R0 ;  /* 0x00000000030075a7 */ /* 0x0022e4000800017f */
[----:B---3--:R-:W-:Y:S05]  /*2dd40*/  @!P0 NANOSLEEP.SYNCS 0x989680 ;  /* 0x009896800000895d */ /* 0x008fea0003900000 */
[----:B------:R-:W3:Y:S02]  /*2dd50*/  @!P0 SYNCS.PHASECHK.TRANS64 P0, [R3+URZ], R0 ;  /* 0x00000000030085a7 */ /* 0x000ee4000800007f */
[----:B---3--:R-:W-:Y:S05]  /*2dd60*/  @!P0 BRA `(.L_x_1124) ;  /* 0xfffffffc00f08947 */ /* 0x008fea000383ffff */
[----:B------:R-:W-:Y:S05]  /*2dd70*/  BRA `(.L_x_1169) ;  /* 0xfffffff0000c7947 */ /* 0x000fea000383ffff */
        .weak           $__internal_0_$__cuda_sm20_rcp_rn_f32_slowpath
        .type           $__internal_0_$__cuda_sm20_rcp_rn_f32_slowpath,@function
        .size           $__internal_0_$__cuda_sm20_rcp_rn_f32_slowpath,(.L_x_1175 - $__internal_0_$__cuda_sm20_rcp_rn_f32_slowpath)
$__internal_0_$__cuda_sm20_rcp_rn_f32_slowpath:
[----:B------:R-:W-:Y:S01]  /*2dd80*/  SHF.L.U32 R3, R0, 0x1, RZ ;  /* 0x0000000100037819 */ /* 0x000fe200000006ff */
[----:B------:R-:W-:Y:S03]  /*2dd90*/  BSSY B0, `(.L_x_1170) ;  /* 0x0000030000007945 */ /* 0x000fe60003800000 */
[----:B------:R-:W-:-:S04]  /*2dda0*/  SHF.R.U32.HI R3, RZ, 0x18, R3 ;  /* 0x00000018ff037819 */ /* 0x000fc80000011603 */
[----:B------:R-:W-:-:S13]  /*2ddb0*/  ISETP.NE.U32.AND P2, PT, R3, RZ, PT ;  /* 0x000000ff0300720c */ /* 0x000fda0003f45070 */
[----:B------:R-:W-:Y:S05]  /*2ddc0*/  @P2 BRA `(.L_x_1171) ;  /* 0x0000000000282947 */ /* 0x000fea0003800000 */
[----:B------:R-:W-:-:S04]  /*2ddd0*/  SHF.L.U32 R3, R0, 0x1, RZ ;  /* 0x0000000100037819 */ /* 0x000fc800000006ff */
[----:B------:R-:W-:-:S13]  /*2dde0*/  ISETP.NE.AND P2, PT, R3, RZ, PT ;  /* 0x000000ff0300720c */ /* 0x000fda0003f45270 */
[----:B------:R-:W-:Y:S02]  /*2ddf0*/  @P2 FFMA R169, R0, 1.84467440737095516160e+19, RZ ;  /* 0x5f80000000a92823 */ /* 0x000fe400000000ff */
[----:B------:R-:W-:Y:S08]  /*2de00*/  @!P2 MUFU.RCP R0, R0 ;  /* 0x000000000000a308 */ /* 0x000ff00000001000 */
[----:B------:R-:W1:Y:S02]  /*2de10*/  @P2 MUFU.RCP R3, R169 ;  /* 0x000000a900032308 */ /* 0x000e640000001000 */
[----:B-1----:R-:W-:-:S04]  /*2de20*/  @P2 FFMA R169, R169, R3, -1 ;  /* 0xbf800000a9a92423 */ /* 0x002fc80000000003 */
[----:B------:R-:W-:-:S04]  /*2de30*/  @P2 FADD.FTZ R169, -R169, -RZ ;  /* 0x800000ffa9a92221 */ /* 0x000fc80000010100 */
[----:B------:R-:W-:-:S04]  /*2de40*/  @P2 FFMA R3, R3, R169, R3 ;  /* 0x000000a903032223 */ /* 0x000fc80000000003 */
[----:B------:R-:W-:Y:S01]  /*2de50*/  @P2 FFMA R0, R3, 1.84467440737095516160e+19, RZ ;  /* 0x5f80000003002823 */ /* 0x000fe200000000ff */
[----:B------:R-:W-:Y:S06]  /*2de60*/  BRA `(.L_x_1172) ;  /* 0x0000000000887947 */ /* 0x000fec0003800000 */
.L_x_1171:
[----:B------:R-:W-:-:S04]  /*2de70*/  IADD3 R178, R3, -0xfd, RZ ;  /* 0xffffff0303b27810 */ /* 0x000fc80007ffe0ff */
[----:B------:R-:W-:-:S13]  /*2de80*/  ISETP.GT.U32.AND P2, PT, R178, 0x1, PT ;  /* 0x00000001b200780c */ /* 0x000fda0003f44070 */
[----:B------:R-:W-:Y:S05]  /*2de90*/  @P2 BRA `(.L_x_1173) ;  /* 0x0000000000782947 */ /* 0x000fea0003800000 */
[----:B------:R-:W-:Y:S01]  /*2dea0*/  LOP3.LUT R176, R0, 0x7fffff, RZ, 0xc0, !PT ;  /* 0x007fffff00b07812 */ /* 0x000fe200078ec0ff */
[----:B------:R-:W-:Y:S01]  /*2deb0*/  VIADD R3, R3, 0xffffff04 ;  /* 0xffffff0403037836 */ /* 0x000fe20000000000 */
[----:B------:R-:W-:Y:S02]  /*2dec0*/  MOV R179, 0x3 ;  /* 0x0000000300b37802 */ /* 0x000fe40000000f00 */
[----:B------:R-:W-:Y:S02]  /*2ded0*/  LOP3.LUT R176, R176, 0x3f800000, RZ, 0xfc, !PT ;  /* 0x3f800000b0b07812 */ /* 0x000fe400078efcff */
[----:B------:R-:W-:Y:S02]  /*2dee0*/  SHF.L.U32 R179, R179, R178, RZ ;  /* 0x000000b2b3b37219 */ /* 0x000fe400000006ff */
[----:B------:R-:W1:Y:S02]  /*2def0*/  MUFU.RCP R169, R176 ;  /* 0x000000b000a97308 */ /* 0x000e640000001000 */
[----:B-1----:R-:W-:-:S04]  /*2df00*/  FFMA R177, R176, R169, -1 ;  /* 0xbf800000b0b17423 */ /* 0x002fc800000000a9 */
[----:B------:R-:W-:-:S04]  /*2df10*/  FADD.FTZ R177, -R177, -RZ ;  /* 0x800000ffb1b17221 */ /* 0x000fc80000010100 */
[CCC-:B------:R-:W-:Y:S01]  /*2df20*/  FFMA.RM R176, R169.reuse, R177.reuse, R169.reuse ;  /* 0x000000b1a9b07223 */ /* 0x1c0fe200000040a9 */
[----:B------:R-:W-:-:S05]  /*2df30*/  FFMA.RP R169, R169, R177, R169 ;  /* 0x000000b1a9a97223 */ /* 0x000fca00000080a9 */
[C---:B------:R-:W-:Y:S02]  /*2df40*/  FSETP.NEU.FTZ.AND P2, PT, R176.reuse, R169, PT ;  /* 0x000000a9b000720b */ /* 0x040fe40003f5d000 */
[----:B------:R-:W-:Y:S02]  /*2df50*/  LOP3.LUT R169, R176, 0x7fffff, RZ, 0xc0, !PT ;  /* 0x007fffffb0a97812 */ /* 0x000fe400078ec0ff */
[----:B------:R-:W-:Y:S02]  /*2df60*/  SEL R176, RZ, 0xffffffff, !P2 ;  /* 0xffffffffffb07807 */ /* 0x000fe40005000000 */
[----:B------:R-:W-:Y:S02]  /*2df70*/  LOP3.LUT R169, R169, 0x800000, RZ, 0xfc, !PT ;  /* 0x00800000a9a97812 */ /* 0x000fe400078efcff */
[----:B------:R-:W-:Y:S02]  /*2df80*/  IADD3 R177, -R176, RZ, RZ ;  /* 0x000000ffb0b17210 */ /* 0x000fe40007ffe1ff */
[----:B------:R-:W-:-:S02]  /*2df90*/  LOP3.LUT R179, R179, R169, RZ, 0xc0, !PT ;  /* 0x000000a9b3b37212 */ /* 0x000fc400078ec0ff */
[-C--:B------:R-:W-:Y:S02]  /*2dfa0*/  LOP3.LUT P3, RZ, R177, R178.reuse, R169, 0xf8, !PT ;  /* 0x000000b2b1ff7212 */ /* 0x080fe4000786f8a9 */
[----:B------:R-:W-:Y:S02]  /*2dfb0*/  SHF.R.U32.HI R176, RZ, R178, R179 ;  /* 0x000000b2ffb07219 */ /* 0x000fe400000116b3 */
[----:B------:R-:W-:Y:S02]  /*2dfc0*/  SHF.R.U32.HI R3, RZ, R3, R169 ;  /* 0x00000003ff037219 */ /* 0x000fe400000116a9 */
[C---:B------:R-:W-:Y:S02]  /*2dfd0*/  LOP3.LUT P2, RZ, R176.reuse, 0x1, RZ, 0xc0, !PT ;  /* 0x00000001b0ff7812 */ /* 0x040fe4000784c0ff */
[----:B------:R-:W-:-:S04]  /*2dfe0*/  LOP3.LUT P4, RZ, R176, 0x2, RZ, 0xc0, !PT ;  /* 0x00000002b0ff7812 */ /* 0x000fc8000788c0ff */
[----:B------:R-:W-:Y:S02]  /*2dff0*/  PLOP3.LUT P2, PT, P2, P3, P4, 0xe0, 0x0 ;  /* 0x000000000000781c */ /* 0x000fe40001747c40 */
[----:B------:R-:W-:Y:S02]  /*2e000*/  LOP3.LUT P3, RZ, R0, 0x7fffff, RZ, 0xc0, !PT ;  /* 0x007fffff00ff7812 */ /* 0x000fe4000786c0ff */
[----:B------:R-:W-:-:S04]  /*2e010*/  SEL R169, RZ, 0x1, !P2 ;  /* 0x00000001ffa97807 */ /* 0x000fc80005000000 */
[----:B------:R-:W-:-:S04]  /*2e020*/  IADD3 R169, -R169, RZ, RZ ;  /* 0x000000ffa9a97210 */ /* 0x000fc80007ffe1ff */
[----:B------:R-:W-:-:S13]  /*2e030*/  ISETP.GE.AND P2, PT, R169, RZ, PT ;  /* 0x000000ffa900720c */ /* 0x000fda0003f46270 */
[----:B------:R-:W-:-:S04]  /*2e040*/  @!P2 IADD3 R3, R3, 0x1, RZ ;  /* 0x000000010303a810 */ /* 0x000fc80007ffe0ff */
[----:B------:R-:W-:-:S04]  /*2e050*/  @!P3 SHF.L.U32 R3, R3, 0x1, RZ ;  /* 0x000000010303b819 */ /* 0x000fc800000006ff */
[----:B------:R-:W-:Y:S01]  /*2e060*/  LOP3.LUT R0, R3, 0x80000000, R0, 0xf8, !PT ;  /* 0x8000000003007812 */ /* 0x000fe200078ef800 */
[----:B------:R-:W-:Y:S06]  /*2e070*/  BRA `(.L_x_1172) ;  /* 0x0000000000047947 */ /* 0x000fec0003800000 */
.L_x_1173:
[----:B------:R-:W1:Y:S02]  /*2e080*/  MUFU.RCP R0, R0 ;  /* 0x0000000000007308 */ /* 0x000e640000001000 */
.L_x_1172:
[----:B------:R-:W-:Y:S05]  /*2e090*/  BSYNC B0 ;  /* 0x0000000000007941 */ /* 0x000fea0003800000 */
.L_x_1170:
[----:B------:R-:W-:-:S04]  /*2e0a0*/  MOV R3, 0x0 ;  /* 0x0000000000037802 */ /* 0x000fc80000000f00 */
[----:B-1----:R-:W-:Y:S05]  /*2e0b0*/  RET.REL.NODEC R2 `(_ZN7cutlass13device_kernelINS_4gemm6kernel13GemmUniversalIN4cute5tupleIJiiiiEEENS1_10collective13CollectiveMmaINS1_34MainloopSm90TmaGmmaWarpSpecializedILi3ENS5_IJNS4_1CILi2EEENSA_ILi1EEESC_EEENS1_35KernelTmaWarpSpecializedCooperativeEEENS5_IJNSA_ILi256EEESG_NSA_ILi64EEEEEENS_10bfloat16_tENS5_IJlSC_lEEESJ_SK_NS4_8TiledMMAINS4_8MMA_AtomIJNS4_4SM904GMMA28MMA_64x256x16_F32BF16BF16_SSILNSO_5MajorE0ELSQ_0ELNSO_7ScaleInE1ELSR_1EEEEEENS4_6LayoutISD_NS5_IJSC_NSA_ILi0EEESV_EEEEENS5_IJNS4_10UnderscoreESY_SY_EEEEENS4_13SM90_TMA_LOADENS4_14ComposedLayoutINS4_7SwizzleILi3ELi4ELi3EEENS4_18smem_ptr_flag_bitsILi16EEENSU_INS5_IJNSA_ILi8EEESH_EEENS5_IJSH_SC_EEEEEEEvNS4_8identityENS4_23SM90_TMA_LOAD_MULTICASTES1B_vS1C_EENS_8epilogue10collective18CollectiveEpilogueINS1F_22Sm90TmaWarpSpecializedILi4ELi2ELi16ELb1ELb0EEEJSI_NS5_IJNSA_ILi128EEENSA_ILi32EEEEEESJ_SK_SJ_SK_NS1F_6fusion15FusionCallbacksIS1J_NS1N_13LinCombEltActINS1F_6thread7SigmoidESJ_fSJ_fLNS_15FloatRoundStyleE2EEESI_S1M_JEEES11_NS12_INS13_ILi2ELi4ELi3EEES16_NSU_INS5_IJS17_S1L_EEENS5_IJS1L_SC_EEEEEEENS4_17SM75_U32x4_LDSM_NENS4_14SM90_TMA_STOREES1Z_NS4_17SM90_U32x4_STSM_NENS4_9Copy_AtomIJS22_NS_6half_tEEEEvEEEvvEEEEvNT_6ParamsE) ;  /* 0xfffffd1c02d07950 */ /* 0x002fea0003c3ffff */
.L_x_1174:
[----:B------:R-:W-:-:S00]  /*2e0c0*/  BRA `(.L_x_1174) ;  /* 0xfffffffc00fc7947 */ /* 0x000fc0000383ffff */
[----:B------:R-:W-:-:S00]  /*2e0d0*/  NOP ;  /* 0x0000000000007918 */ /* 0x000fc00000000000 */
        /* <DEDUP_REMOVED lines=10> */
.L_x_1175:


//--------------------- .nv.global.init           --------------------------
	.section	.nv.global.init,"aw",@progbits
.nv.global.init:
	.type		$str$22,@object
	.size		$str$22,($str$26 - $str$22)
$str$22:
        /*0000*/ 	.byte	0x6b, 0x5f, 0x74, 0x69, 0x6c, 0x65, 0x5f, 0x63, 0x6f, 0x75, 0x6e, 0x74, 0x20, 0x3e, 0x3d, 0x20
        /*0010*/ 	.byte	0x31, 0x00
	.type		$str$26,@object
	.size		$str$26,($str$27 - $str$26)
$str$26:
        /*0012*/ 	.byte	0x28, 0x61, 0x64, 0x64, 0x72, 0x65, 0x73, 0x73, 0x20, 0x26, 0x20, 0x6d, 0x61, 0x73, 0x6b, 0x29
        /*0022*/ 	.byte	0x20, 0x3d, 0x3d, 0x20, 0x30, 0x00
	.type		$str$27,@object
	.size		$str$27,($str$23 - $str$27)
$str$27:
        /*0028*/ 	.byte	0x2f, 0x74, 0x6d, 0x70, 0x2f, 0x63, 0x75, 0x74, 0x6c, 0x61, 0x73, 0x73, 0x5f, 0x73, 0x77, 0x65
        /*0038*/ 	.byte	0x65, 0x70, 0x5f, 0x73, 0x72, 0x63, 0x2f, 0x69, 0x6e, 0x63, 0x6c, 0x75, 0x64, 0x65, 0x2f, 0x63
        /*0048*/ 	.byte	0x75, 0x74, 0x65, 0x2f, 0x70, 0x6f, 0x69, 0x6e, 0x74, 0x65, 0x72, 0x5f, 0x66, 0x6c, 0x61, 0x67
        /*0058*/ 	.byte	0x67, 0x65, 0x64, 0x2e, 0x68, 0x70, 0x70, 0x00
	.type		$str$23,@object
	.size		$str$23,(__unnamed_2 - $str$23)
$str$23:
        /*0060*/ 	.byte	0x2f, 0x74, 0x6d, 0x70, 0x2f, 0x63, 0x75, 0x74, 0x6c, 0x61, 0x73, 0x73, 0x5f, 0x73, 0x77, 0x65
        /*0070*/ 	.byte	0x65, 0x70, 0x5f, 0x73, 0x72, 0x63, 0x2f, 0x69, 0x6e, 0x63, 0x6c, 0x75, 0x64, 0x65, 0x2f, 0x63
        /*0080*/ 	.byte	0x75, 0x74, 0x6c, 0x61, 0x73, 0x73, 0x2f, 0x67, 0x65, 0x6d, 0x6d, 0x2f, 0x63, 0x6f, 0x6c, 0x6c
        /*0090*/ 	.byte	0x65, 0x63, 0x74, 0x69, 0x76, 0x65, 0x2f, 0x73, 0x6d, 0x39, 0x30, 0x5f, 0x6d, 0x6d, 0x61, 0x5f
        /*00a0*/ 	.byte	0x74, 0x6d, 0x61, 0x5f, 0x67, 0x6d, 0x6d, 0x61, 0x5f, 0x73, 0x73, 0x5f, 0x77, 0x61, 0x72, 0x70
        /*00b0*/ 	.byte	0x73, 0x70, 0x65, 0x63, 0x69, 0x61, 0x6c, 0x69, 0x7a, 0x65, 0x64, 0x2e, 0x68, 0x70, 0x70, 0x00
	.type		__unnamed_2,@object
	.size		__unnamed_2,(__unnamed_1 - __unnamed_2)
__unnamed_2:
        /* <DEDUP_REMOVED lines=28> */
        /*0280*/ 	.byte	0x3c, 0x34, 0x30, 0x39, 0x36, 0x3e, 0x3e, 0x3e, 0x3e, 0x3e, 0x5d, 0x00
	.type		__unnamed_1,@object
	.size		__unnamed_1,(.L_0 - __unnamed_1)
__unnamed_1:
        /* <DEDUP_REMOVED lines=182> */
        /*0dec*/ 	.byte	0x5d, 0x00
.L_0:


//--------------------- .nv.shared._ZN7cutlass13device_kernelINS_4gemm6kernel13GemmUniversalIN4cute5tupleIJiiiiEEENS1_10collective13CollectiveMmaINS1_34MainloopSm90TmaGmmaWarpSpecializedILi3ENS5_IJNS4_1CILi2EEENSA_ILi1EEESC_EEENS1_35KernelTmaWarpSpecializedCooperativeEEENS5_IJNSA_ILi256EEESG_NSA_ILi64EEEEEENS_10bfloat16_tENS5_IJlSC_lEEESJ_SK_NS4_8TiledMMAINS4_8MMA_AtomIJNS4_4SM904GMMA28MMA_64x256x16_F32BF16BF16_SSILNSO_5MajorE0ELSQ_0ELNSO_7ScaleInE1ELSR_1EEEEEENS4_6LayoutISD_NS5_IJSC_NSA_ILi0EEESV_EEEEENS5_IJNS4_10UnderscoreESY_SY_EEEEENS4_13SM90_TMA_LOADENS4_14ComposedLayoutINS4_7SwizzleILi3ELi4ELi3EEENS4_18smem_ptr_flag_bitsILi16EEENSU_INS5_IJNSA_ILi8EEESH_EEENS5_IJSH_SC_EEEEEEEvNS4_8identityENS4_23SM90_TMA_LOAD_MULTICASTES1B_vS1C_EENS_8epilogue10collective18CollectiveEpilogueINS1F_22Sm90TmaWarpSpecializedILi4ELi2ELi16ELb1ELb0EEEJSI_NS5_IJNSA_ILi128EEENSA_ILi32EEEEEESJ_SK_SJ_SK_NS1F_6fusion15FusionCallbacksIS1J_NS1N_13LinCombEltActINS1F_6thread7SigmoidESJ_fSJ_fLNS_15FloatRoundStyleE2EEESI_S1M_JEEES11_NS12_INS13_ILi2ELi4ELi3EEES16_NSU_INS5_IJS17_S1L_EEENS5_IJS1L_SC_EEEEEEENS4_17SM75_U32x4_LDSM_NENS4_14SM90_TMA_STOREES1Z_NS4_17SM90_U32x4_STSM_NENS4_9Copy_AtomIJS22_NS_6half_tEEEEvEEEvvEEEEvNT_6ParamsE --------------------------
	.section	.nv.shared._ZN7cutlass13device_kernelINS_4gemm6kernel13GemmUniversalIN4cute5tupleIJiiiiEEENS1_10collective13CollectiveMmaINS1_34MainloopSm90TmaGmmaWarpSpecializedILi3ENS5_IJNS4_1CILi2EEENSA_ILi1EEESC_EEENS1_35KernelTmaWarpSpecializedCooperativeEEENS5_IJNSA_ILi256EEESG_NSA_ILi64EEEEEENS_10bfloat16_tENS5_IJlSC_lEEESJ_SK_NS4_8TiledMMAINS4_8MMA_AtomIJNS4_4SM904GMMA28MMA_64x256x16_F32BF16BF16_SSILNSO_5MajorE0ELSQ_0ELNSO_7ScaleInE1ELSR_1EEEEEENS4_6LayoutISD_NS5_IJSC_NSA_ILi0EEESV_EEEEENS5_IJNS4_10UnderscoreESY_SY_EEEEENS4_13SM90_TMA_LOADENS4_14ComposedLayoutINS4_7SwizzleILi3ELi4ELi3EEENS4_18smem_ptr_flag_bitsILi16EEENSU_INS5_IJNSA_ILi8EEESH_EEENS5_IJSH_SC_EEEEEEEvNS4_8identityENS4_23SM90_TMA_LOAD_MULTICASTES1B_vS1C_EENS_8epilogue10collective18CollectiveEpilogueINS1F_22Sm90TmaWarpSpecializedILi4ELi2ELi16ELb1ELb0EEEJSI_NS5_IJNSA_ILi128EEENSA_ILi32EEEEEESJ_SK_SJ_SK_NS1F_6fusion15FusionCallbacksIS1J_NS1N_13LinCombEltActINS1F_6thread7SigmoidESJ_fSJ_fLNS_15FloatRoundStyleE2EEESI_S1M_JEEES11_NS12_INS13_ILi2ELi4ELi3EEES16_NSU_INS5_IJS17_S1L_EEENS5_IJS1L_SC_EEEEEEENS4_17SM75_U32x4_LDSM_NENS4_14SM90_TMA_STOREES1Z_NS4_17SM90_U32x4_STSM_NENS4_9Copy_AtomIJS22_NS_6half_tEEEEvEEEvvEEEEvNT_6ParamsE,"aw",@nobits
	.sectionflags	@""
	.align	16
	.zero		1024


//--------------------- .nv.shared.reserved.0     --------------------------
	.section	.nv.shared.reserved.0,"aw",@nobits
	.weak		__nv_reservedSMEM_offset_0_alias
	.size		__nv_reservedSMEM_offset_0_alias, 0, 0
	.other		__nv_reservedSMEM_offset_0_alias,@"STO_CUDA_RESERVED_SHARED STV_DEFAULT"
__nv_reservedSMEM_offset_0_alias:
	.zero		0


//--------------------- .nv.global                --------------------------
	.section	.nv.global,"aw",@nobits
.nv.global:
	.type		_ZN39_INTERNAL_8a1cf0b9_4_k_cu_fe8e030b_27874cute1_E,@object
	.size		_ZN39_INTERNAL_8a1cf0b9_4_k_cu_fe8e030b_27874cute1_E,(_ZN39_INTERNAL_8a1cf0b9_4_k_cu_fe8e030b_27874cuda3std3__45__cpo6cbeginE - _ZN39_INTERNAL_8a1cf0b9_4_k_cu_fe8e030b_27874cute1_E)
_ZN39_INTERNAL_8a1cf0b9_4_k_cu_fe8e030b_27874cute1_E:
	.zero		1
	.type		_ZN39_INTERNAL_8a1cf0b9_4_k_cu_fe8e030b_27874cuda3std3__45__cpo6cbeginE,@object
	.size		_ZN39_INTERNAL_8a1cf0b9_4_k_cu_fe8e030b_27874cuda3std3__45__cpo6cbeginE,(_ZN39_INTERNAL_8a1cf0b9_4_k_cu_fe8e030b_27874cuda3std3__48in_placeE - _ZN39_INTERNAL_8a1cf0b9_4_k_cu_fe8e030b_27874cuda3std3__45__cpo6cbeginE)
_ZN39_INTERNAL_8a1cf0b9_4_k_cu_fe8e030b_27874cuda3std3__45__cpo6cbeginE:
	.zero		1
	.type		_ZN39_INTERNAL_8a1cf0b9_4_k_cu_fe8e030b_27874cuda3std3__48in_placeE,@object
	.size		_ZN39_INTERNAL_8a1cf0b9_4_k_cu_fe8e030b_27874cuda3std3__48in_placeE,(_ZN39_INTERNAL_8a1cf0b9_4_k_cu_fe8e030b_27874cuda3std6ranges3__45__cpo9iter_moveE - _ZN39_INTERNAL_8a1cf0b9_4_k_cu_fe8e030b_27874cuda3std3__48in_placeE)
_ZN39_INTERNAL_8a1cf0b9_4_k_cu_fe8e030b_27874cuda3std3__48in_placeE:
	.zero		1
	.type		_ZN39_INTERNAL_8a1cf0b9_4_k_cu_fe8e030b_27874cuda3std6ranges3__45__cpo9iter_moveE,@object
	.size		_ZN39_INTERNAL_8a1cf0b9_4_k_cu_fe8e030b_27874cuda3std6ranges3__45__cpo9iter_moveE,(_ZN39_INTERNAL_8a1cf0b9_4_k_cu_fe8e030b_27874cuda3std3__45__cpo5beginE - _ZN39_INTERNAL_8a1cf0b9_4_k_cu_fe8e030b_27874cuda3std6ranges3__45__cpo9iter_moveE)
_ZN39_INTERNAL_8a1cf0b9_4_k_cu_fe8e030b_27874cuda3std6ranges3__45__cpo9iter_moveE:
	.zero		1
	.type		_ZN39_INTERNAL_8a1cf0b9_4_k_cu_fe8e030b_27874cuda3std3__45__cpo5beginE,@object
	.size		_ZN39_INTERNAL_8a1cf0b9_4_k_cu_fe8e030b_27874cuda3std3__45__cpo5beginE,(_ZN39_INTERNAL_8a1cf0b9_4_k_cu_fe8e030b_27874cuda3std3__441_GLOBAL__N__8a1cf0b9_4_k_cu_fe8e030b_27876ignoreE - _ZN39_INTERNAL_8a1cf0b9_4_k_cu_fe8e030b_27874cuda3std3__45__cpo5beginE)
_ZN39_INTERNAL_8a1cf0b9_4_k_cu_fe8e030b_27874cuda3std3__45__cpo5beginE:
	.zero		1
	.type		_ZN39_INTERNAL_8a1cf0b9_4_k_cu_fe8e030b_27874cuda3std3__441_GLOBAL__N__8a1cf0b9_4_k_cu_fe8e030b_27876ignoreE,@object
	.size		_ZN39_INTERNAL_8a1cf0b9_4_k_cu_fe8e030b_27874cuda3std3__441_GLOBAL__N__8a1cf0b9_4_k_cu_fe8e030b_27876ignoreE,(_ZN39_INTERNAL_8a1cf0b9_4_k_cu_fe8e030b_27874cute7productE - _ZN39_INTERNAL_8a1cf0b9_4_k_cu_fe8e030b_27874cuda3std3__441_GLOBAL__N__8a1cf0b9_4_k_cu_fe8e030b_27876ignoreE)
_ZN39_INTERNAL_8a1cf0b9_4_k_cu_fe8e030b_27874cuda3std3__441_GLOBAL__N__8a1cf0b9_4_k_cu_fe8e030b_27876ignoreE:
	.zero		1
	.type		_ZN39_INTERNAL_8a1cf0b9_4_k_cu_fe8e030b_27874cute7productE,@object
	.size		_ZN39_INTERNAL_8a1cf0b9_4_k_cu_fe8e030b_27874cute7productE,(_ZN39_INTERNAL_8a1cf0b9_4_k_cu_fe8e030b_27874cuda3std3__45__cpo3endE - _ZN39_INTERNAL_8a1cf0b9_4_k_cu_fe8e030b_27874cute7productE)
_ZN39_INTERNAL_8a1cf0b9_4_k_cu_fe8e030b_27874cute7productE:
	.zero		1
	.type		_ZN39_INTERNAL_8a1cf0b9_4_k_cu_fe8e030b_27874cuda3std3__45__cpo3endE,@object
	.size		_ZN39_INTERNAL_8a1cf0b9_4_k_cu_fe8e030b_27874cuda3std3__45__cpo3endE,(_ZN39_INTERNAL_8a1cf0b9_4_k_cu_fe8e030b_27874cuda3std3__419piecewise_constructE - _ZN39_INTERNAL_8a1cf0b9_4_k_cu_fe8e030b_27874cuda3std3__45__cpo3endE)
_ZN39_INTERNAL_8a1cf0b9_4_k_cu_fe8e030b_27874cuda3std3__45__cpo3endE:
	.zero		1
	.type		_ZN39_INTERNAL_8a1cf0b9_4_k_cu_fe8e030b_27874cuda3std3__419piecewise_constructE,@object
	.size		_ZN39_INTERNAL_8a1cf0b9_4_k_cu_fe8e030b_27874cuda3std3__419piecewise_constructE,(_ZN39_INTERNAL_8a1cf0b9_4_k_cu_fe8e030b_27874cuda3std3__45__cpo4cendE - _ZN39_INTERNAL_8a1cf0b9_4_k_cu_fe8e030b_27874cuda3std3__419piecewise_constructE)
_ZN39_INTERNAL_8a1cf0b9_4_k_cu_fe8e030b_27874cuda3std3__419piecewise_constructE:
	.zero		1
	.type		_ZN39_INTERNAL_8a1cf0b9_4_k_cu_fe8e030b_27874cuda3std3__45__cpo4cendE,@object
	.size		_ZN39_INTERNAL_8a1cf0b9_4_k_cu_fe8e030b_27874cuda3std3__45__cpo4cendE,(_ZN39_INTERNAL_8a1cf0b9_4_k_cu_fe8e030b_27874cuda3std6ranges3__45__cpo4swapE - _ZN39_INTERNAL_8a1cf0b9_4_k_cu_fe8e030b_27874cuda3std3__45__cpo4cendE)
_ZN39_INTERNAL_8a1cf0b9_4_k_cu_fe8e030b_27874cuda3std3__45__cpo4cendE:
	.zero		1
	.type		_ZN39_INTERNAL_8a1cf0b9_4_k_cu_fe8e030b_27874cuda3std6ranges3__45__cpo4swapE,@object
	.size		_ZN39_INTERNAL_8a1cf0b9_4_k_cu_fe8e030b_27874cuda3std6ranges3__45__cpo4swapE,(.L_9 - _ZN39_INTERNAL_8a1cf0b9_4_k_cu_fe8e030b_27874cuda3std6ranges3__45__cpo4swapE)
_ZN39_INTERNAL_8a1cf0b9_4_k_cu_fe8e030b_27874cuda3std6ranges3__45__cpo4swapE:
	.zero		1
.L_9:


//--------------------- .nv.constant0._ZN7cutlass13device_kernelINS_4gemm6kernel13GemmUniversalIN4cute5tupleIJiiiiEEENS1_10collective13CollectiveMmaINS1_34MainloopSm90TmaGmmaWarpSpecializedILi3ENS5_IJNS4_1CILi2EEENSA_ILi1EEESC_EEENS1_35KernelTmaWarpSpecializedCooperativeEEENS5_IJNSA_ILi256EEESG_NSA_ILi64EEEEEENS_10bfloat16_tENS5_IJlSC_lEEESJ_SK_NS4_8TiledMMAINS4_8MMA_AtomIJNS4_4SM904GMMA28MMA_64x256x16_F32BF16BF16_SSILNSO_5MajorE0ELSQ_0ELNSO_7ScaleInE1ELSR_1EEEEEENS4_6LayoutISD_NS5_IJSC_NSA_ILi0EEESV_EEEEENS5_IJNS4_10UnderscoreESY_SY_EEEEENS4_13SM90_TMA_LOADENS4_14ComposedLayoutINS4_7SwizzleILi3ELi4ELi3EEENS4_18smem_ptr_flag_bitsILi16EEENSU_INS5_IJNSA_ILi8EEESH_EEENS5_IJSH_SC_EEEEEEEvNS4_8identityENS4_23SM90_TMA_LOAD_MULTICASTES1B_vS1C_EENS_8epilogue10collective18CollectiveEpilogueINS1F_22Sm90TmaWarpSpecializedILi4ELi2ELi16ELb1ELb0EEEJSI_NS5_IJNSA_ILi128EEENSA_ILi32EEEEEESJ_SK_SJ_SK_NS1F_6fusion15FusionCallbacksIS1J_NS1N_13LinCombEltActINS1F_6thread7SigmoidESJ_fSJ_fLNS_15FloatRoundStyleE2EEESI_S1M_JEEES11_NS12_INS13_ILi2ELi4ELi3EEES16_NSU_INS5_IJS17_S1L_EEENS5_IJS1L_SC_EEEEEEENS4_17SM75_U32x4_LDSM_NENS4_14SM90_TMA_STOREES1Z_NS4_17SM90_U32x4_STSM_NENS4_9Copy_AtomIJS22_NS_6half_tEEEEvEEEvvEEEEvNT_6ParamsE --------------------------
	.section	.nv.constant0._ZN7cutlass13device_kernelINS_4gemm6kernel13GemmUniversalIN4cute5tupleIJiiiiEEENS1_10collective13CollectiveMmaINS1_34MainloopSm90TmaGmmaWarpSpecializedILi3ENS5_IJNS4_1CILi2EEENSA_ILi1EEESC_EEENS1_35KernelTmaWarpSpecializedCooperativeEEENS5_IJNSA_ILi256EEESG_NSA_ILi64EEEEEENS_10bfloat16_tENS5_IJlSC_lEEESJ_SK_NS4_8TiledMMAINS4_8MMA_AtomIJNS4_4SM904GMMA28MMA_64x256x16_F32BF16BF16_SSILNSO_5MajorE0ELSQ_0ELNSO_7ScaleInE1ELSR_1EEEEEENS4_6LayoutISD_NS5_IJSC_NSA_ILi0EEESV_EEEEENS5_IJNS4_10UnderscoreESY_SY_EEEEENS4_13SM90_TMA_LOADENS4_14ComposedLayoutINS4_7SwizzleILi3ELi4ELi3EEENS4_18smem_ptr_flag_bitsILi16EEENSU_INS5_IJNSA_ILi8EEESH_EEENS5_IJSH_SC_EEEEEEEvNS4_8identityENS4_23SM90_TMA_LOAD_MULTICASTES1B_vS1C_EENS_8epilogue10collective18CollectiveEpilogueINS1F_22Sm90TmaWarpSpecializedILi4ELi2ELi16ELb1ELb0EEEJSI_NS5_IJNSA_ILi128EEENSA_ILi32EEEEEESJ_SK_SJ_SK_NS1F_6fusion15FusionCallbacksIS1J_NS1N_13LinCombEltActINS1F_6thread7SigmoidESJ_fSJ_fLNS_15FloatRoundStyleE2EEESI_S1M_JEEES11_NS12_INS13_ILi2ELi4ELi3EEES16_NSU_INS5_IJS17_S1L_EEENS5_IJS1L_SC_EEEEEEENS4_17SM75_U32x4_LDSM_NENS4_14SM90_TMA_STOREES1Z_NS4_17SM90_U32x4_STSM_NENS4_9Copy_AtomIJS22_NS_6half_tEEEEvEEEvvEEEEvNT_6ParamsE,"a",@progbits
	.sectionflags	@""
	.align	4
.nv.constant0._ZN7cutlass13device_kernelINS_4gemm6kernel13GemmUniversalIN4cute5tupleIJiiiiEEENS1_10collective13CollectiveMmaINS1_34MainloopSm90TmaGmmaWarpSpecializedILi3ENS5_IJNS4_1CILi2EEENSA_ILi1EEESC_EEENS1_35KernelTmaWarpSpecializedCooperativeEEENS5_IJNSA_ILi256EEESG_NSA_ILi64EEEEEENS_10bfloat16_tENS5_IJlSC_lEEESJ_SK_NS4_8TiledMMAINS4_8MMA_AtomIJNS4_4SM904GMMA28MMA_64x256x16_F32BF16BF16_SSILNSO_5MajorE0ELSQ_0ELNSO_7ScaleInE1ELSR_1EEEEEENS4_6LayoutISD_NS5_IJSC_NSA_ILi0EEESV_EEEEENS5_IJNS4_10UnderscoreESY_SY_EEEEENS4_13SM90_TMA_LOADENS4_14ComposedLayoutINS4_7SwizzleILi3ELi4ELi3EEENS4_18smem_ptr_flag_bitsILi16EEENSU_INS5_IJNSA_ILi8EEESH_EEENS5_IJSH_SC_EEEEEEEvNS4_8identityENS4_23SM90_TMA_LOAD_MULTICASTES1B_vS1C_EENS_8epilogue10collective18CollectiveEpilogueINS1F_22Sm90TmaWarpSpecializedILi4ELi2ELi16ELb1ELb0EEEJSI_NS5_IJNSA_ILi128EEENSA_ILi32EEEEEESJ_SK_SJ_SK_NS1F_6fusion15FusionCallbacksIS1J_NS1N_13LinCombEltActINS1F_6thread7SigmoidESJ_fSJ_fLNS_15FloatRoundStyleE2EEESI_S1M_JEEES11_NS12_INS13_ILi2ELi4ELi3EEES16_NSU_INS5_IJS17_S1L_EEENS5_IJS1L_SC_EEEEEEENS4_17SM75_U32x4_LDSM_NENS4_14SM90_TMA_STOREES1Z_NS4_17SM90_U32x4_STSM_NENS4_9Copy_AtomIJS22_NS_6half_tEEEEvEEEvvEEEEvNT_6ParamsE:
	.zero		2432


//--------------------- SYMBOLS --------------------------

	.type		.nv.reservedSmem.offset0,@object
	.size		.nv.reservedSmem.offset0,0x4
	.type		__assertfail,@function
